def matmul_kernel(
    a_ptr,
    b_ptr,
    c_ptr,
    M,
    N,
    K,
    stride_am,
    stride_ak,
    stride_bk,
    stride_bn,
    stride_cm,
    stride_cn,
    BLOCK_M: tl.constexpr,
    BLOCK_N: tl.constexpr,
    BLOCK_K: tl.constexpr,
    GROUP_M: tl.constexpr,
):
    pid = tl.program_id(axis=0)
    num_pid_m = tl.cdiv(M, BLOCK_M)
    num_pid_n = tl.cdiv(N, BLOCK_N)
    num_pid_in_group = GROUP_M * num_pid_n
    group_id = pid // num_pid_in_group
    first_pid_m = group_id * GROUP_M
    group_size_m = min(num_pid_m - first_pid_m, GROUP_M)
    pid_m = first_pid_m + ((pid % num_pid_in_group) % group_size_m)
    pid_n = (pid % num_pid_in_group) // group_size_m

    offs_am = (pid_m * BLOCK_M + tl.arange(0, BLOCK_M)) % M
    offs_bn = (pid_n * BLOCK_N + tl.arange(0, BLOCK_N)) % N
    offs_k = tl.arange(0, BLOCK_K)
    a_ptrs = a_ptr + offs_am[:, None] * stride_am + offs_k[None, :] * stride_ak
    b_ptrs = b_ptr + offs_k[:, None] * stride_bk + offs_bn[None, :] * stride_bn

    acc = tl.zeros((BLOCK_M, BLOCK_N), dtype=tl.float32)
    for kk in range(0, tl.cdiv(K, BLOCK_K)):
        a = tl.load(a_ptrs, mask=offs_k[None, :] < K - kk * BLOCK_K, other=0.0)
        b = tl.load(b_ptrs, mask=offs_k[:, None] < K - kk * BLOCK_K, other=0.0)
        acc = tl.dot(a, b, acc)
        a_ptrs += BLOCK_K * stride_ak
        b_ptrs += BLOCK_K * stride_bk

    c = acc.to(c_ptr.dtype.element_ty)
    offs_cm = pid_m * BLOCK_M + tl.arange(0, BLOCK_M)
    offs_cn = pid_n * BLOCK_N + tl.arange(0, BLOCK_N)
    c_ptrs = c_ptr + offs_cm[:, None] * stride_cm + offs_cn[None, :] * stride_cn
    mask = (offs_cm[:, None] < M) & (offs_cn[None, :] < N)
    tl.store(c_ptrs, c, mask=mask)

# config = {"BLOCK_K": 128, "BLOCK_M": 512, "BLOCK_N": 32, "GROUP_M": 8, "arch": "sm_100", "dtype": "fp16", "num_ctas": 1, "num_stages": 2, "num_warps": 8}
# arch = sm_100


// ===== COMPILED SASS (sm_100a) =====

	.target	sm_100a

	.elftype	@"ET_EXEC"


//--------------------- .note.nv.tkinfo           --------------------------
	.section	.note.nv.tkinfo,"",@"SHT_NOTE"
	.sectionflags	@"SHF_NOTE_NV_TKINFO"
	.tkinfo
        /*0018*/ 	.word	0x00000081
        /*0030*/ 	.string	""
        /*0030*/ 	.string	"ptxas-blackwell"
        /*0030*/ 	.string	"Cuda compilation tools, release 12.9, V12.9.86"
        /*0030*/ 	.string	"Build cuda_12.9.r12.9/compiler.36037853_0"
        /*0030*/ 	.string	"-v  -suppress-debug-info  -lineinfo  -arch sm_100a "



//--------------------- .note.nv.cuver            --------------------------
	.section	.note.nv.cuver,"",@"SHT_NOTE"
	.sectionflags	@"SHF_NOTE_NV_CUVER"
        /*0018*/ 	.short	0x0001
        /*001a*/ 	.short	0x0064
        /*001c*/ 	.short	0x0001
        /*001e*/ 	.short	0x0000
        /*0020*/ 	.short	0x0001
        /*0022*/ 	.short	0x0000


//--------------------- .nv.info                  --------------------------
	.section	.nv.info,"",@"SHT_CUDA_INFO"
	.align	4


	//----- nvinfo : EIATTR_REGCOUNT
	.align		4
        /*0000*/ 	.byte	0x04, 0x2f
        /*0002*/ 	.short	(.L_4 - .L_3)
	.align		4
.L_3:
        /*0004*/ 	.word	index@(matmul_kernel)
        /*0008*/ 	.word	0x00000080


	//----- nvinfo : EIATTR_FRAME_SIZE
	.align		4
.L_4:
        /*000c*/ 	.byte	0x04, 0x11
        /*000e*/ 	.short	(.L_6 - .L_5)
	.align		4
.L_5:
        /*0010*/ 	.word	index@($__internal_2_$__cuda_sm10x_tcgen05_guardrail_trap_unallocated_columns_being_dealloced)
        /*0014*/ 	.word	0x00001318


	//----- nvinfo : EIATTR_FRAME_SIZE
	.align		4
.L_6:
        /*0018*/ 	.byte	0x04, 0x11
        /*001a*/ 	.short	(.L_8 - .L_7)
	.align		4
.L_7:
        /*001c*/ 	.word	index@($__internal_1_$__cuda_sm10x_tcgen05_guardrail_trap_phase_invalid_during_alloc)
        /*0020*/ 	.word	0x00001318


	//----- nvinfo : EIATTR_FRAME_SIZE
	.align		4
.L_8:
        /*0024*/ 	.byte	0x04, 0x11
        /*0026*/ 	.short	(.L_10 - .L_9)
	.align		4
.L_9:
        /*0028*/ 	.word	index@($__internal_0_$__cuda_sm10x_tcgen05_guardrail_trap_col_being_dealloced_not_returned_by_alloc)
        /*002c*/ 	.word	0x00001318


	//----- nvinfo : EIATTR_FRAME_SIZE
	.align		4
.L_10:
        /*0030*/ 	.byte	0x04, 0x11
        /*0032*/ 	.short	(.L_12 - .L_11)
	.align		4
.L_11:
        /*0034*/ 	.word	index@(matmul_kernel)
        /*0038*/ 	.word	0x00001318


	//----- nvinfo : EIATTR_MIN_STACK_SIZE
	.align		4
.L_12:
        /*003c*/ 	.byte	0x04, 0x12
        /*003e*/ 	.short	(.L_14 - .L_13)
	.align		4
.L_13:
        /*0040*/ 	.word	index@(matmul_kernel)
        /*0044*/ 	.word	0x00001318
.L_14:


//--------------------- .nv.info.matmul_kernel    --------------------------
	.section	.nv.info.matmul_kernel,"",@"SHT_CUDA_INFO"
	.sectionflags	@""
	.align	4


	//----- nvinfo : EIATTR_CUDA_API_VERSION
	.align		4
        /*0000*/ 	.byte	0x04, 0x37
        /*0002*/ 	.short	(.L_16 - .L_15)
.L_15:
        /*0004*/ 	.word	0x00000081


	//----- nvinfo : EIATTR_KPARAM_INFO
	.align		4
.L_16:
        /*0008*/ 	.byte	0x04, 0x17
        /*000a*/ 	.short	(.L_18 - .L_17)
.L_17:
        /*000c*/ 	.word	0x00000000
        /*0010*/ 	.short	0x000d
        /*0012*/ 	.short	0x0048
        /*0014*/ 	.byte	0x00, 0xf4, 0x21, 0x00


	//----- nvinfo : EIATTR_KPARAM_INFO
	.align		4
.L_18:
        /*0018*/ 	.byte	0x04, 0x17
        /*001a*/ 	.short	(.L_20 - .L_19)
.L_19:
        /*001c*/ 	.word	0x00000000
        /*0020*/ 	.short	0x000c
        /*0022*/ 	.short	0x0040
        /*0024*/ 	.byte	0x00, 0xf4, 0x21, 0x00


	//----- nvinfo : EIATTR_KPARAM_INFO
	.align		4
.L_20:
        /*0028*/ 	.byte	0x04, 0x17
        /*002a*/ 	.short	(.L_22 - .L_21)
.L_21:
        /*002c*/ 	.word	0x00000000
        /*0030*/ 	.short	0x000b
        /*0032*/ 	.short	0x0038
        /*0034*/ 	.byte	0x00, 0xf0, 0x11, 0x00


	//----- nvinfo : EIATTR_KPARAM_INFO
	.align		4
.L_22:
        /*0038*/ 	.byte	0x04, 0x17
        /*003a*/ 	.short	(.L_24 - .L_23)
.L_23:
        /*003c*/ 	.word	0x00000000
        /*0040*/ 	.short	0x000a
        /*0042*/ 	.short	0x0034
        /*0044*/ 	.byte	0x00, 0xf0, 0x11, 0x00


	//----- nvinfo : EIATTR_KPARAM_INFO
	.align		4
.L_24:
        /*0048*/ 	.byte	0x04, 0x17
        /*004a*/ 	.short	(.L_26 - .L_25)
.L_25:
        /*004c*/ 	.word	0x00000000
        /*0050*/ 	.short	0x0009
        /*0052*/ 	.short	0x0030
        /*0054*/ 	.byte	0x00, 0xf0, 0x11, 0x00


	//----- nvinfo : EIATTR_KPARAM_INFO
	.align		4
.L_26:
        /*0058*/ 	.byte	0x04, 0x17
        /*005a*/ 	.short	(.L_28 - .L_27)
.L_27:
        /*005c*/ 	.word	0x00000000
        /*0060*/ 	.short	0x0008
        /*0062*/ 	.short	0x002c
        /*0064*/ 	.byte	0x00, 0xf0, 0x11, 0x00


	//----- nvinfo : EIATTR_KPARAM_INFO
	.align		4
.L_28:
        /*0068*/ 	.byte	0x04, 0x17
        /*006a*/ 	.short	(.L_30 - .L_29)
.L_29:
        /*006c*/ 	.word	0x00000000
        /*0070*/ 	.short	0x0007
        /*0072*/ 	.short	0x0028
        /*0074*/ 	.byte	0x00, 0xf0, 0x11, 0x00


	//----- nvinfo : EIATTR_KPARAM_INFO
	.align		4
.L_30:
        /*0078*/ 	.byte	0x04, 0x17
        /*007a*/ 	.short	(.L_32 - .L_31)
.L_31:
        /*007c*/ 	.word	0x00000000
        /*0080*/ 	.short	0x0006
        /*0082*/ 	.short	0x0024
        /*0084*/ 	.byte	0x00, 0xf0, 0x11, 0x00


	//----- nvinfo : EIATTR_KPARAM_INFO
	.align		4
.L_32:
        /*0088*/ 	.byte	0x04, 0x17
        /*008a*/ 	.short	(.L_34 - .L_33)
.L_33:
        /*008c*/ 	.word	0x00000000
        /*0090*/ 	.short	0x0005
        /*0092*/ 	.short	0x0020
        /*0094*/ 	.byte	0x00, 0xf0, 0x11, 0x00


	//----- nvinfo : EIATTR_KPARAM_INFO
	.align		4
.L_34:
        /*0098*/ 	.byte	0x04, 0x17
        /*009a*/ 	.short	(.L_36 - .L_35)
.L_35:
        /*009c*/ 	.word	0x00000000
        /*00a0*/ 	.short	0x0004
        /*00a2*/ 	.short	0x001c
        /*00a4*/ 	.byte	0x00, 0xf0, 0x11, 0x00


	//----- nvinfo : EIATTR_KPARAM_INFO
	.align		4
.L_36:
        /*00a8*/ 	.byte	0x04, 0x17
        /*00aa*/ 	.short	(.L_38 - .L_37)
.L_37:
        /*00ac*/ 	.word	0x00000000
        /*00b0*/ 	.short	0x0003
        /*00b2*/ 	.short	0x0018
        /*00b4*/ 	.byte	0x00, 0xf0, 0x11, 0x00


	//----- nvinfo : EIATTR_KPARAM_INFO
	.align		4
.L_38:
        /*00b8*/ 	.byte	0x04, 0x17
        /*00ba*/ 	.short	(.L_40 - .L_39)
.L_39:
        /*00bc*/ 	.word	0x00000000
        /*00c0*/ 	.short	0x0002
        /*00c2*/ 	.short	0x0010
        /*00c4*/ 	.byte	0x00, 0xf4, 0x21, 0x00


	//----- nvinfo : EIATTR_KPARAM_INFO
	.align		4
.L_40:
        /*00c8*/ 	.byte	0x04, 0x17
        /*00ca*/ 	.short	(.L_42 - .L_41)
.L_41:
        /*00cc*/ 	.word	0x00000000
        /*00d0*/ 	.short	0x0001
        /*00d2*/ 	.short	0x0008
        /*00d4*/ 	.byte	0x00, 0xf4, 0x21, 0x00


	//----- nvinfo : EIATTR_KPARAM_INFO
	.align		4
.L_42:
        /*00d8*/ 	.byte	0x04, 0x17
        /*00da*/ 	.short	(.L_44 - .L_43)
.L_43:
        /*00dc*/ 	.word	0x00000000
        /*00e0*/ 	.short	0x0000
        /*00e2*/ 	.short	0x0000
        /*00e4*/ 	.byte	0x00, 0xf4, 0x21, 0x00


	//----- nvinfo : EIATTR_AT_ENTRY_FRAGMENTS
	.align		4
.L_44:
        /*00e8*/ 	.byte	0x04, 0x4f
        /*00ea*/ 	.short	(.L_46 - .L_45)


	//   ....[0]....
.L_45:
        /*00ec*/ 	.word	0x00000004


	//----- nvinfo : EIATTR_RESERVED_SMEM_USED
	.align		4
.L_46:
        /*00f0*/ 	.byte	0x01, 0x41
	.zero		2


	//----- nvinfo : EIATTR_SPARSE_MMA_MASK
	.align		4
        /*00f4*/ 	.byte	0x03, 0x50
        /*00f6*/ 	.short	0x0000


	//----- nvinfo : EIATTR_TCGEN05_1CTA_USED
	.align		4
        /*00f8*/ 	.byte	0x01, 0x51
	.zero		2


	//----- nvinfo : EIATTR_MAXREG_COUNT
	.align		4
        /*00fc*/ 	.byte	0x03, 0x1b
        /*00fe*/ 	.short	0x00ff


	//----- nvinfo : EIATTR_NUM_BARRIERS
	.align		4
        /*0100*/ 	.byte	0x02, 0x4c
        /*0102*/ 	.byte	0x01
	.zero		1


	//----- nvinfo : EIATTR_ANNOTATIONS
	.align		4
        /*0104*/ 	.byte	0x04, 0x55
        /*0106*/ 	.short	(.L_48 - .L_47)


	//   ....[0]....
.L_47:
        /*0108*/ 	.word	0x00000001
        /*010c*/ 	.byte	0x80, 0x03, 0x00, 0x00, 0x01, 0x00, 0x00, 0x00, 0x40, 0x08, 0x00, 0x00, 0x01, 0x00, 0x00, 0x00
        /* <DEDUP_REMOVED lines=1671> */
        /*698c*/ 	.byte	0x60, 0xdc, 0x01, 0x00, 0x01, 0x00, 0x00, 0x00, 0x30, 0xdd, 0x01, 0x00


	//----- nvinfo : EIATTR_INT_WARP_WIDE_INSTR_OFFSETS
	.align		4
.L_48:
        /*6998*/ 	.byte	0x04, 0x31
        /*699a*/ 	.short	(.L_50 - .L_49)


	//   ....[0]....
.L_49:
        /*699c*/ 	.word	0x00000c90


	//   ....[1]....
        /*69a0*/ 	.word	0x00000cb0


	//   ....[2]....
        /*69a4*/ 	.word	0x000051b0


	//   ....[3]....
        /*69a8*/ 	.word	0x0001f710


	//   ....[4]....
        /*69ac*/ 	.word	0x0001f750


	//----- nvinfo : EIATTR_COOP_GROUP_MASK_REGIDS
	.align		4
.L_50:
        /*69b0*/ 	.byte	0x04, 0x29
        /*69b2*/ 	.short	(.L_52 - .L_51)


	//   ....[0]....
.L_51:
        /*69b4*/ 	.word	0xffffffff


	//   ....[1]....
        /*69b8*/ 	.word	0xffffffff


	//   ....[2]....
        /*69bc*/ 	.word	0xffffffff


	//   ....[3]....
        /*69c0*/ 	.word	0xffffffff


	//----- nvinfo : EIATTR_COOP_GROUP_INSTR_OFFSETS
	.align		4
.L_52:
        /*69c4*/ 	.byte	0x04, 0x28
        /*69c6*/ 	.short	(.L_54 - .L_53)


	//   ....[0]....
.L_53:
        /*69c8*/ 	.word	0x00000060


	//   ....[1]....
        /*69cc*/ 	.word	0x00000320


	//   ....[2]....
        /*69d0*/ 	.word	0x0001f590


	//   ....[3]....
        /*69d4*/ 	.word	0x0001f800


	//----- nvinfo : EIATTR_VRC_CTA_INIT_COUNT
	.align		4
.L_54:
        /*69d8*/ 	.byte	0x02, 0x4a
        /*69da*/ 	.byte	0x80
	.zero		1


	//----- nvinfo : EIATTR_MBARRIER_INSTR_OFFSETS
	.align		4
        /*69dc*/ 	.byte	0x04, 0x39
        /*69de*/ 	.short	(.L_56 - .L_55)


	//   ....[0]....
.L_55:
        /*69e0*/ 	.word	0x00000ed0
        /*69e4*/ 	.word	0x000000ff
        /*69e8*/ 	.word	0x00000000
        /*69ec*/ 	.short	0x0100
        /*69ee*/ 	.byte	0x04
	.zero		1


	//   ....[1]....
        /*69f0*/ 	.word	0x000051f0
        /*69f4*/ 	.word	0x000000ff
        /*69f8*/ 	.word	0x00044008
        /*69fc*/ 	.short	0x0100
        /*69fe*/ 	.byte	0x4c
	.zero		1


	//   ....[2]....
        /*6a00*/ 	.word	0x00010980
        /*6a04*/ 	.word	0x000000ff
        /*6a08*/ 	.word	0x00000000
        /*6a0c*/ 	.short	0x010a
        /*6a0e*/ 	.byte	0x04
	.zero		1


	//   ....[3]....
        /*6a10*/ 	.word	0x0001dc10
        /*6a14*/ 	.word	0x000000ff
        /*6a18*/ 	.word	0x00000000
        /*6a1c*/ 	.short	0x010a
        /*6a1e*/ 	.byte	0x04
	.zero		1


	//   ....[4]....
        /*6a20*/ 	.word	0x0001dc70
        /*6a24*/ 	.word	0x000000ff
        /*6a28*/ 	.word	0x00044000
        /*6a2c*/ 	.short	0x0108
        /*6a2e*/ 	.byte	0x4c
	.zero		1


	//   ....[5]....
        /*6a30*/ 	.word	0x0001dc90
        /*6a34*/ 	.word	0x000000ff
        /*6a38*/ 	.word	0x00044008
        /*6a3c*/ 	.short	0x0108
        /*6a3e*/ 	.byte	0x4c
	.zero		1


	//   ....[6]....
        /*6a40*/ 	.word	0x0001f820
        /*6a44*/ 	.word	0x000000ff
        /*6a48*/ 	.word	0x00000000
        /*6a4c*/ 	.short	0x010a
        /*6a4e*/ 	.byte	0x04
	.zero		1


	//   ....[7]....
        /*6a50*/ 	.word	0x0001f850
        /*6a54*/ 	.word	0x000000ff
        /*6a58*/ 	.word	0x00000000
        /*6a5c*/ 	.short	0x010a
        /*6a5e*/ 	.byte	0x04
	.zero		1


	//----- nvinfo : EIATTR_NUM_MBARRIERS
	.align		4
.L_56:
        /*6a60*/ 	.byte	0x03, 0x38
        /*6a62*/ 	.short	0x0002


	//----- nvinfo : EIATTR_EXIT_INSTR_OFFSETS
	.align		4
        /*6a64*/ 	.byte	0x04, 0x1c
        /*6a66*/ 	.short	(.L_58 - .L_57)


	//   ....[0]....
.L_57:
        /*6a68*/ 	.word	0x0001f810


	//----- nvinfo : EIATTR_REQNTID
	.align		4
.L_58:
        /*6a6c*/ 	.byte	0x04, 0x10
        /*6a6e*/ 	.short	(.L_60 - .L_59)
.L_59:
        /*6a70*/ 	.word	0x00000100
        /*6a74*/ 	.word	0x00000001
        /*6a78*/ 	.word	0x00000001


	//----- nvinfo : EIATTR_CRS_STACK_SIZE
	.align		4
.L_60:
        /*6a7c*/ 	.byte	0x04, 0x1e
        /*6a7e*/ 	.short	(.L_62 - .L_61)
.L_61:
        /*6a80*/ 	.word	0x00000000


	//----- nvinfo : EIATTR_CBANK_PARAM_SIZE
	.align		4
.L_62:
        /*6a84*/ 	.byte	0x03, 0x19
        /*6a86*/ 	.short	0x0050


	//----- nvinfo : EIATTR_PARAM_CBANK
	.align		4
        /*6a88*/ 	.byte	0x04, 0x0a
        /*6a8a*/ 	.short	(.L_64 - .L_63)
	.align		4
.L_63:
        /*6a8c*/ 	.word	index@(.nv.constant0.matmul_kernel)
        /*6a90*/ 	.short	0x0380
        /*6a92*/ 	.short	0x0050


	//----- nvinfo : EIATTR_SW_WAR
	.align		4
.L_64:
        /*6a94*/ 	.byte	0x04, 0x36
        /*6a96*/ 	.short	(.L_66 - .L_65)
.L_65:
        /*6a98*/ 	.word	0x00000008
.L_66:


//--------------------- .nv.compat                --------------------------
	.section	.nv.compat,"",@"SHT_CUDA_COMPAT_INFO"
	.align	4
        /*0000*/ 	.byte	0x02, 0x02, 0x02, 0x00, 0x02, 0x05, 0x05, 0x00, 0x02, 0x03, 0x00, 0x00, 0x02, 0x06, 0x01, 0x00


//--------------------- .nv.callgraph             --------------------------
	.section	.nv.callgraph,"",@"SHT_CUDA_CALLGRAPH"
	.align	4
	.sectionentsize	8
	.align		4
        /*0000*/ 	.word	0x00000000
	.align		4
        /*0004*/ 	.word	0xffffffff
	.align		4
        /*0008*/ 	.word	0x00000000
	.align		4
        /*000c*/ 	.word	0xfffffffe
	.align		4
        /*0010*/ 	.word	0x00000000
	.align		4
        /*0014*/ 	.word	0xfffffffd
	.align		4
        /*0018*/ 	.word	0x00000000
	.align		4
        /*001c*/ 	.word	0xfffffffc


//--------------------- .text.matmul_kernel       --------------------------
	.section	.text.matmul_kernel,"ax",@progbits
	.align	128
        .global         matmul_kernel
        .type           matmul_kernel,@function
        .size           matmul_kernel,(.L_x_20 - matmul_kernel)
        .other          matmul_kernel,@"STO_CUDA_ENTRY STV_DEFAULT"
matmul_kernel:
.text.matmul_kernel:
[----:B------:R-:W0:Y:S01]  /*0000*/  LDC R1, c[0x0][0x37c] ;  /* 0x0000df00ff017b82 */ /* 0x000e220000000800 */
[----:B------:R-:W1:Y:S01]  /*0010*/  S2R R0, SR_TID.X ;  /* 0x0000000000007919 */ /* 0x000e620000002100 */
[----:B0-----:R-:W-:Y:S01]  /*0020*/  VIADD R1, R1, 0xffffece8 ;  /* 0xffffece801017836 */ /* 0x001fe20000000000 */
[----:B-1----:R-:W-:-:S13]  /*0030*/  ISETP.GE.U32.AND P4, PT, R0, 0x20, PT ;  /* 0x000000200000780c */ /* 0x002fda0003f86070 */
[----:B------:R-:W-:Y:S05]  /*0040*/  @P4 BRA `(.L_x_0) ;  /* 0x0000000000b84947 */ /* 0x000fea0003800000 */
[----:B------:R-:W0:Y:S01]  /*0050*/  S2R R7, SR_CgaCtaId ;  /* 0x0000000000077919 */ /* 0x000e220000008800 */
[----:B------:R-:W-:Y:S01]  /*0060*/  NOP ;  /* 0x0000000000007918 */ /* 0x000fe20000000000 */
[----:B------:R-:W-:-:S04]  /*0070*/  MOV R0, 0x40 ;  /* 0x0000004000007802 */ /* 0x000fc80000000f00 */
[----:B0-----:R-:W-:Y:S02]  /*0080*/  LEA R2, R7, R0, 0x18 ;  /* 0x0000000007027211 */ /* 0x001fe400078ec0ff */
[----:B------:R-:W-:-:S04]  /*0090*/  MOV R0, 0x400 ;  /* 0x0000040000007802 */ /* 0x000fc80000000f00 */
[----:B------:R-:W0:Y:S01]  /*00a0*/  LDS.U8 R2, [R2] ;  /* 0x0000000002027984 */ /* 0x000e220000000000 */
[----:B------:R-:W-:Y:S02]  /*00b0*/  LEA R0, R7, R0, 0x18 ;  /* 0x0000000007007211 */ /* 0x000fe400078ec0ff */
[----:B0-----:R-:W-:-:S13]  /*00c0*/  ISETP.NE.AND P0, PT, R2, RZ, PT ;  /* 0x000000ff0200720c */ /* 0x001fda0003f05270 */
[----:B------:R-:W-:Y:S05]  /*00d0*/  @P0 BRA `(.L_x_1) ;  /* 0x00000000007c0947 */ /* 0x000fea0003800000 */
[----:B------:R-:W-:-:S13]  /*00e0*/  ELECT P0, URZ, PT ;  /* 0x0000000000ff782f */ /* 0x000fda0003800000 */
[----:B------:R-:W-:Y:S05]  /*00f0*/  @!P0 BRA `(.L_x_2) ;  /* 0x0000000000848947 */ /* 0x000fea0003800000 */
[----:B------:R-:W-:Y:S01]  /*0100*/  UMOV UR4, 0x4 ;  /* 0x0000000400047882 */ /* 0x000fe20000000000 */
[----:B------:R-:W-:Y:S02]  /*0110*/  IMAD.MOV.U32 R9, RZ, RZ, 0x1 ;  /* 0x00000001ff097424 */ /* 0x000fe400078e00ff */
[----:B------:R-:W-:Y:S02]  /*0120*/  IMAD.MOV.U32 R3, RZ, RZ, 0xf ;  /* 0x0000000fff037424 */ /* 0x000fe400078e00ff */
[----:B------:R-:W-:Y:S04]  /*0130*/  DEPBAR.LE SB0, 0x36 ;  /* 0x00008d800000791a */ /* 0x000fe80000000000 */
[----:B------:R-:W0:Y:S02]  /*0140*/  UTCATOMSWS.FIND_AND_SET.ALIGN UP0, UR4, UR4 ;  /* 0x00000004000475e3 */ /* 0x000e240008000800 */
[----:B0-----:R-:W-:-:S04]  /*0150*/  PLOP3.LUT P0, PT, PT, PT, UP0, 0x80, 0x8 ;  /* 0x000000000008781c */ /* 0x001fc80003f0f008 */
[----:B------:R-:W-:-:S04]  /*0160*/  SEL R2, RZ, 0xffffffff, !P0 ;  /* 0xffffffffff027807 */ /* 0x000fc80004000000 */
[----:B------:R-:W-:Y:S01]  /*0170*/  ISETP.NE.AND P0, PT, R2, RZ, PT ;  /* 0x000000ff0200720c */ /* 0x000fe20003f05270 */
[----:B------:R-:W-:-:S12]  /*0180*/  IMAD.U32 R2, RZ, RZ, UR4 ;  /* 0x00000004ff027e24 */ /* 0x000fd8000f8e00ff */
[----:B------:R-:W-:Y:S05]  /*0190*/  @P0 BRA `(.L_x_3) ;  /* 0x0000000000240947 */ /* 0x000fea0003800000 */
.L_x_4:
[----:B------:R-:W-:Y:S05]  /*01a0*/  NANOSLEEP 0x64 ;  /* 0x000000640000795d */ /* 0x000fea0003800000 */
[----:B------:R-:W-:-:S05]  /*01b0*/  UMOV UR4, 0x4 ;  /* 0x0000000400047882 */ /* 0x000fca0000000000 */
[----:B------:R-:W-:Y:S04]  /*01c0*/  DEPBAR.LE SB0, 0x36 ;  /* 0x00008d800000791a */ /* 0x000fe80000000000 */
[----:B------:R-:W0:Y:S02]  /*01d0*/  UTCATOMSWS.FIND_AND_SET.ALIGN UP0, UR4, UR4 ;  /* 0x00000004000475e3 */ /* 0x000e240008000800 */
[----:B0-----:R-:W-:-:S04]  /*01e0*/  PLOP3.LUT P0, PT, PT, PT, UP0, 0x80, 0x8 ;  /* 0x000000000008781c */ /* 0x001fc80003f0f008 */
[----:B------:R-:W-:-:S04]  /*01f0*/  SEL R2, RZ, 0xffffffff, !P0 ;  /* 0xffffffffff027807 */ /* 0x000fc80004000000 */
[----:B------:R-:W-:Y:S01]  /*0200*/  ISETP.NE.AND P0, PT, R2, RZ, PT ;  /* 0x000000ff0200720c */ /* 0x000fe20003f05270 */
[----:B------:R-:W-:-:S12]  /*0210*/  IMAD.U32 R2, RZ, RZ, UR4 ;  /* 0x00000004ff027e24 */ /* 0x000fd8000f8e00ff */
[----:B------:R-:W-:Y:S05]  /*0220*/  @!P0 BRA `(.L_x_4) ;  /* 0xfffffffc00dc8947 */ /* 0x000fea000383ffff */
.L_x_3:
[C---:B------:R-:W-:Y:S01]  /*0230*/  VIADD R4, R2.reuse, 0x10 ;  /* 0x0000001002047836 */ /* 0x040fe20000000000 */
[----:B------:R-:W-:Y:S02]  /*0240*/  SHF.L.U32 R3, R3, R2, RZ ;  /* 0x0000000203037219 */ /* 0x000fe400000006ff */
[----:B------:R-:W-:Y:S02]  /*0250*/  MOV R5, 0x50 ;  /* 0x0000005000057802 */ /* 0x000fe40000000f00 */
[----:B------:R-:W-:Y:S02]  /*0260*/  SHF.L.U32 R4, R9, R4, RZ ;  /* 0x0000000409047219 */ /* 0x000fe400000006ff */
[----:B------:R-:W-:Y:S01]  /*0270*/  LEA R6, R7, R5, 0x18 ;  /* 0x0000000507067211 */ /* 0x000fe200078ec0ff */
[----:B------:R-:W-:Y:S01]  /*0280*/  IMAD.SHL.U32 R5, R2, 0x20, RZ ;  /* 0x0000002002057824 */ /* 0x000fe200078e00ff */
[----:B------:R-:W-:-:S05]  /*0290*/  LOP3.LUT R3, R4, R3, RZ, 0xfc, !PT ;  /* 0x0000000304037212 */ /* 0x000fca00078efcff */
[----:B------:R0:W-:Y:S04]  /*02a0*/  ATOMS.OR RZ, [R6], R3 ;  /* 0x0000000306ff738c */ /* 0x0001e80003000000 */
[----:B------:R0:W-:Y:S01]  /*02b0*/  STS [R0], R5 ;  /* 0x0000000500007388 */ /* 0x0001e20000000800 */
[----:B------:R-:W-:Y:S05]  /*02c0*/  BRA `(.L_x_2) ;  /* 0x0000000000107947 */ /* 0x000fea0003800000 */
.L_x_1:
[----:B------:R-:W-:Y:S01]  /*02d0*/  IMAD.MOV.U32 R3, RZ, RZ, -0x1 ;  /* 0xffffffffff037424 */ /* 0x000fe200078e00ff */
[----:B------:R-:W-:-:S04]  /*02e0*/  MOV R2, 0x310 ;  /* 0x0000031000027802 */ /* 0x000fc80000000f00 */
[----:B------:R0:W-:Y:S03]  /*02f0*/  STS [R0], R3 ;  /* 0x0000000300007388 */ /* 0x0001e60000000800 */
[----:B0-----:R-:W-:Y:S05]  /*0300*/  CALL.REL.NOINC `($__internal_1_$__cuda_sm10x_tcgen05_guardrail_trap_phase_invalid_during_alloc) ;  /* 0x000001f400687944 */ /* 0x001fea0003c00000 */
.L_x_2:
[----:B------:R-:W-:Y:S05]  /*0310*/  WARPSYNC.ALL ;  /* 0x0000000000007948 */ /* 0x000fea0003800000 */
[----:B------:R-:W-:Y:S01]  /*0320*/  NOP ;  /* 0x0000000000007918 */ /* 0x000fe20000000000 */
.L_x_0:
[----:B0-----:R-:W0:Y:S01]  /*0330*/  LDC.64 R2, c[0x0][0x398] ;  /* 0x0000e600ff027b82 */ /* 0x001e220000000a00 */
[----:B------:R-:W1:Y:S07]  /*0340*/  S2R R5, SR_CTAID.X ;  /* 0x0000000000057919 */ /* 0x000e6e0000002500 */
[----:B------:R-:W2:Y:S08]  /*0350*/  S2UR UR4, SR_CgaCtaId ;  /* 0x00000000000479c3 */ /* 0x000eb00000008800 */
[----:B------:R-:W3:Y:S01]  /*0360*/  LDC.64 R74, c[0x0][0x3a0] ;  /* 0x0000e800ff4a7b82 */ /* 0x000ee20000000a00 */
[----:B0-----:R-:W-:Y:S01]  /*0370*/  IMAD.MOV.U32 R0, RZ, RZ, R3 ;  /* 0x000000ffff007224 */ /* 0x001fe200078e0003 */
[----:B------:R0:W-:Y:S01]  /*0380*/  STL.64 [R1+0x620], R2 ;  /* 0x0006200201007387 */ /* 0x0001e20000100a00 */
[----:B------:R-:W-:-:S05]  /*0390*/  IMAD.MOV.U32 R53, RZ, RZ, R2 ;  /* 0x000000ffff357224 */ /* 0x000fca00078e0002 */
[----:B------:R-:W4:Y:S01]  /*03a0*/  LDC.64 R70, c[0x0][0x380] ;  /* 0x0000e000ff467b82 */ /* 0x000f220000000a00 */
[----:B------:R-:W-:Y:S01]  /*03b0*/  VIADD R0, R0, 0x1f ;  /* 0x0000001f00007836 */ /* 0x000fe20000000000 */
[----:B-1----:R-:W-:-:S04]  /*03c0*/  IABS R8, R5 ;  /* 0x0000000500087213 */ /* 0x002fc80000000000 */
[----:B0-----:R-:W-:-:S04]  /*03d0*/  SHF.R.S32.HI R3, RZ, 0x1f, R0 ;  /* 0x0000001fff037819 */ /* 0x001fc80000011400 */
[----:B------:R-:W-:-:S04]  /*03e0*/  LEA.HI R3, R3, R0, RZ, 0x5 ;  /* 0x0000000003037211 */ /* 0x000fc800078f28ff */
[----:B------:R-:W-:-:S05]  /*03f0*/  SHF.R.S32.HI R3, RZ, 0x5, R3 ;  /* 0x00000005ff037819 */ /* 0x000fca0000011403 */
[----:B------:R-:W-:-:S05]  /*0400*/  IMAD.SHL.U32 R4, R3, 0x8, RZ ;  /* 0x0000000803047824 */ /* 0x000fca00078e00ff */
[-C--:B------:R-:W-:Y:S02]  /*0410*/  IABS R7, R4.reuse ;  /* 0x0000000400077213 */ /* 0x080fe40000000000 */
[----:B------:R-:W-:Y:S02]  /*0420*/  IABS R10, R4 ;  /* 0x00000004000a7213 */ /* 0x000fe40000000000 */
[----:B------:R-:W0:Y:S08]  /*0430*/  I2F.RP R0, R7 ;  /* 0x0000000700007306 */ /* 0x000e300000209400 */
[----:B0-----:R-:W0:Y:S02]  /*0440*/  MUFU.RCP R0, R0 ;  /* 0x0000000000007308 */ /* 0x001e240000001000 */
[----:B0-----:R-:W-:-:S02]  /*0450*/  VIADD R2, R0, 0xffffffe ;  /* 0x0ffffffe00027836 */ /* 0x001fc40000000000 */
[----:B------:R-:W-:-:S04]  /*0460*/  IMAD.MOV R0, RZ, RZ, -R10 ;  /* 0x000000ffff007224 */ /* 0x000fc800078e0a0a */
[----:B------:R0:W1:Y:S02]  /*0470*/  F2I.FTZ.U32.TRUNC.NTZ R3, R2 ;  /* 0x0000000200037305 */ /* 0x000064000021f000 */
[----:B0-----:R-:W-:Y:S02]  /*0480*/  IMAD.MOV.U32 R2, RZ, RZ, RZ ;  /* 0x000000ffff027224 */ /* 0x001fe400078e00ff */
[----:B-1----:R-:W-:-:S04]  /*0490*/  IMAD.MOV R6, RZ, RZ, -R3 ;  /* 0x000000ffff067224 */ /* 0x002fc800078e0a03 */
[----:B------:R-:W-:Y:S02]  /*04a0*/  IMAD R9, R6, R7, RZ ;  /* 0x0000000706097224 */ /* 0x000fe400078e02ff */
[----:B------:R-:W-:Y:S02]  /*04b0*/  IMAD.MOV.U32 R6, RZ, RZ, R8 ;  /* 0x000000ffff067224 */ /* 0x000fe400078e0008 */
[----:B------:R-:W-:-:S06]  /*04c0*/  IMAD.HI.U32 R3, R3, R9, R2 ;  /* 0x0000000903037227 */ /* 0x000fcc00078e0002 */
[----:B------:R-:W-:-:S04]  /*04d0*/  IMAD.HI.U32 R3, R3, R6, RZ ;  /* 0x0000000603037227 */ /* 0x000fc800078e00ff */
[----:B------:R-:W-:Y:S01]  /*04e0*/  IMAD R0, R3, R0, R6 ;  /* 0x0000000003007224 */ /* 0x000fe200078e0206 */
[----:B------:R-:W-:Y:S04]  /*04f0*/  BAR.SYNC.DEFER_BLOCKING 0x0 ;  /* 0x0000000000007b1d */ /* 0x000fe80000010000 */
[----:B------:R-:W-:-:S13]  /*0500*/  ISETP.GT.U32.AND P1, PT, R7, R0, PT ;  /* 0x000000000700720c */ /* 0x000fda0003f24070 */
[----:B------:R-:W-:Y:S02]  /*0510*/  @!P1 IMAD.IADD R0, R0, 0x1, -R7 ;  /* 0x0000000100009824 */ /* 0x000fe400078e0a07 */
[----:B------:R-:W-:Y:S01]  /*0520*/  @!P1 VIADD R3, R3, 0x1 ;  /* 0x0000000103039836 */ /* 0x000fe20000000000 */
[----:B------:R-:W-:Y:S02]  /*0530*/  ISETP.NE.AND P1, PT, R4, RZ, PT ;  /* 0x000000ff0400720c */ /* 0x000fe40003f25270 */
[----:B------:R-:W-:Y:S02]  /*0540*/  ISETP.GE.U32.AND P0, PT, R0, R7, PT ;  /* 0x000000070000720c */ /* 0x000fe40003f06070 */
[----:B------:R-:W-:-:S04]  /*0550*/  LOP3.LUT R0, R5, R4, RZ, 0x3c, !PT ;  /* 0x0000000405007212 */ /* 0x000fc800078e3cff */
[----:B------:R-:W-:Y:S01]  /*0560*/  ISETP.GE.AND P2, PT, R0, RZ, PT ;  /* 0x000000ff0000720c */ /* 0x000fe20003f46270 */
[----:B------:R-:W-:-:S06]  /*0570*/  VIADD R0, R53, 0x1ff ;  /* 0x000001ff35007836 */ /* 0x000fcc0000000000 */
[----:B------:R-:W-:-:S04]  /*0580*/  @P0 VIADD R3, R3, 0x1 ;  /* 0x0000000103030836 */ /* 0x000fc80000000000 */
[----:B------:R-:W-:Y:S01]  /*0590*/  IMAD.MOV.U32 R2, RZ, RZ, R3 ;  /* 0x000000ffff027224 */ /* 0x000fe200078e0003 */
[----:B------:R-:W-:-:S03]  /*05a0*/  SHF.R.S32.HI R3, RZ, 0x1f, R0 ;  /* 0x0000001fff037819 */ /* 0x000fc60000011400 */
[----:B------:R-:W-:Y:S01]  /*05b0*/  @!P2 IMAD.MOV R2, RZ, RZ, -R2 ;  /* 0x000000ffff02a224 */ /* 0x000fe200078e0a02 */
[----:B------:R-:W-:Y:S02]  /*05c0*/  @!P1 LOP3.LUT R2, RZ, R4, RZ, 0x33, !PT ;  /* 0x00000004ff029212 */ /* 0x000fe400078e33ff */
[----:B------:R-:W-:-:S03]  /*05d0*/  LEA.HI R3, R3, R0, RZ, 0x9 ;  /* 0x0000000003037211 */ /* 0x000fc600078f48ff */
[----:B------:R-:W-:Y:S02]  /*05e0*/  IMAD.SHL.U32 R6, R2, 0x8, RZ ;  /* 0x0000000802067824 */ /* 0x000fe400078e00ff */
[----:B------:R-:W-:-:S03]  /*05f0*/  IMAD.MOV R2, RZ, RZ, -R2 ;  /* 0x000000ffff027224 */ /* 0x000fc600078e0a02 */
[----:B------:R-:W-:Y:S01]  /*0600*/  LEA.HI.SX32 R3, R3, -R6, 0x17 ;  /* 0x8000000603037211 */ /* 0x000fe200078fbaff */
[----:B------:R-:W-:-:S03]  /*0610*/  IMAD R8, R4, R2, R5 ;  /* 0x0000000204087224 */ /* 0x000fc600078e0205 */
[----:B------:R-:W-:-:S04]  /*0620*/  VIMNMX R11, PT, PT, R3, 0x8, PT ;  /* 0x00000008030b7848 */ /* 0x000fc80003fe0100 */
[-C--:B------:R-:W-:Y:S02]  /*0630*/  IABS R7, R11.reuse ;  /* 0x0000000b00077213 */ /* 0x080fe40000000000 */
[----:B------:R-:W-:Y:S02]  /*0640*/  IABS R4, R11 ;  /* 0x0000000b00047213 */ /* 0x000fe40000000000 */
[----:B------:R-:W0:Y:S08]  /*0650*/  I2F.RP R0, R7 ;  /* 0x0000000700007306 */ /* 0x000e300000209400 */
[----:B0-----:R-:W0:Y:S02]  /*0660*/  MUFU.RCP R0, R0 ;  /* 0x0000000000007308 */ /* 0x001e240000001000 */
[----:B0-----:R-:W-:-:S02]  /*0670*/  VIADD R3, R0, 0xffffffe ;  /* 0x0ffffffe00037836 */ /* 0x001fc40000000000 */
[----:B------:R-:W-:-:S04]  /*0680*/  IMAD.MOV R0, RZ, RZ, -R4 ;  /* 0x000000ffff007224 */ /* 0x000fc800078e0a04 */
[----:B------:R-:W0:Y:S02]  /*0690*/  F2I.FTZ.U32.TRUNC.NTZ R3, R3 ;  /* 0x0000000300037305 */ /* 0x000e24000021f000 */
[----:B0-----:R-:W-:-:S04]  /*06a0*/  IMAD.MOV R9, RZ, RZ, -R3 ;  /* 0x000000ffff097224 */ /* 0x001fc800078e0a03 */
[----:B------:R-:W-:Y:S01]  /*06b0*/  IMAD.MOV.U32 R2, RZ, RZ, R9 ;  /* 0x000000ffff027224 */ /* 0x000fe200078e0009 */
[----:B------:R-:W-:-:S03]  /*06c0*/  IABS R9, R8 ;  /* 0x0000000800097213 */ /* 0x000fc60000000000 */
[----:B------:R-:W-:Y:S02]  /*06d0*/  IMAD R5, R2, R7, RZ ;  /* 0x0000000702057224 */ /* 0x000fe400078e02ff */
[----:B------:R-:W-:-:S04]  /*06e0*/  IMAD.MOV.U32 R2, RZ, RZ, RZ ;  /* 0x000000ffff027224 */ /* 0x000fc800078e00ff */
[----:B------:R-:W-:Y:S01]  /*06f0*/  IMAD.HI.U32 R2, R3, R5, R2 ;  /* 0x0000000503027227 */ /* 0x000fe200078e0002 */
[----:B------:R-:W-:-:S04]  /*0700*/  IABS R5, R53 ;  /* 0x0000003500057213 */ /* 0x000fc80000000000 */
[----:B------:R-:W0:Y:S01]  /*0710*/  I2F.RP R4, R5 ;  /* 0x0000000500047306 */ /* 0x000e220000209400 */
[----:B------:R-:W-:-:S04]  /*0720*/  IMAD.HI.U32 R2, R2, R9, RZ ;  /* 0x0000000902027227 */ /* 0x000fc800078e00ff */
[----:B------:R-:W-:-:S05]  /*0730*/  IMAD R0, R2, R0, R9 ;  /* 0x0000000002007224 */ /* 0x000fca00078e0209 */
[----:B------:R-:W-:Y:S01]  /*0740*/  ISETP.GT.U32.AND P1, PT, R7, R0, PT ;  /* 0x000000000700720c */ /* 0x000fe20003f24070 */
[----:B0-----:R-:W0:-:S12]  /*0750*/  MUFU.RCP R4, R4 ;  /* 0x0000000400047308 */ /* 0x001e180000001000 */
[----:B------:R-:W-:Y:S02]  /*0760*/  @!P1 IMAD.IADD R0, R0, 0x1, -R7 ;  /* 0x0000000100009824 */ /* 0x000fe400078e0a07 */
[----:B------:R-:W-:Y:S01]  /*0770*/  @!P1 VIADD R2, R2, 0x1 ;  /* 0x0000000102029836 */ /* 0x000fe20000000000 */
[----:B------:R-:W-:Y:S02]  /*0780*/  ISETP.NE.AND P1, PT, R11, RZ, PT ;  /* 0x000000ff0b00720c */ /* 0x000fe40003f25270 */
[----:B------:R-:W-:Y:S02]  /*0790*/  ISETP.GE.U32.AND P0, PT, R0, R7, PT ;  /* 0x000000070000720c */ /* 0x000fe40003f06070 */
[----:B------:R-:W-:-:S04]  /*07a0*/  LOP3.LUT R0, R8, R11, RZ, 0x3c, !PT ;  /* 0x0000000b08007212 */ /* 0x000fc800078e3cff */
[----:B------:R-:W-:-:S07]  /*07b0*/  ISETP.GE.AND P2, PT, R0, RZ, PT ;  /* 0x000000ff0000720c */ /* 0x000fce0003f46270 */
[----:B------:R-:W-:-:S04]  /*07c0*/  @P0 VIADD R2, R2, 0x1 ;  /* 0x0000000102020836 */ /* 0x000fc80000000000 */
[----:B------:R-:W-:Y:S02]  /*07d0*/  IMAD.MOV.U32 R12, RZ, RZ, R2 ;  /* 0x000000ffff0c7224 */ /* 0x000fe400078e0002 */
[----:B0-----:R-:W-:Y:S01]  /*07e0*/  VIADD R2, R4, 0xffffffe ;  /* 0x0ffffffe04027836 */ /* 0x001fe20000000000 */
[----:B------:R-:W-:Y:S01]  /*07f0*/  MOV R4, 0x400 ;  /* 0x0000040000047802 */ /* 0x000fe20000000f00 */
[----:B------:R-:W-:Y:S01]  /*0800*/  @!P2 IMAD.MOV R12, RZ, RZ, -R12 ;  /* 0x000000ffff0ca224 */ /* 0x000fe200078e0a0c */
[----:B------:R-:W-:Y:S01]  /*0810*/  @!P1 LOP3.LUT R12, RZ, R11, RZ, 0x33, !PT ;  /* 0x0000000bff0c9212 */ /* 0x000fe200078e33ff */
[----:B------:R0:W1:Y:S01]  /*0820*/  F2I.FTZ.U32.TRUNC.NTZ R3, R2 ;  /* 0x0000000200037305 */ /* 0x000062000021f000 */
[----:B------:R-:W-:-:S03]  /*0830*/  R2UR UR76, R4 ;  /* 0x00000000044c72ca */ /* 0x000fc600000e0000 */
[----:B------:R5:W-:Y:S01]  /*0840*/  STL [R1+0x630], R12 ;  /* 0x0006300c01007387 */ /* 0x000be20000100800 */
[----:B------:R-:W-:-:S04]  /*0850*/  IMAD.MOV R0, RZ, RZ, -R12 ;  /* 0x000000ffff007224 */ /* 0x000fc800078e0a0c */
[----:B------:R-:W-:Y:S02]  /*0860*/  IMAD R0, R11, R0, R8 ;  /* 0x000000000b007224 */ /* 0x000fe400078e0208 */
[----:B0-----:R-:W-:Y:S02]  /*0870*/  IMAD.MOV.U32 R2, RZ, RZ, RZ ;  /* 0x000000ffff027224 */ /* 0x001fe400078e00ff */
[----:B------:R-:W-:Y:S01]  /*0880*/  IMAD.IADD R0, R6, 0x1, R0 ;  /* 0x0000000106007824 */ /* 0x000fe200078e0200 */
[----:B-----5:R-:W0:Y:S01]  /*0890*/  S2R R12, SR_TID.X ;  /* 0x00000000000c7919 */ /* 0x020e220000002100 */
[----:B-1----:R-:W-:Y:S01]  /*08a0*/  IMAD.MOV R4, RZ, RZ, -R3 ;  /* 0x000000ffff047224 */ /* 0x002fe200078e0a03 */
[----:B--2---:R-:W-:-:S09]  /*08b0*/  ULEA UR76, UR4, UR76, 0x18 ;  /* 0x0000004c044c7291 */ /* 0x004fd2000f8ec0ff */
[----:B------:R-:W1:Y:S01]  /*08c0*/  LDS R6, [UR76] ;  /* 0x0000004cff067984 */ /* 0x000e620008000800 */
[----:B0-----:R-:W-:Y:S02]  /*08d0*/  LOP3.LUT R52, R12, 0xff, RZ, 0xc0, !PT ;  /* 0x000000ff0c347812 */ /* 0x001fe400078ec0ff */
[----:B------:R-:W-:-:S03]  /*08e0*/  SHF.R.U32.HI R8, RZ, 0x5, R12 ;  /* 0x00000005ff087819 */ /* 0x000fc6000001160c */
[----:B------:R-:W-:Y:S02]  /*08f0*/  IMAD R10, R0, 0x200, R52 ;  /* 0x00000200000a7824 */ /* 0x000fe400078e0234 */
[----:B------:R-:W-:Y:S02]  /*0900*/  IMAD.MOV.U32 R0, RZ, RZ, R4 ;  /* 0x000000ffff007224 */ /* 0x000fe400078e0004 */
[----:B------:R-:W-:Y:S01]  /*0910*/  VIADD R9, R10, 0x100 ;  /* 0x000001000a097836 */ /* 0x000fe20000000000 */
[----:B------:R0:W-:Y:S01]  /*0920*/  STL [R1+0xd50], R10 ;  /* 0x000d500a01007387 */ /* 0x0001e20000100800 */
[----:B------:R-:W-:Y:S01]  /*0930*/  IMAD R7, R0, R5, RZ ;  /* 0x0000000500077224 */ /* 0x000fe200078e02ff */
[----:B------:R-:W-:Y:S02]  /*0940*/  IABS R0, R10 ;  /* 0x0000000a00007213 */ /* 0x000fe40000000000 */
[----:B------:R-:W-:Y:S01]  /*0950*/  IABS R4, R9 ;  /* 0x0000000900047213 */ /* 0x000fe20000000000 */
[----:B------:R-:W-:Y:S01]  /*0960*/  IMAD.HI.U32 R2, R3, R7, R2 ;  /* 0x0000000703027227 */ /* 0x000fe200078e0002 */
[----:B------:R0:W-:Y:S01]  /*0970*/  STL [R1+0xe00], R9 ;  /* 0x000e000901007387 */ /* 0x0001e20000100800 */
[----:B------:R-:W-:Y:S02]  /*0980*/  BAR.SYNC.DEFER_BLOCKING 0x0 ;  /* 0x0000000000007b1d */ /* 0x000fe40000010000 */
[----:B------:R-:W-:Y:S01]  /*0990*/  IMAD.MOV.U32 R3, RZ, RZ, R0 ;  /* 0x000000ffff037224 */ /* 0x000fe200078e0000 */
[----:B-1----:R-:W-:-:S02]  /*09a0*/  R2UR UR5, R6 ;  /* 0x00000000060572ca */ /* 0x002fc400000e0000 */
[----:B------:R-:W-:Y:S01]  /*09b0*/  ISETP.GE.AND P3, PT, R9, RZ, PT ;  /* 0x000000ff0900720c */ /* 0x000fe20003f66270 */
[----:B------:R-:W-:-:S04]  /*09c0*/  IMAD.HI.U32 R0, R2, R3, RZ ;  /* 0x0000000302007227 */ /* 0x000fc800078e00ff */
[----:B------:R-:W-:-:S04]  /*09d0*/  IMAD.HI.U32 R2, R2, R4, RZ ;  /* 0x0000000402027227 */ /* 0x000fc800078e00ff */
[----:B------:R-:W-:Y:S02]  /*09e0*/  IMAD.MOV R0, RZ, RZ, -R0 ;  /* 0x000000ffff007224 */ /* 0x000fe400078e0a00 */
[----:B------:R-:W-:Y:S02]  /*09f0*/  IMAD.MOV R2, RZ, RZ, -R2 ;  /* 0x000000ffff027224 */ /* 0x000fe400078e0a02 */
[C---:B------:R-:W-:Y:S02]  /*0a00*/  IMAD R0, R5.reuse, R0, R3 ;  /* 0x0000000005007224 */ /* 0x040fe400078e0203 */
[C---:B------:R-:W-:Y:S02]  /*0a10*/  IMAD R2, R5.reuse, R2, R4 ;  /* 0x0000000205027224 */ /* 0x040fe400078e0204 */
[C---:B------:R-:W-:Y:S01]  /*0a20*/  IMAD.SHL.U32 R4, R8.reuse, 0x10, RZ ;  /* 0x0000001008047824 */ /* 0x040fe200078e00ff */
[C---:B------:R-:W-:Y:S01]  /*0a30*/  ISETP.GT.U32.AND P0, PT, R5.reuse, R0, PT ;  /* 0x000000000500720c */ /* 0x040fe20003f04070 */
[----:B------:R-:W-:Y:S01]  /*0a40*/  IMAD.SHL.U32 R3, R8, 0x200000, RZ ;  /* 0x0020000008037824 */ /* 0x000fe200078e00ff */
[----:B------:R-:W-:-:S02]  /*0a50*/  ISETP.GT.U32.AND P1, PT, R5, R2, PT ;  /* 0x000000020500720c */ /* 0x000fc40003f24070 */
[----:B------:R-:W-:Y:S02]  /*0a60*/  LOP3.LUT R4, R4, 0x40, RZ, 0xc0, !PT ;  /* 0x0000004004047812 */ /* 0x000fe400078ec0ff */
[----:B------:R-:W-:Y:S02]  /*0a70*/  LOP3.LUT R3, R3, 0x600000, RZ, 0xc0, !PT ;  /* 0x0060000003037812 */ /* 0x000fe400078ec0ff */
[----:B------:R-:W-:Y:S02]  /*0a80*/  R2UR UR8, R4 ;  /* 0x00000000040872ca */ /* 0x000fe400000e0000 */
[----:B------:R-:W1:Y:S01]  /*0a90*/  S2R R4, SR_CgaCtaId ;  /* 0x0000000000047919 */ /* 0x000e620000008800 */
[----:B------:R-:W-:Y:S02]  /*0aa0*/  R2UR UR9, R3 ;  /* 0x00000000030972ca */ /* 0x000fe400000e0000 */
[--C-:B------:R-:W-:Y:S02]  /*0ab0*/  @!P0 IMAD.IADD R0, R0, 0x1, -R5.reuse ;  /* 0x0000000100008824 */ /* 0x100fe400078e0a05 */
[----:B------:R-:W-:Y:S01]  /*0ac0*/  @!P1 IMAD.IADD R2, R2, 0x1, -R5 ;  /* 0x0000000102029824 */ /* 0x000fe200078e0a05 */
[----:B------:R-:W-:-:S02]  /*0ad0*/  ISETP.GE.AND P1, PT, R10, RZ, PT ;  /* 0x000000ff0a00720c */ /* 0x000fc40003f26270 */
[C---:B------:R-:W-:Y:S02]  /*0ae0*/  ISETP.GT.U32.AND P0, PT, R5.reuse, R0, PT ;  /* 0x000000000500720c */ /* 0x040fe40003f04070 */
[----:B------:R-:W-:-:S11]  /*0af0*/  ISETP.GT.U32.AND P2, PT, R5, R2, PT ;  /* 0x000000020500720c */ /* 0x000fd60003f44070 */
[--C-:B------:R-:W-:Y:S02]  /*0b00*/  @!P0 IMAD.IADD R0, R0, 0x1, -R5.reuse ;  /* 0x0000000100008824 */ /* 0x100fe400078e0a05 */
[----:B------:R-:W-:Y:S01]  /*0b10*/  @!P2 IMAD.IADD R2, R2, 0x1, -R5 ;  /* 0x000000010202a824 */ /* 0x000fe200078e0a05 */
[----:B0--34-:R-:W-:Y:S06]  /*0b20*/  @P4 BRA `(.L_x_5) ;  /* 0x0000000000184947 */ /* 0x019fec0003800000 */
[----:B------:R-:W-:Y:S01]  /*0b30*/  ELECT P0, URZ, PT ;  /* 0x0000000000ff782f */ /* 0x000fe20003800000 */
[----:B------:R-:W-:Y:S01]  /*0b40*/  IMAD.MOV.U32 R3, RZ, RZ, 0x1 ;  /* 0x00000001ff037424 */ /* 0x000fe200078e00ff */
[----:B------:R-:W-:Y:S11]  /*0b50*/  UVIRTCOUNT.DEALLOC.SMPOOL 0x80 ;  /* 0x000000800000784c */ /* 0x000ff60000000000 */
[----:B------:R-:W-:-:S04]  /*0b60*/  @P0 MOV R5, 0x40 ;  /* 0x0000004000050802 */ /* 0x000fc80000000f00 */
[----:B-1----:R-:W-:-:S05]  /*0b70*/  @P0 LEA R4, R4, R5, 0x18 ;  /* 0x0000000504040211 */ /* 0x002fca00078ec0ff */
[----:B------:R0:W-:Y:S02]  /*0b80*/  @P0 STS.U8 [R4], R3 ;  /* 0x0000000304000388 */ /* 0x0001e40000000000 */
.L_x_5:
[----:B------:R-:W-:Y:S01]  /*0b90*/  UIADD3 UR11, UPT, UPT, UR8, UR9, UR5 ;  /* 0x00000009080b7290 */ /* 0x000fe2000fffe005 */
[----:B------:R-:W-:Y:S01]  /*0ba0*/  @!P1 IMAD.MOV R0, RZ, RZ, -R0 ;  /* 0x000000ffff009224 */ /* 0x000fe200078e0a00 */
[----:B------:R-:W-:Y:S01]  /*0bb0*/  ISETP.NE.U32.AND P1, PT, R52, RZ, PT ;  /* 0x000000ff3400720c */ /* 0x000fe20003f25070 */
[----:B------:R-:W-:Y:S01]  /*0bc0*/  @!P3 IMAD.MOV R2, RZ, RZ, -R2 ;  /* 0x000000ffff02b224 */ /* 0x000fe200078e0a02 */
[----:B------:R-:W-:Y:S01]  /*0bd0*/  ISETP.NE.AND P0, PT, R53, RZ, PT ;  /* 0x000000ff3500720c */ /* 0x000fe20003f05270 */
[----:B------:R-:W-:Y:S01]  /*0be0*/  VIADD R5, R74, 0xfffffff7 ;  /* 0xfffffff74a057836 */ /* 0x000fe20000000000 */
[----:B0-----:R-:W-:Y:S01]  /*0bf0*/  LOP3.LUT R3, RZ, R53, RZ, 0x33, !PT ;  /* 0x00000035ff037212 */ /* 0x001fe200078e33ff */
[----:B------:R-:W-:Y:S01]  /*0c00*/  UMOV UR10, 0x1 ;  /* 0x00000001000a7882 */ /* 0x000fe20000000000 */
[----:B------:R-:W0:Y:S01]  /*0c10*/  LDC.64 R124, c[0x0][0x3a8] ;  /* 0x0000ea00ff7c7b82 */ /* 0x000e220000000a00 */
[----:B------:R-:W-:Y:S01]  /*0c20*/  STTM.x64 tmem[UR11], RZ ;  /* 0x000000ff000079ed */ /* 0x000fe2000834000b */
[C---:B------:R-:W-:Y:S01]  /*0c30*/  SEL R0, R3.reuse, R0, !P0 ;  /* 0x0000000003007207 */ /* 0x040fe20004000000 */
[----:B------:R-:W2:Y:S01]  /*0c40*/  FENCE.VIEW.ASYNC.T ;  /* 0x00000000000073c6 */ /* 0x000ea20000000200 */
[----:B------:R-:W-:Y:S01]  /*0c50*/  SEL R2, R3, R2, !P0 ;  /* 0x0000000203027207 */ /* 0x000fe20004000000 */
[----:B------:R-:W-:Y:S01]  /*0c60*/  STL.64 [R1+0x1110], R118 ;  /* 0x0011107601007387 */ /* 0x000fe20000100a00 */
[----:B------:R-:W-:Y:S01]  /*0c70*/  ISETP.GE.U32.AND P5, PT, R5, 0x7fffff78, PT ;  /* 0x7fffff780500780c */ /* 0x000fe20003fa6070 */
[----:B------:R-:W-:Y:S01]  /*0c80*/  IMAD.U32 R5, RZ, RZ, UR76 ;  /* 0x0000004cff057e24 */ /* 0x000fe2000f8e00ff */
[----:B--2---:R-:W-:Y:S01]  /*0c90*/  VOTEU.ALL UP0, P1 ;  /* 0x0000000000ff7886 */ /* 0x004fe20000800000 */
[-C--:B------:R-:W-:Y:S01]  /*0ca0*/  IMAD R0, R0, R75.reuse, RZ ;  /* 0x0000004b00007224 */ /* 0x080fe200078e02ff */
[----:B------:R-:W-:Y:S01]  /*0cb0*/  VOTEU.ALL UP1, P1 ;  /* 0x0000000000ff7886 */ /* 0x000fe20000820000 */
[----:B------:R-:W-:Y:S01]  /*0cc0*/  IMAD R75, R2, R75, RZ ;  /* 0x0000004b024b7224 */ /* 0x000fe200078e02ff */
[----:B------:R-:W-:Y:S01]  /*0cd0*/  STL.64 [R1+0x1108], R116 ;  /* 0x0011087401007387 */ /* 0x000fe20000100a00 */
[----:B------:R-:W-:Y:S01]  /*0ce0*/  VIADD R2, R5, 0x44000 ;  /* 0x0004400005027836 */ /* 0x000fe20000000000 */
[----:B------:R-:W-:-:S04]  /*0cf0*/  @!UP0 UIADD3 UR8, UPT, UPT, -UR10, 0x100000, URZ ;  /* 0x001000000a088890 */ /* 0x000fc8000fffe1ff */
[----:B------:R-:W-:Y:S02]  /*0d00*/  @!UP0 USHF.L.U32 UR9, UR8, 0xb, URZ ;  /* 0x0000000b08098899 */ /* 0x000fe400080006ff */
[----:B------:R-:W-:Y:S01]  /*0d10*/  @!UP0 USHF.L.U32 UR8, UR8, 0x1, URZ ;  /* 0x0000000108088899 */ /* 0x000fe200080006ff */
[----:B------:R-:W-:Y:S01]  /*0d20*/  VIADD R3, R74, 0xffffffef ;  /* 0xffffffef4a037836 */ /* 0x000fe20000000000 */
[----:B------:R-:W-:Y:S01]  /*0d30*/  STL.64 [R1+0x1100], R114 ;  /* 0x0011007201007387 */ /* 0x000fe20000100a00 */
[-C--:B------:R-:W-:Y:S01]  /*0d40*/  LEA R72, P2, R0, R70.reuse, 0x1 ;  /* 0x0000004600487211 */ /* 0x080fe200078408ff */
[----:B-1----:R-:W-:Y:S01]  /*0d50*/  VIADD R4, R74, 0xffffffff ;  /* 0xffffffff4a047836 */ /* 0x002fe20000000000 */
[----:B------:R-:W-:Y:S01]  /*0d60*/  R2UR UR4, R2 ;  /* 0x00000000020472ca */ /* 0x000fe200000e0000 */
[----:B------:R-:W-:Y:S01]  /*0d70*/  BAR.SYNC.DEFER_BLOCKING 0x0 ;  /* 0x0000000000007b1d */ /* 0x000fe20000010000 */
[-C--:B------:R-:W-:Y:S01]  /*0d80*/  LEA.HI.X.SX32 R73, R0, R71.reuse, 0x1, P2 ;  /* 0x0000004700497211 */ /* 0x080fe200010f0eff */
[C---:B------:R-:W-:Y:S01]  /*0d90*/  VIADD R0, R74.reuse, 0xffffffdf ;  /* 0xffffffdf4a007836 */ /* 0x040fe20000000000 */
[----:B------:R-:W-:Y:S01]  /*0da0*/  ISETP.GE.U32.AND P6, PT, R3, 0x7fffff70, PT ;  /* 0x7fffff700300780c */ /* 0x000fe20003fc6070 */
[----:B------:R-:W-:Y:S01]  /*0db0*/  VIADD R3, R74, 0xffffffe7 ;  /* 0xffffffe74a037836 */ /* 0x000fe20000000000 */
[C---:B------:R-:W-:Y:S01]  /*0dc0*/  LEA R70, P2, R75.reuse, R70, 0x1 ;  /* 0x000000464b467211 */ /* 0x040fe200078408ff */
[----:B------:R-:W1:Y:S01]  /*0dd0*/  LDCU.64 UR6, c[0x0][0x358] ;  /* 0x00006b00ff0677ac */ /* 0x000e620008000a00 */
[----:B------:R-:W-:Y:S01]  /*0de0*/  ISETP.GE.U32.AND P3, PT, R4, 0x7fffff80, PT ;  /* 0x7fffff800400780c */ /* 0x000fe20003f66070 */
[----:B------:R-:W-:Y:S01]  /*0df0*/  STL.64 [R1+0x10f8], R112 ;  /* 0x0010f87001007387 */ /* 0x000fe20000100a00 */
[----:B------:R-:W-:-:S02]  /*0e00*/  LEA.HI.X.SX32 R71, R75, R71, 0x1, P2 ;  /* 0x000000474b477211 */ /* 0x000fc400010f0eff */
[----:B------:R-:W-:Y:S01]  /*0e10*/  ISETP.GE.U32.AND P2, PT, R0, 0x7fffff60, PT ;  /* 0x7fffff600000780c */ /* 0x000fe20003f46070 */
[----:B------:R-:W-:Y:S01]  /*0e20*/  STL.64 [R1+0x10f0], R30 ;  /* 0x0010f01e01007387 */ /* 0x000fe20000100a00 */
[----:B------:R-:W-:Y:S01]  /*0e30*/  ISETP.GE.U32.AND P0, PT, R3, 0x7fffff68, PT ;  /* 0x7fffff680300780c */ /* 0x000fe20003f06070 */
[----:B------:R-:W-:Y:S01]  /*0e40*/  IMAD.U32 R0, RZ, RZ, UR11 ;  /* 0x0000000bff007e24 */ /* 0x000fe2000f8e00ff */
[----:B------:R-:W-:Y:S01]  /*0e50*/  PRMT R82, RZ, 0x7610, R82 ;  /* 0x00007610ff527816 */ /* 0x000fe20000000052 */
[----:B------:R-:W-:Y:S01]  /*0e60*/  STL.64 [R1+0x10e8], R26 ;  /* 0x0010e81a01007387 */ /* 0x000fe20000100a00 */
[----:B0-----:R-:W-:Y:S01]  /*0e70*/  IMAD.SHL.U32 R3, R124, 0x8, RZ ;  /* 0x000000087c037824 */ /* 0x001fe200078e00ff */
[----:B------:R-:W-:Y:S02]  /*0e80*/  PRMT R81, RZ, 0x7610, R81 ;  /* 0x00007610ff517816 */ /* 0x000fe40000000051 */
[----:B------:R-:W-:Y:S01]  /*0e90*/  STL [R1+0x10e0], R99 ;  /* 0x0010e06301007387 */ /* 0x000fe20000100800 */
[----:B------:R-:W-:Y:S01]  /*0ea0*/  IMAD.WIDE R58, R3, 0x2, R72 ;  /* 0x00000002033a7825 */ /* 0x000fe200078e0248 */
[----:B------:R-:W-:-:S02]  /*0eb0*/  PRMT R80, RZ, 0x7610, R80 ;  /* 0x00007610ff507816 */ /* 0x000fc40000000050 */
[----:B------:R-:W0:Y:S02]  /*0ec0*/  FENCE.VIEW.ASYNC.S ;  /* 0x00000000000073c6 */ /* 0x000e240000000000 */
[----:B0-----:R0:W2:Y:S02]  /*0ed0*/  @!UP1 SYNCS.EXCH.64 URZ, [UR4], UR8 ;  /* 0x0000000804ff95b2 */ /* 0x0010a40008000100 */
[----:B--2---:R-:W-:Y:S01]  /*0ee0*/  BAR.SYNC.DEFER_BLOCKING 0x0 ;  /* 0x0000000000007b1d */ /* 0x004fe20000010000 */
[----:B------:R-:W-:Y:S01]  /*0ef0*/  IMAD.WIDE R52, R3, 0x2, R70 ;  /* 0x0000000203347825 */ /* 0x000fe200078e0246 */
[----:B------:R-:W-:-:S04]  /*0f00*/  PRMT R79, RZ, 0x7610, R79 ;  /* 0x00007610ff4f7816 */ /* 0x000fc8000000004f */
[----:B------:R-:W-:Y:S04]  /*0f10*/  STL.64 [R1+0x10d8], R32 ;  /* 0x0010d82001007387 */ /* 0x000fe80000100a00 */
[----:B------:R-:W-:Y:S04]  /*0f20*/  STL.64 [R1+0x10d0], R24 ;  /* 0x0010d01801007387 */ /* 0x000fe80000100a00 */
[----:B------:R-:W-:Y:S04]  /*0f30*/  STL.64 [R1+0x10c8], R28 ;  /* 0x0010c81c01007387 */ /* 0x000fe80000100a00 */
[----:B------:R-:W-:Y:S04]  /*0f40*/  STL [R1+0x10c0], R107 ;  /* 0x0010c06b01007387 */ /* 0x000fe80000100800 */
[----:B------:R-:W-:Y:S04]  /*0f50*/  STL.64 [R1+0x10b8], R22 ;  /* 0x0010b81601007387 */ /* 0x000fe80000100a00 */
[----:B------:R-:W-:Y:S04]  /*0f60*/  STL.64 [R1+0x10b0], R20 ;  /* 0x0010b01401007387 */ /* 0x000fe80000100a00 */
[----:B------:R-:W-:Y:S04]  /*0f70*/  STL.64 [R1+0x10a8], R18 ;  /* 0x0010a81201007387 */ /* 0x000fe80000100a00 */
[----:B------:R-:W-:Y:S04]  /*0f80*/  STL.64 [R1+0x10a0], R110 ;  /* 0x0010a06e01007387 */ /* 0x000fe80000100a00 */
[----:B------:R-:W-:Y:S04]  /*0f90*/  STL.64 [R1+0x1098], R108 ;  /* 0x0010986c01007387 */ /* 0x000fe80000100a00 */
[----:B------:R-:W-:Y:S04]  /*0fa0*/  STL.64 [R1+0x1090], R102 ;  /* 0x0010906601007387 */ /* 0x000fe80000100a00 */
[----:B------:R-:W-:Y:S04]  /*0fb0*/  STL.64 [R1+0x1088], R100 ;  /* 0x0010886401007387 */ /* 0x000fe80000100a00 */
[----:B------:R-:W-:Y:S01]  /*0fc0*/  STL [R1+0xf50], R125 ;  /* 0x000f507d01007387 */ /* 0x000fe20000100800 */
[----:B------:R-:W-:-:S03]  /*0fd0*/  IMAD.SHL.U32 R3, R124, 0x10, RZ ;  /* 0x000000107c037824 */ /* 0x000fc600078e00ff */
[----:B------:R2:W-:Y:S04]  /*0fe0*/  STL [R1+0x72c], R5 ;  /* 0x00072c0501007387 */ /* 0x0005e80000100800 */
[----:B------:R3:W-:Y:S04]  /*0ff0*/  STL [R1+0x620], R2 ;  /* 0x0006200201007387 */ /* 0x0007e80000100800 */
[----:B------:R4:W-:Y:S01]  /*1000*/  STL [R1+0xe28], R0 ;  /* 0x000e280001007387 */ /* 0x0009e20000100800 */
[----:B------:R-:W-:Y:S01]  /*1010*/  PRMT R78, RZ, 0x7610, R78 ;  /* 0x00007610ff4e7816 */ /* 0x000fe2000000004e */
[----:B--2---:R-:W-:Y:S01]  /*1020*/  IMAD R5, R124, 0x18, RZ ;  /* 0x000000187c057824 */ /* 0x004fe200078e02ff */
[----:B------:R-:W-:Y:S01]  /*1030*/  PRMT R77, RZ, 0x7610, R77 ;  /* 0x00007610ff4d7816 */ /* 0x000fe2000000004d */
[----:B-1----:R-:W2:Y:S01]  /*1040*/  @!P3 LDG.E.U16 R82, desc[UR6][R72.64] ;  /* 0x000000064852b981 */ /* 0x002ea2000c1e1500 */
[----:B------:R-:W-:Y:S01]  /*1050*/  IMAD.WIDE R62, R3, 0x2, R72 ;  /* 0x00000002033e7825 */ /* 0x000fe200078e0248 */
[----:B------:R-:W-:-:S02]  /*1060*/  PRMT R76, RZ, 0x7610, R76 ;  /* 0x00007610ff4c7816 */ /* 0x000fc4000000004c */
[----:B------:R-:W2:Y:S01]  /*1070*/  @!P3 LDG.E.U16 R81, desc[UR6][R70.64] ;  /* 0x000000064651b981 */ /* 0x000ea2000c1e1500 */
[C---:B---3--:R-:W-:Y:S02]  /*1080*/  VIADD R2, R74.reuse, 0xffffffcf ;  /* 0xffffffcf4a027836 */ /* 0x048fe40000000000 */
[----:B----4-:R-:W-:Y:S01]  /*1090*/  VIADD R0, R74, 0xffffffd7 ;  /* 0xffffffd74a007836 */ /* 0x010fe20000000000 */
[----:B------:R1:W-:Y:S01]  /*10a0*/  STL.64 [R1+0x5a8], R58 ;  /* 0x0005a83a01007387 */ /* 0x0003e20000100a00 */
[----:B------:R-:W-:Y:S01]  /*10b0*/  IMAD.WIDE R60, R3, 0x2, R70 ;  /* 0x00000002033c7825 */ /* 0x000fe200078e0246 */
[----:B------:R-:W-:Y:S02]  /*10c0*/  PRMT R75, RZ, 0x7610, R75 ;  /* 0x00007610ff4b7816 */ /* 0x000fe4000000004b */
[----:B------:R-:W-:Y:S01]  /*10d0*/  ISETP.GE.U32.AND P3, PT, R0, 0x7fffff58, PT ;  /* 0x7fffff580000780c */ /* 0x000fe20003f66070 */
[----:B------:R1:W3:Y:S01]  /*10e0*/  @!P5 LDG.E.U16 R80, desc[UR6][R58.64] ;  /* 0x000000063a50d981 */ /* 0x0002e2000c1e1500 */
[----:B------:R-:W-:-:S02]  /*10f0*/  VIADD R0, R74, 0xffffffc7 ;  /* 0xffffffc74a007836 */ /* 0x000fc40000000000 */
[----:B------:R-:W-:Y:S01]  /*1100*/  IMAD.SHL.U32 R3, R124, 0x20, RZ ;  /* 0x000000207c037824 */ /* 0x000fe200078e00ff */
[----:B------:R4:W-:Y:S01]  /*1110*/  STL.64 [R1+0x5a0], R52 ;  /* 0x0005a03401007387 */ /* 0x0009e20000100a00 */
[----:B------:R-:W-:-:S03]  /*1120*/  PRMT R94, RZ, 0x7610, R94 ;  /* 0x00007610ff5e7816 */ /* 0x000fc6000000005e */
[----:B------:R4:W2:Y:S01]  /*1130*/  @!P5 LDG.E.U16 R79, desc[UR6][R52.64] ;  /* 0x00000006344fd981 */ /* 0x0008a2000c1e1500 */
[C---:B-1----:R-:W-:Y:S01]  /*1140*/  IMAD.WIDE R58, R5.reuse, 0x2, R72 ;  /* 0x00000002053a7825 */ /* 0x042fe200078e0248 */
[----:B------:R-:W-:Y:S02]  /*1150*/  ISETP.GE.U32.AND P5, PT, R2, 0x7fffff50, PT ;  /* 0x7fffff500200780c */ /* 0x000fe40003fa6070 */
[----:B------:R1:W-:Y:S01]  /*1160*/  STL.64 [R1+0x528], R62 ;  /* 0x0005283e01007387 */ /* 0x0003e20000100a00 */
[----:B------:R-:W-:Y:S01]  /*1170*/  PRMT R93, RZ, 0x7610, R93 ;  /* 0x00007610ff5d7816 */ /* 0x000fe2000000005d */
[----:B------:R-:W-:Y:S02]  /*1180*/  VIADD R2, R74, 0xffffffbf ;  /* 0xffffffbf4a027836 */ /* 0x000fe40000000000 */
[----:B------:R1:W2:Y:S01]  /*1190*/  @!P6 LDG.E.U16 R78, desc[UR6][R62.64] ;  /* 0x000000063e4ee981 */ /* 0x0002a2000c1e1500 */
[----:B----4-:R-:W-:-:S03]  /*11a0*/  IMAD.WIDE R52, R5, 0x2, R70 ;  /* 0x0000000205347825 */ /* 0x010fc600078e0246 */
[----:B------:R4:W-:Y:S01]  /*11b0*/  STL.64 [R1+0x520], R60 ;  /* 0x0005203c01007387 */ /* 0x0009e20000100a00 */
[----:B------:R-:W-:-:S03]  /*11c0*/  IMAD R5, R124, 0x28, RZ ;  /* 0x000000287c057824 */ /* 0x000fc600078e02ff */
[----:B------:R4:W2:Y:S01]  /*11d0*/  @!P6 LDG.E.U16 R77, desc[UR6][R60.64] ;  /* 0x000000063c4de981 */ /* 0x0008a2000c1e1500 */
[----:B------:R-:W-:Y:S01]  /*11e0*/  ISETP.GE.U32.AND P6, PT, R0, 0x7fffff48, PT ;  /* 0x7fffff480000780c */ /* 0x000fe20003fc6070 */
[C---:B-1----:R-:W-:Y:S01]  /*11f0*/  IMAD.WIDE R62, R3.reuse, 0x2, R72 ;  /* 0x00000002033e7825 */ /* 0x042fe200078e0248 */
[----:B------:R-:W-:Y:S01]  /*1200*/  PRMT R92, RZ, 0x7610, R92 ;  /* 0x00007610ff5c7816 */ /* 0x000fe2000000005c */
        /* <DEDUP_REMOVED lines=8> */
[C---:B-1----:R-:W-:Y:S01]  /*1290*/  IMAD.WIDE R58, R5.reuse, 0x2, R72 ;  /* 0x00000002053a7825 */ /* 0x042fe200078e0248 */
[----:B------:R-:W-:Y:S02]  /*12a0*/  ISETP.GE.U32.AND P0, PT, R2, 0x7fffff40, PT ;  /* 0x7fffff400200780c */ /* 0x000fe40003f06070 */
[----:B------:R1:W-:Y:S01]  /*12b0*/  STL.64 [R1+0x428], R62 ;  /* 0x0004283e01007387 */ /* 0x0003e20000100a00 */
[----:B------:R-:W-:Y:S02]  /*12c0*/  PRMT R90, RZ, 0x7610, R90 ;  /* 0x00007610ff5a7816 */ /* 0x000fe4000000005a */
[----:B------:R-:W-:Y:S01]  /*12d0*/  PRMT R89, RZ, 0x7610, R89 ;  /* 0x00007610ff597816 */ /* 0x000fe20000000059 */
[----:B------:R0:W-:Y:S01]  /*12e0*/  STL.64 [R1+0x420], R60 ;  /* 0x0004203c01007387 */ /* 0x0001e20000100a00 */
[----:B----4-:R-:W-:-:S03]  /*12f0*/  IMAD.WIDE R52, R5, 0x2, R70 ;  /* 0x0000000205347825 */ /* 0x010fc600078e0246 */
[----:B------:R1:W4:Y:S01]  /*1300*/  @!P2 LDG.E.U16 R94, desc[UR6][R62.64] ;  /* 0x000000063e5ea981 */ /* 0x000322000c1e1500 */
[----:B------:R-:W-:-:S03]  /*1310*/  IMAD R5, R124, 0x38, RZ ;  /* 0x000000387c057824 */ /* 0x000fc600078e02ff */
[----:B------:R0:W2:Y:S01]  /*1320*/  @!P2 LDG.E.U16 R93, desc[UR6][R60.64] ;  /* 0x000000063c5da981 */ /* 0x0000a2000c1e1500 */
[----:B------:R-:W-:Y:S01]  /*1330*/  ISETP.GE.U32.AND P2, PT, R0, 0x7fffff38, PT ;  /* 0x7fffff380000780c */ /* 0x000fe20003f46070 */
[----:B------:R-:W-:Y:S01]  /*1340*/  VIADD R0, R74, 0xffffffa7 ;  /* 0xffffffa74a007836 */ /* 0x000fe20000000000 */
[----:B------:R-:W-:Y:S01]  /*1350*/  PRMT R88, RZ, 0x7610, R88 ;  /* 0x00007610ff587816 */ /* 0x000fe20000000058 */
[----:B------:R0:W-:Y:S01]  /*1360*/  STL.64 [R1+0x3a8], R58 ;  /* 0x0003a83a01007387 */ /* 0x0001e20000100a00 */
[C---:B-1----:R-:W-:Y:S01]  /*1370*/  IMAD.WIDE R62, R3.reuse, 0x2, R72 ;  /* 0x00000002033e7825 */ /* 0x042fe200078e0248 */
[----:B------:R-:W-:Y:S02]  /*1380*/  PRMT R87, RZ, 0x7610, R87 ;  /* 0x00007610ff577816 */ /* 0x000fe40000000057 */
[----:B------:R1:W2:Y:S01]  /*1390*/  @!P3 LDG.E.U16 R92, desc[UR6][R58.64] ;  /* 0x000000063a5cb981 */ /* 0x0002a2000c1e1500 */
[----:B0-----:R-:W-:-:S03]  /*13a0*/  IMAD.WIDE R60, R3, 0x2, R70 ;  /* 0x00000002033c7825 */ /* 0x001fc600078e0246 */
[----:B------:R0:W-:Y:S01]  /*13b0*/  STL.64 [R1+0x3a0], R52 ;  /* 0x0003a03401007387 */ /* 0x0001e20000100a00 */
[----:B------:R-:W-:-:S03]  /*13c0*/  IMAD.SHL.U32 R3, R124, 0x40, RZ ;  /* 0x000000407c037824 */ /* 0x000fc600078e00ff */
[----:B------:R0:W2:Y:S01]  /*13d0*/  @!P3 LDG.E.U16 R91, desc[UR6][R52.64] ;  /* 0x00000006345bb981 */ /* 0x0000a2000c1e1500 */
[----:B-1----:R-:W-:Y:S01]  /*13e0*/  IMAD.WIDE R58, R5, 0x2, R72 ;  /* 0x00000002053a7825 */ /* 0x002fe200078e0248 */
[----:B------:R-:W-:Y:S02]  /*13f0*/  PRMT R86, RZ, 0x7610, R86 ;  /* 0x00007610ff567816 */ /* 0x000fe40000000056 */
[----:B------:R1:W-:Y:S01]  /*1400*/  STL.64 [R1+0x328], R62 ;  /* 0x0003283e01007387 */ /* 0x0003e20000100a00 */
[----:B------:R-:W-:-:S03]  /*1410*/  PRMT R85, RZ, 0x7610, R85 ;  /* 0x00007610ff557816 */ /* 0x000fc60000000055 */
[----:B------:R1:W2:Y:S01]  /*1420*/  @!P5 LDG.E.U16 R90, desc[UR6][R62.64] ;  /* 0x000000063e5ad981 */ /* 0x0002a2000c1e1500 */
[----:B0-----:R-:W-:-:S03]  /*1430*/  IMAD.WIDE R52, R5, 0x2, R70 ;  /* 0x0000000205347825 */ /* 0x001fc600078e0246 */
[----:B------:R0:W2:Y:S01]  /*1440*/  @!P5 LDG.E.U16 R89, desc[UR6][R60.64] ;  /* 0x000000063c59d981 */ /* 0x0000a2000c1e1500 */
[----:B------:R-:W-:Y:S01]  /*1450*/  IMAD R5, R124, 0x48, RZ ;  /* 0x000000487c057824 */ /* 0x000fe200078e02ff */
[----:B------:R-:W-:Y:S02]  /*1460*/  ISETP.GE.U32.AND P5, PT, R0, 0x7fffff28, PT ;  /* 0x7fffff280000780c */ /* 0x000fe40003fa6070 */
[----:B------:R0:W-:Y:S01]  /*1470*/  STL.64 [R1+0x320], R60 ;  /* 0x0003203c01007387 */ /* 0x0001e20000100a00 */
[----:B------:R-:W-:Y:S01]  /*1480*/  PRMT R84, RZ, 0x7610, R84 ;  /* 0x00007610ff547816 */ /* 0x000fe20000000054 */
[----:B-1----:R-:W-:Y:S01]  /*1490*/  IMAD.WIDE R62, R3, 0x2, R72 ;  /* 0x00000002033e7825 */ /* 0x002fe200078e0248 */
[----:B------:R-:W-:Y:S01]  /*14a0*/  PRMT R83, RZ, 0x7610, R83 ;  /* 0x00007610ff537816 */ /* 0x000fe20000000053 */
[----:B------:R1:W-:Y:S02]  /*14b0*/  STL.64 [R1+0x2a8], R58 ;  /* 0x0002a83a01007387 */ /* 0x0003e40000100a00 */
[----:B------:R-:W-:-:S02]  /*14c0*/  VIADD R2, R74, 0xffffffaf ;  /* 0xffffffaf4a027836 */ /* 0x000fc40000000000 */
[----:B------:R1:W2:Y:S01]  /*14d0*/  @!P6 LDG.E.U16 R88, desc[UR6][R58.64] ;  /* 0x000000063a58e981 */ /* 0x0002a2000c1e1500 */
[----:B0-----:R-:W-:-:S03]  /*14e0*/  IMAD.WIDE R60, R3, 0x2, R70 ;  /* 0x00000002033c7825 */ /* 0x001fc600078e0246 */
[----:B------:R0:W-:Y:S01]  /*14f0*/  STL.64 [R1+0x2a0], R52 ;  /* 0x0002a03401007387 */ /* 0x0001e20000100a00 */
[----:B------:R-:W-:-:S03]  /*1500*/  IMAD R3, R124, 0x50, RZ ;  /* 0x000000507c037824 */ /* 0x000fc600078e02ff */
[----:B------:R0:W2:Y:S01]  /*1510*/  @!P6 LDG.E.U16 R87, desc[UR6][R52.64] ;  /* 0x000000063457e981 */ /* 0x0000a2000c1e1500 */
[----:B-1----:R-:W-:Y:S01]  /*1520*/  IMAD.WIDE R58, R5, 0x2, R72 ;  /* 0x00000002053a7825 */ /* 0x002fe200078e0248 */
[----:B------:R-:W-:Y:S02]  /*1530*/  PRMT R16, RZ, 0x7610, R16 ;  /* 0x00007610ff107816 */ /* 0x000fe40000000010 */
[----:B------:R1:W-:Y:S01]  /*1540*/  STL.64 [R1+0x228], R62 ;  /* 0x0002283e01007387 */ /* 0x0003e20000100a00 */
[----:B------:R-:W-:-:S03]  /*1550*/  ISETP.GE.U32.AND P3, PT, R2, 0x7fffff30, PT ;  /* 0x7fffff300200780c */ /* 0x000fc60003f66070 */
[----:B------:R1:W2:Y:S01]  /*1560*/  @!P0 LDG.E.U16 R86, desc[UR6][R62.64] ;  /* 0x000000063e568981 */ /* 0x0002a2000c1e1500 */
[----:B0-----:R-:W-:-:S03]  /*1570*/  IMAD.WIDE R52, R5, 0x2, R70 ;  /* 0x0000000205347825 */ /* 0x001fc600078e0246 */
[----:B------:R0:W-:Y:S01]  /*1580*/  STL.64 [R1+0x220], R60 ;  /* 0x0002203c01007387 */ /* 0x0001e20000100a00 */
[----:B------:R-:W-:-:S03]  /*1590*/  IMAD R5, R124, 0x58, RZ ;  /* 0x000000587c057824 */ /* 0x000fc600078e02ff */
[----:B------:R0:W2:Y:S01]  /*15a0*/  @!P0 LDG.E.U16 R85, desc[UR6][R60.64] ;  /* 0x000000063c558981 */ /* 0x0000a2000c1e1500 */
[C---:B-1----:R-:W-:Y:S01]  /*15b0*/  IMAD.WIDE R62, R3.reuse, 0x2, R72 ;  /* 0x00000002033e7825 */ /* 0x042fe200078e0248 */
[----:B------:R-:W-:Y:S02]  /*15c0*/  PRMT R12, RZ, 0x7610, R12 ;  /* 0x00007610ff0c7816 */ /* 0x000fe4000000000c */
[----:B------:R1:W-:Y:S04]  /*15d0*/  STL.64 [R1+0x1a8], R58 ;  /* 0x0001a83a01007387 */ /* 0x0003e80000100a00 */
[----:B------:R1:W2:Y:S01]  /*15e0*/  @!P2 LDG.E.U16 R84, desc[UR6][R58.64] ;  /* 0x000000063a54a981 */ /* 0x0002a2000c1e1500 */
[----:B0-----:R-:W-:-:S03]  /*15f0*/  IMAD.WIDE R60, R3, 0x2, R70 ;  /* 0x00000002033c7825 */ /* 0x001fc600078e0246 */
[----:B------:R0:W-:Y:S01]  /*1600*/  STL.64 [R1+0x1a0], R52 ;  /* 0x0001a03401007387 */ /* 0x0001e20000100a00 */
[----:B------:R-:W-:-:S03]  /*1610*/  IMAD R3, R124, 0x60, RZ ;  /* 0x000000607c037824 */ /* 0x000fc600078e02ff */
[----:B------:R0:W2:Y:S01]  /*1620*/  @!P2 LDG.E.U16 R83, desc[UR6][R52.64] ;  /* 0x000000063453a981 */ /* 0x0000a2000c1e1500 */
[----:B-1----:R-:W-:-:S03]  /*1630*/  IMAD.WIDE R58, R5, 0x2, R72 ;  /* 0x00000002053a7825 */ /* 0x002fc600078e0248 */
[----:B------:R-:W-:Y:S01]  /*1640*/  STL.64 [R1+0x128], R62 ;  /* 0x0001283e01007387 */ /* 0x000fe20000100a00 */
[----:B------:R-:W-:Y:S02]  /*1650*/  IMAD R67, R124, 0x68, RZ ;  /* 0x000000687c437824 */ /* 0x000fe400078e02ff */
[----:B0-----:R-:W-:Y:S01]  /*1660*/  IMAD.WIDE R52, R5, 0x2, R70 ;  /* 0x0000000205347825 */ /* 0x001fe200078e0246 */
[----:B------:R-:W-:Y:S01]  /*1670*/  STL.64 [R1+0x120], R60 ;  /* 0x0001203c01007387 */ /* 0x000fe20000100a00 */
[----:B------:R-:W-:-:S03]  /*1680*/  PRMT R96, RZ, 0x7610, R96 ;  /* 0x00007610ff607816 */ /* 0x000fc60000000060 */
[----:B------:R0:W-:Y:S01]  /*1690*/  STL.64 [R1+0xa8], R58 ;  /* 0x0000a83a01007387 */ /* 0x0001e20000100a00 */
[----:B------:R-:W-:-:S03]  /*16a0*/  VIADD R2, R74, 0xffffff9f ;  /* 0xffffff9f4a027836 */ /* 0x000fc60000000000 */
[----:B------:R0:W2:Y:S01]  /*16b0*/  @!P5 LDG.E.U16 R16, desc[UR6][R58.64] ;  /* 0x000000063a10d981 */ /* 0x0000a2000c1e1500 */
[----:B------:R-:W-:-:S03]  /*16c0*/  IMAD.WIDE R68, R67, 0x2, R72 ;  /* 0x0000000243447825 */ /* 0x000fc600078e0248 */
[----:B------:R1:W-:Y:S04]  /*16d0*/  STL.64 [R1+0xa0], R52 ;  /* 0x0000a03401007387 */ /* 0x0003e80000100a00 */
[----:B------:R1:W2:Y:S01]  /*16e0*/  @!P5 LDG.E.U16 R12, desc[UR6][R52.64] ;  /* 0x00000006340cd981 */ /* 0x0002a2000c1e1500 */
[C---:B0-----:R-:W-:Y:S01]  /*16f0*/  IMAD.WIDE R58, R3.reuse, 0x2, R72 ;  /* 0x00000002033a7825 */ /* 0x041fe200078e0248 */
[----:B------:R-:W-:Y:S02]  /*1700*/  ISETP.GE.U32.AND P6, PT, R2, 0x7fffff20, PT ;  /* 0x7fffff200200780c */ /* 0x000fe40003fc6070 */
[----:B------:R0:W2:Y:S01]  /*1710*/  @!P3 LDG.E.U16 R96, desc[UR6][R62.64] ;  /* 0x000000063e60b981 */ /* 0x0000a2000c1e1500 */
[----:B-1----:R-:W-:-:S03]  /*1720*/  IMAD.WIDE R52, R3, 0x2, R70 ;  /* 0x0000000203347825 */ /* 0x002fc600078e0246 */
[----:B------:R1:W-:Y:S01]  /*1730*/  STL.64 [R1+0x28], R58 ;  /* 0x0000283a01007387 */ /* 0x0003e20000100a00 */
[----:B------:R-:W-:-:S03]  /*1740*/  IMAD.WIDE R66, R67, 0x2, R70 ;  /* 0x0000000243427825 */ /* 0x000fc600078e0246 */
[----:B------:R-:W-:Y:S01]  /*1750*/  STL.64 [R1+0x20], R52 ;  /* 0x0000203401007387 */ /* 0x000fe20000100a00 */
[----:B0-----:R-:W-:-:S03]  /*1760*/  IMAD R63, R124, 0x70, RZ ;  /* 0x000000707c3f7824 */ /* 0x001fc600078e02ff */
[----:B------:R-:W-:Y:S01]  /*1770*/  STL [R1+0xe30], R68 ;  /* 0x000e304401007387 */ /* 0x000fe20000100800 */
[----:B------:R-:W-:-:S03]  /*1780*/  VIADD R0, R74, 0xffffff97 ;  /* 0xffffff974a007836 */ /* 0x000fc60000000000 */
[----:B------:R-:W-:Y:S01]  /*1790*/  STL [R1+0xea4], R68 ;  /* 0x000ea44401007387 */ /* 0x000fe20000100800 */
[----:B------:R-:W-:-:S03]  /*17a0*/  IMAD.WIDE R64, R63, 0x2, R72 ;  /* 0x000000023f407825 */ /* 0x000fc600078e0248 */
[----:B------:R-:W-:Y:S01]  /*17b0*/  STL [R1+0xf68], R68 ;  /* 0x000f684401007387 */ /* 0x000fe20000100800 */
[----:B------:R-:W-:-:S03]  /*17c0*/  PRMT R7, RZ, 0x7610, R7 ;  /* 0x00007610ff077816 */ /* 0x000fc60000000007 */
[----:B------:R-:W-:Y:S04]  /*17d0*/  STL [R1+0xe2c], R69 ;  /* 0x000e2c4501007387 */ /* 0x000fe80000100800 */
[----:B------:R-:W-:Y:S04]  /*17e0*/  STL [R1+0xf6c], R69 ;  /* 0x000f6c4501007387 */ /* 0x000fe80000100800 */
[----:B------:R-:W-:Y:S01]  /*17f0*/  STL [R1+0xe38], R66 ;  /* 0x000e384201007387 */ /* 0x000fe20000100800 */
[----:B------:R-:W-:-:S03]  /*1800*/  ISETP.GE.U32.AND P0, PT, R0, 0x7fffff18, PT ;  /* 0x7fffff180000780c */ /* 0x000fc60003f06070 */
[----:B------:R-:W-:Y:S01]  /*1810*/  STL [R1+0xec0], R66 ;  /* 0x000ec04201007387 */ /* 0x000fe20000100800 */
[----:B------:R-:W-:-:S03]  /*1820*/  PRMT R95, RZ, 0x7610, R95 ;  /* 0x00007610ff5f7816 */ /* 0x000fc6000000005f */
[----:B------:R-:W-:Y:S01]  /*1830*/  STL [R1+0xf70], R66 ;  /* 0x000f704201007387 */ /* 0x000fe20000100800 */
[----:B------:R-:W-:-:S03]  /*1840*/  VIADD R2, R74, 0xffffff8f ;  /* 0xffffff8f4a027836 */ /* 0x000fc60000000000 */
[----:B------:R-:W-:Y:S01]  /*1850*/  STL [R1+0xe34], R67 ;  /* 0x000e344301007387 */ /* 0x000fe20000100800 */
[----:B------:R-:W-:-:S03]  /*1860*/  IMAD.WIDE R62, R63, 0x2, R70 ;  /* 0x000000023f3e7825 */ /* 0x000fc600078e0246 */
[----:B------:R0:W-:Y:S01]  /*1870*/  STL [R1+0xea8], R67 ;  /* 0x000ea84301007387 */ /* 0x0001e20000100800 */
[----:B------:R-:W-:-:S03]  /*1880*/  VIADD R0, R74, 0xffffff87 ;  /* 0xffffff874a007836 */ /* 0x000fc60000000000 */
[----:B------:R-:W-:Y:S04]  /*1890*/  STL [R1+0xe40], R64 ;  /* 0x000e404001007387 */ /* 0x000fe80000100800 */
[----:B------:R-:W-:Y:S04]  /*18a0*/  STL [R1+0xed8], R64 ;  /* 0x000ed84001007387 */ /* 0x000fe80000100800 */
[----:B------:R1:W2:Y:S04]  /*18b0*/  @!P6 LDG.E.U16 R7, desc[UR6][R58.64] ;  /* 0x000000063a07e981 */ /* 0x0002a8000c1e1500 */
[----:B------:R-:W-:Y:S01]  /*18c0*/  STL [R1+0xf74], R64 ;  /* 0x000f744001007387 */ /* 0x000fe20000100800 */
[----:B------:R-:W-:-:S03]  /*18d0*/  ISETP.GE.U32.AND P2, PT, R2, 0x7fffff10, PT ;  /* 0x7fffff100200780c */ /* 0x000fc60003f46070 */
[----:B------:R-:W-:Y:S01]  /*18e0*/  STL [R1+0xe3c], R65 ;  /* 0x000e3c4101007387 */ /* 0x000fe20000100800 */
[----:B-1----:R-:W-:-:S03]  /*18f0*/  IMAD R59, R124, 0x78, RZ ;  /* 0x000000787c3b7824 */ /* 0x002fc600078e02ff */
[----:B------:R-:W-:Y:S01]  /*1900*/  STL [R1+0xecc], R65 ;  /* 0x000ecc4101007387 */ /* 0x000fe20000100800 */
[----:B------:R-:W-:-:S03]  /*1910*/  PRMT R106, RZ, 0x7610, R106 ;  /* 0x00007610ff6a7816 */ /* 0x000fc6000000006a */
[----:B------:R-:W-:Y:S01]  /*1920*/  STL [R1+0xf78], R65 ;  /* 0x000f784101007387 */ /* 0x000fe20000100800 */
[----:B------:R-:W-:-:S03]  /*1930*/  PRMT R8, RZ, 0x7610, R8 ;  /* 0x00007610ff087816 */ /* 0x000fc60000000008 */
[----:B------:R1:W2:Y:S01]  /*1940*/  @!P3 LDG.E.U16 R95, desc[UR6][R60.64] ;  /* 0x000000063c5fb981 */ /* 0x0002a2000c1e1500 */
[----:B------:R-:W-:-:S03]  /*1950*/  ISETP.GE.U32.AND P3, PT, R0, 0x7fffff08, PT ;  /* 0x7fffff080000780c */ /* 0x000fc60003f66070 */
[----:B------:R-:W-:Y:S01]  /*1960*/  STL [R1+0xe48], R62 ;  /* 0x000e483e01007387 */ /* 0x000fe20000100800 */
[----:B------:R-:W-:-:S03]  /*1970*/  VIADD R0, R74, 0xffffffee ;  /* 0xffffffee4a007836 */ /* 0x000fc60000000000 */
[----:B------:R-:W-:Y:S01]  /*1980*/  STL [R1+0xef0], R62 ;  /* 0x000ef03e01007387 */ /* 0x000fe20000100800 */
[----:B-1----:R-:W-:-:S03]  /*1990*/  IMAD.WIDE R60, R59, 0x2, R72 ;  /* 0x000000023b3c7825 */ /* 0x002fc600078e0248 */
[----:B------:R-:W-:Y:S04]  /*19a0*/  STL [R1+0xf7c], R62 ;  /* 0x000f7c3e01007387 */ /* 0x000fe80000100800 */
[----:B------:R-:W-:Y:S01]  /*19b0*/  STL [R1+0xe44], R63 ;  /* 0x000e443f01007387 */ /* 0x000fe20000100800 */
[----:B------:R-:W-:-:S03]  /*19c0*/  PRMT R105, RZ, 0x7610, R105 ;  /* 0x00007610ff697816 */ /* 0x000fc60000000069 */
[----:B------:R-:W-:Y:S01]  /*19d0*/  STL [R1+0xee4], R63 ;  /* 0x000ee43f01007387 */ /* 0x000fe20000100800 */
[----:B------:R-:W-:-:S03]  /*19e0*/  IMAD.WIDE R58, R59, 0x2, R70 ;  /* 0x000000023b3a7825 */ /* 0x000fc600078e0246 */
[----:B------:R-:W-:Y:S01]  /*19f0*/  STL [R1+0xf80], R63 ;  /* 0x000f803f01007387 */ /* 0x000fe20000100800 */
[----:B------:R-:W-:-:S03]  /*1a00*/  IMAD R3, R124, 0x9, RZ ;  /* 0x000000097c037824 */ /* 0x000fc600078e02ff */
[----:B------:R0:W2:Y:S04]  /*1a10*/  @!P0 LDG.E.U16 R106, desc[UR6][R66.64] ;  /* 0x00000006426a8981 */ /* 0x0000a8000c1e1500 */
[----:B------:R-:W-:Y:S04]  /*1a20*/  STL [R1+0xe50], R60 ;  /* 0x000e503c01007387 */ /* 0x000fe80000100800 */
[----:B------:R1:W2:Y:S01]  /*1a30*/  @!P6 LDG.E.U16 R8, desc[UR6][R52.64] ;  /* 0x000000063408e981 */ /* 0x0002a2000c1e1500 */
[----:B------:R-:W-:Y:S02]  /*1a40*/  ISETP.GE.U32.AND P6, PT, R0, 0x7fffff6f, PT ;  /* 0x7fffff6f0000780c */ /* 0x000fe40003fc6070 */
[----:B0-----:R-:W-:Y:S01]  /*1a50*/  PRMT R67, RZ, 0x7610, R67 ;  /* 0x00007610ff437816 */ /* 0x001fe20000000043 */
[----:B------:R-:W-:Y:S01]  /*1a60*/  STL [R1+0xf08], R60 ;  /* 0x000f083c01007387 */ /* 0x000fe20000100800 */
[----:B------:R-:W-:-:S03]  /*1a70*/  VIADD R0, R74, 0xffffffde ;  /* 0xffffffde4a007836 */ /* 0x000fc60000000000 */
[----:B------:R-:W-:Y:S01]  /*1a80*/  STL [R1+0xf84], R60 ;  /* 0x000f843c01007387 */ /* 0x000fe20000100800 */
[----:B------:R-:W-:-:S03]  /*1a90*/  IMAD R5, R124, 0x11, RZ ;  /* 0x000000117c057824 */ /* 0x000fc600078e02ff */
[----:B------:R-:W-:Y:S01]  /*1aa0*/  STL [R1+0xe4c], R61 ;  /* 0x000e4c3d01007387 */ /* 0x000fe20000100800 */
[----:B------:R-:W-:-:S03]  /*1ab0*/  IMAD.WIDE R118, R3, 0x2, R72 ;  /* 0x0000000203767825 */ /* 0x000fc600078e0248 */
[----:B------:R-:W-:Y:S01]  /*1ac0*/  STL [R1+0xefc], R61 ;  /* 0x000efc3d01007387 */ /* 0x000fe20000100800 */
[----:B------:R-:W-:-:S03]  /*1ad0*/  IMAD.WIDE R116, R3, 0x2, R70 ;  /* 0x0000000203747825 */ /* 0x000fc600078e0246 */
[----:B------:R-:W-:Y:S01]  /*1ae0*/  STL [R1+0xf88], R61 ;  /* 0x000f883d01007387 */ /* 0x000fe20000100800 */
[----:B------:R-:W-:-:S03]  /*1af0*/  PRMT R6, RZ, 0x7610, R6 ;  /* 0x00007610ff067816 */ /* 0x000fc60000000006 */
[----:B------:R-:W-:Y:S01]  /*1b00*/  STL [R1+0xe58], R58 ;  /* 0x000e583a01007387 */ /* 0x000fe20000100800 */
[----:B------:R-:W-:-:S03]  /*1b10*/  IMAD.WIDE R114, R5, 0x2, R72 ;  /* 0x0000000205727825 */ /* 0x000fc600078e0248 */
[----:B------:R-:W2:Y:S01]  /*1b20*/  @!P2 LDG.E.U16 R105, desc[UR6][R64.64] ;  /* 0x000000064069a981 */ /* 0x000ea2000c1e1500 */
[----:B------:R-:W-:-:S03]  /*1b30*/  PRMT R4, RZ, 0x7610, R4 ;  /* 0x00007610ff047816 */ /* 0x000fc60000000004 */
[----:B------:R-:W2:Y:S01]  /*1b40*/  @!P2 LDG.E.U16 R67, desc[UR6][R62.64] ;  /* 0x000000063e43a981 */ /* 0x000ea2000c1e1500 */
[----:B------:R-:W-:-:S03]  /*1b50*/  ISETP.GE.U32.AND P2, PT, R0, 0x7fffff5f, PT ;  /* 0x7fffff5f0000780c */ /* 0x000fc60003f46070 */
[----:B------:R-:W-:Y:S01]  /*1b60*/  STL [R1+0xf20], R58 ;  /* 0x000f203a01007387 */ /* 0x000fe20000100800 */
[----:B-1----:R-:W-:-:S03]  /*1b70*/  IMAD.WIDE R52, R5, 0x2, R70 ;  /* 0x0000000205347825 */ /* 0x002fc600078e0246 */
[----:B------:R-:W-:Y:S01]  /*1b80*/  STL [R1+0xf8c], R58 ;  /* 0x000f8c3a01007387 */ /* 0x000fe20000100800 */
[----:B------:R-:W-:-:S03]  /*1b90*/  IMAD R3, R124, 0x21, RZ ;  /* 0x000000217c037824 */ /* 0x000fc600078e02ff */
[----:B------:R-:W-:Y:S04]  /*1ba0*/  STL [R1+0xe54], R59 ;  /* 0x000e543b01007387 */ /* 0x000fe80000100800 */
[----:B------:R-:W-:Y:S04]  /*1bb0*/  STL [R1+0xf14], R59 ;  /* 0x000f143b01007387 */ /* 0x000fe80000100800 */
[----:B------:R-:W-:Y:S01]  /*1bc0*/  STL [R1+0xf90], R59 ;  /* 0x000f903b01007387 */ /* 0x000fe20000100800 */
[----:B------:R-:W-:-:S03]  /*1bd0*/  PRMT R50, RZ, 0x7610, R50 ;  /* 0x00007610ff327816 */ /* 0x000fc60000000032 */
[----:B------:R-:W-:Y:S01]  /*1be0*/  STL.64 [R1+0x598], R118 ;  /* 0x0005987601007387 */ /* 0x000fe20000100a00 */
[----:B------:R-:W-:-:S03]  /*1bf0*/  PRMT R51, RZ, 0x7610, R51 ;  /* 0x00007610ff337816 */ /* 0x000fc60000000033 */
[----:B------:R-:W-:Y:S04]  /*1c00*/  STL.64 [R1+0x590], R116 ;  /* 0x0005907401007387 */ /* 0x000fe80000100a00 */
[----:B------:R-:W-:Y:S04]  /*1c10*/  STL.64 [R1+0x518], R114 ;  /* 0x0005187201007387 */ /* 0x000fe80000100a00 */
[----:B------:R0:W-:Y:S04]  /*1c20*/  STL.64 [R1+0x510], R52 ;  /* 0x0005103401007387 */ /* 0x0001e80000100a00 */
[----:B------:R0:W2:Y:S04]  /*1c30*/  @!P6 LDG.E.U16 R6, desc[UR6][R52.64] ;  /* 0x000000063406e981 */ /* 0x0000a8000c1e1500 */
[----:B------:R1:W2:Y:S01]  /*1c40*/  @!P6 LDG.E.U16 R4, desc[UR6][R114.64] ;  /* 0x000000067204e981 */ /* 0x0002a2000c1e1500 */
[----:B0-----:R-:W-:-:S04]  /*1c50*/  IMAD.WIDE R52, R3, 0x2, R70 ;  /* 0x0000000203347825 */ /* 0x001fc800078e0246 */
[----:B-1----:R-:W-:Y:S01]  /*1c60*/  IMAD.WIDE R114, R3, 0x2, R72 ;  /* 0x0000000203727825 */ /* 0x002fe200078e0248 */
[----:B------:R-:W2:Y:S04]  /*1c70*/  @!P2 LDG.E.U16 R50, desc[UR6][R52.64] ;  /* 0x000000063432a981 */ /* 0x000ea8000c1e1500 */
[----:B------:R-:W3:Y:S01]  /*1c80*/  @!P2 LDG.E.U16 R51, desc[UR6][R114.64] ;  /* 0x000000067233a981 */ /* 0x000ee2000c1e1500 */
[----:B------:R-:W-:Y:S01]  /*1c90*/  VIADD R2, R74, 0xfffffff6 ;  /* 0xfffffff64a027836 */ /* 0x000fe20000000000 */
[----:B------:R-:W-:-:S04]  /*1ca0*/  PRMT R14, RZ, 0x7610, R14 ;  /* 0x00007610ff0e7816 */ /* 0x000fc8000000000e */
[----:B------:R-:W-:Y:S01]  /*1cb0*/  ISETP.GE.U32.AND P5, PT, R2, 0x7fffff77, PT ;  /* 0x7fffff770200780c */ /* 0x000fe20003fa6070 */
[----:B------:R-:W-:Y:S01]  /*1cc0*/  VIADD R2, R74, 0xffffffe6 ;  /* 0xffffffe64a027836 */ /* 0x000fe20000000000 */
[----:B------:R-:W4:Y:S01]  /*1cd0*/  @!P0 LDG.E.U16 R14, desc[UR6][R68.64] ;  /* 0x00000006440e8981 */ /* 0x000f22000c1e1500 */
[----:B------:R-:W-:Y:S02]  /*1ce0*/  PRMT R10, RZ, 0x7610, R10 ;  /* 0x00007610ff0a7816 */ /* 0x000fe4000000000a */
[----:B------:R-:W-:Y:S02]  /*1cf0*/  PRMT R9, RZ, 0x7610, R9 ;  /* 0x00007610ff097816 */ /* 0x000fe40000000009 */
[----:B------:R-:W-:Y:S01]  /*1d00*/  ISETP.GE.U32.AND P0, PT, R2, 0x7fffff67, PT ;  /* 0x7fffff670200780c */ /* 0x000fe20003f06070 */
[----:B------:R-:W-:Y:S01]  /*1d10*/  VIADD R2, R74, 0xffffffd6 ;  /* 0xffffffd64a027836 */ /* 0x000fe20000000000 */
[----:B------:R-:W4:Y:S04]  /*1d20*/  @!P3 LDG.E.U16 R10, desc[UR6][R60.64] ;  /* 0x000000063c0ab981 */ /* 0x000f28000c1e1500 */
[----:B------:R-:W4:Y:S01]  /*1d30*/  @!P3 LDG.E.U16 R9, desc[UR6][R58.64] ;  /* 0x000000063a09b981 */ /* 0x000f22000c1e1500 */
[----:B------:R-:W-:Y:S01]  /*1d40*/  ISETP.GE.U32.AND P3, PT, R2, 0x7fffff57, PT ;  /* 0x7fffff570200780c */ /* 0x000fe20003f66070 */
[----:B------:R-:W-:Y:S01]  /*1d50*/  VIADD R2, R74, 0xffffffc6 ;  /* 0xffffffc64a027836 */ /* 0x000fe20000000000 */
[----:B------:R-:W-:-:S02]  /*1d60*/  PRMT R13, RZ, 0x7610, R13 ;  /* 0x00007610ff0d7816 */ /* 0x000fc4000000000d */
[----:B------:R-:W-:Y:S02]  /*1d70*/  PRMT R11, RZ, 0x7610, R11 ;  /* 0x00007610ff0b7816 */ /* 0x000fe4000000000b */
[----:B------:R-:W-:Y:S01]  /*1d80*/  ISETP.GE.U32.AND P6, PT, R2, 0x7fffff47, PT ;  /* 0x7fffff470200780c */ /* 0x000fe20003fc6070 */
[----:B------:R-:W-:Y:S01]  /*1d90*/  IMAD R2, R124, 0x19, RZ ;  /* 0x000000197c027824 */ /* 0x000fe200078e02ff */
[----:B------:R0:W4:Y:S04]  /*1da0*/  @!P5 LDG.E.U16 R13, desc[UR6][R118.64] ;  /* 0x00000006760dd981 */ /* 0x000128000c1e1500 */
[----:B------:R1:W4:Y:S01]  /*1db0*/  @!P5 LDG.E.U16 R11, desc[UR6][R116.64] ;  /* 0x00000006740bd981 */ /* 0x000322000c1e1500 */
[----:B------:R-:W-:Y:S01]  /*1dc0*/  PRMT R5, RZ, 0x7610, R5 ;  /* 0x00007610ff057816 */ /* 0x000fe20000000005 */
[----:B0-----:R-:W-:-:S04]  /*1dd0*/  IMAD.WIDE R118, R2, 0x2, R72 ;  /* 0x0000000202767825 */ /* 0x001fc800078e0248 */
[----:B-1----:R-:W-:-:S04]  /*1de0*/  IMAD.WIDE R116, R2, 0x2, R70 ;  /* 0x0000000202747825 */ /* 0x002fc800078e0246 */
[C---:B------:R-:W-:Y:S01]  /*1df0*/  VIADD R2, R74.reuse, 0xffffffb6 ;  /* 0xffffffb64a027836 */ /* 0x040fe20000000000 */
[----:B------:R-:W-:Y:S01]  /*1e00*/  PRMT R15, RZ, 0x7610, R15 ;  /* 0x00007610ff0f7816 */ /* 0x000fe2000000000f */
[----:B------:R-:W-:Y:S01]  /*1e10*/  VIADD R0, R74, 0xffffffce ;  /* 0xffffffce4a007836 */ /* 0x000fe20000000000 */
[----:B------:R-:W-:Y:S02]  /*1e20*/  STL.64 [R1+0x498], R118 ;  /* 0x0004987601007387 */ /* 0x000fe40000100a00 */
[----:B------:R-:W-:Y:S01]  /*1e30*/  ISETP.GE.U32.AND P2, PT, R2, 0x7fffff37, PT ;  /* 0x7fffff370200780c */ /* 0x000fe20003f46070 */
[----:B------:R-:W-:Y:S01]  /*1e40*/  IMAD R2, R124, 0x29, RZ ;  /* 0x000000297c027824 */ /* 0x000fe200078e02ff */
[----:B------:R0:W-:Y:S01]  /*1e50*/  STL.64 [R1+0x490], R116 ;  /* 0x0004907401007387 */ /* 0x0001e20000100a00 */
[----:B------:R-:W-:-:S03]  /*1e60*/  ISETP.GE.U32.AND P5, PT, R0, 0x7fffff4f, PT ;  /* 0x7fffff4f0000780c */ /* 0x000fc60003fa6070 */
[----:B------:R0:W4:Y:S01]  /*1e70*/  @!P0 LDG.E.U16 R5, desc[UR6][R116.64] ;  /* 0x0000000674058981 */ /* 0x000122000c1e1500 */
[----:B------:R-:W-:-:S03]  /*1e80*/  IMAD R3, R124, 0x31, RZ ;  /* 0x000000317c037824 */ /* 0x000fc600078e02ff */
[----:B------:R-:W4:Y:S01]  /*1e90*/  @!P0 LDG.E.U16 R15, desc[UR6][R118.64] ;  /* 0x00000006760f8981 */ /* 0x000f22000c1e1500 */
[----:B------:R-:W-:Y:S01]  /*1ea0*/  PRMT R112, RZ, 0x7610, R112 ;  /* 0x00007610ff707816 */ /* 0x000fe20000000070 */
[----:B0-----:R-:W-:Y:S02]  /*1eb0*/  IMAD.WIDE R116, R2, 0x2, R72 ;  /* 0x0000000202747825 */ /* 0x001fe400078e0248 */
[----:B------:R-:W4:Y:S01]  /*1ec0*/  LDL.LU.64 R118, [R1+0x1110] ;  /* 0x0011100001767983 */ /* 0x000f220000300a00 */
[----:B------:R-:W-:-:S03]  /*1ed0*/  PRMT R113, RZ, 0x7610, R113 ;  /* 0x00007610ff717816 */ /* 0x000fc60000000071 */
[----:B------:R0:W-:Y:S01]  /*1ee0*/  STL.64 [R1+0x418], R114 ;  /* 0x0004187201007387 */ /* 0x0001e20000100a00 */
[----:B------:R-:W-:-:S03]  /*1ef0*/  PRMT R30, RZ, 0x7610, R30 ;  /* 0x00007610ff1e7816 */ /* 0x000fc6000000001e */
[----:B------:R1:W-:Y:S01]  /*1f00*/  STL.64 [R1+0x410], R52 ;  /* 0x0004103401007387 */ /* 0x0003e20000100a00 */
[----:B------:R-:W-:-:S03]  /*1f10*/  PRMT R31, RZ, 0x7610, R31 ;  /* 0x00007610ff1f7816 */ /* 0x000fc6000000001f */
[----:B------:R-:W-:Y:S01]  /*1f20*/  STL.64 [R1+0x398], R116 ;  /* 0x0003987401007387 */ /* 0x000fe20000100a00 */
[----:B0-----:R-:W-:-:S03]  /*1f30*/  IMAD.WIDE R114, R2, 0x2, R70 ;  /* 0x0000000202727825 */ /* 0x001fc600078e0246 */
[----:B------:R-:W4:Y:S01]  /*1f40*/  @!P3 LDG.E.U16 R113, desc[UR6][R116.64] ;  /* 0x000000067471b981 */ /* 0x000f22000c1e1500 */
[----:B-1----:R-:W-:-:S03]  /*1f50*/  IMAD.WIDE R52, R3, 0x2, R72 ;  /* 0x0000000203347825 */ /* 0x002fc600078e0248 */
[----:B------:R-:W4:Y:S04]  /*1f60*/  @!P3 LDG.E.U16 R112, desc[UR6][R114.64] ;  /* 0x000000067270b981 */ /* 0x000f28000c1e1500 */
[----:B------:R0:W4:Y:S04]  /*1f70*/  @!P5 LDG.E.U16 R31, desc[UR6][R52.64] ;  /* 0x00000006341fd981 */ /* 0x000128000c1e1500 */
[----:B--2---:R-:W-:Y:S04]  /*1f80*/  STL [R1+0x708], R50 ;  /* 0x0007083201007387 */ /* 0x004fe80000100800 */
[----:B---3--:R1:W-:Y:S02]  /*1f90*/  STL [R1+0x70c], R51 ;  /* 0x00070c3301007387 */ /* 0x0083e40000100800 */
[----:B-1----:R-:W-:-:S05]  /*1fa0*/  IMAD.WIDE R50, R3, 0x2, R70 ;  /* 0x0000000203327825 */ /* 0x002fca00078e0246 */
[----:B------:R1:W2:Y:S01]  /*1fb0*/  @!P5 LDG.E.U16 R30, desc[UR6][R50.64] ;  /* 0x00000006321ed981 */ /* 0x0002a2000c1e1500 */
[C---:B------:R-:W-:Y:S02]  /*1fc0*/  VIADD R0, R74.reuse, 0xffffffbe ;  /* 0xffffffbe4a007836 */ /* 0x040fe40000000000 */
[----:B------:R-:W-:Y:S01]  /*1fd0*/  VIADD R2, R74, 0xffffffa6 ;  /* 0xffffffa64a027836 */ /* 0x000fe20000000000 */
[----:B------:R3:W-:Y:S02]  /*1fe0*/  STL.64 [R1+0x390], R114 ;  /* 0x0003907201007387 */ /* 0x0007e40000100a00 */
[----:B------:R-:W-:Y:S01]  /*1ff0*/  ISETP.GE.U32.AND P0, PT, R0, 0x7fffff3f, PT ;  /* 0x7fffff3f0000780c */ /* 0x000fe20003f06070 */
[----:B------:R-:W-:Y:S01]  /*2000*/  IMAD R3, R124, 0x41, RZ ;  /* 0x000000417c037824 */ /* 0x000fe200078e02ff */
[----:B------:R-:W2:Y:S01]  /*2010*/  LDL.LU.64 R116, [R1+0x1108] ;  /* 0x0011080001747983 */ /* 0x000ea20000300a00 */
[----:B------:R-:W-:Y:S01]  /*2020*/  ISETP.GE.U32.AND P5, PT, R2, 0x7fffff27, PT ;  /* 0x7fffff270200780c */ /* 0x000fe20003fa6070 */
[----:B------:R-:W-:Y:S01]  /*2030*/  IMAD R2, R124, 0x39, RZ ;  /* 0x000000397c027824 */ /* 0x000fe200078e02ff */
[----:B------:R-:W-:Y:S01]  /*2040*/  PRMT R26, RZ, 0x7610, R26 ;  /* 0x00007610ff1a7816 */ /* 0x000fe2000000001a */
[----:B---3--:R-:W3:Y:S01]  /*2050*/  LDL.LU.64 R114, [R1+0x1100] ;  /* 0x0011000001727983 */ /* 0x008ee20000300a00 */
[----:B------:R-:W-:-:S03]  /*2060*/  PRMT R27, RZ, 0x7610, R27 ;  /* 0x00007610ff1b7816 */ /* 0x000fc6000000001b */
[----:B------:R0:W-:Y:S04]  /*2070*/  STL.64 [R1+0x318], R52 ;  /* 0x0003183401007387 */ /* 0x0001e80000100a00 */
[----:B------:R1:W-:Y:S01]  /*2080*/  STL.64 [R1+0x310], R50 ;  /* 0x0003103201007387 */ /* 0x0003e20000100a00 */
[----:B------:R-:W-:Y:S02]  /*2090*/  PRMT R56, RZ, 0x7610, R56 ;  /* 0x00007610ff387816 */ /* 0x000fe40000000038 */
[----:B------:R-:W-:Y:S01]  /*20a0*/  PRMT R57, RZ, 0x7610, R57 ;  /* 0x00007610ff397816 */ /* 0x000fe20000000039 */
[----:B0-----:R-:W-:-:S04]  /*20b0*/  IMAD.WIDE R52, R3, 0x2, R72 ;  /* 0x0000000203347825 */ /* 0x001fc800078e0248 */
[----:B-1----:R-:W-:Y:S01]  /*20c0*/  IMAD.WIDE R50, R3, 0x2, R70 ;  /* 0x0000000203327825 */ /* 0x002fe200078e0246 */
[----:B------:R-:W3:Y:S04]  /*20d0*/  @!P0 LDG.E.U16 R27, desc[UR6][R52.64] ;  /* 0x00000006341b8981 */ /* 0x000ee8000c1e1500 */
[----:B------:R-:W3:Y:S04]  /*20e0*/  @!P0 LDG.E.U16 R26, desc[UR6][R50.64] ;  /* 0x00000006321a8981 */ /* 0x000ee8000c1e1500 */
[----:B----4-:R-:W-:Y:S04]  /*20f0*/  STL [R1+0x700], R112 ;  /* 0x0007007001007387 */ /* 0x010fe80000100800 */
[----:B------:R0:W-:Y:S02]  /*2100*/  STL [R1+0x704], R113 ;  /* 0x0007047101007387 */ /* 0x0001e40000100800 */
[----:B0-----:R-:W-:-:S05]  /*2110*/  IMAD.WIDE R112, R2, 0x2, R72 ;  /* 0x0000000202707825 */ /* 0x001fca00078e0248 */
[----:B------:R-:W4:Y:S04]  /*2120*/  @!P6 LDG.E.U16 R57, desc[UR6][R112.64] ;  /* 0x000000067039e981 */ /* 0x000f28000c1e1500 */
[----:B--2---:R-:W-:Y:S04]  /*2130*/  STL [R1+0x6f8], R30 ;  /* 0x0006f81e01007387 */ /* 0x004fe80000100800 */
[----:B------:R0:W-:Y:S02]  /*2140*/  STL [R1+0x6fc], R31 ;  /* 0x0006fc1f01007387 */ /* 0x0001e40000100800 */
[----:B0-----:R-:W-:-:S05]  /*2150*/  IMAD.WIDE R30, R2, 0x2, R70 ;  /* 0x00000002021e7825 */ /* 0x001fca00078e0246 */
[----:B------:R-:W2:Y:S01]  /*2160*/  @!P6 LDG.E.U16 R56, desc[UR6][R30.64] ;  /* 0x000000061e38e981 */ /* 0x000ea2000c1e1500 */
[C---:B------:R-:W-:Y:S02]  /*2170*/  VIADD R0, R74.reuse, 0xffffffae ;  /* 0xffffffae4a007836 */ /* 0x040fe40000000000 */
[----:B------:R-:W-:Y:S01]  /*2180*/  VIADD R2, R74, 0xffffff96 ;  /* 0xffffff964a027836 */ /* 0x000fe20000000000 */
[----:B------:R0:W-:Y:S02]  /*2190*/  STL.64 [R1+0x298], R112 ;  /* 0x0002987001007387 */ /* 0x0001e40000100a00 */
[----:B------:R-:W-:Y:S02]  /*21a0*/  ISETP.GE.U32.AND P3, PT, R0, 0x7fffff2f, PT ;  /* 0x7fffff2f0000780c */ /* 0x000fe40003f66070 */
[----:B------:R1:W-:Y:S01]  /*21b0*/  STL.64 [R1+0x290], R30 ;  /* 0x0002901e01007387 */ /* 0x0003e20000100a00 */
[----:B------:R-:W-:Y:S01]  /*21c0*/  ISETP.GE.U32.AND P0, PT, R2, 0x7fffff17, PT ;  /* 0x7fffff170200780c */ /* 0x000fe20003f06070 */
[C---:B------:R-:W-:Y:S01]  /*21d0*/  IMAD R2, R124.reuse, 0x49, RZ ;  /* 0x000000497c027824 */ /* 0x040fe200078e02ff */
[----:B------:R-:W-:Y:S01]  /*21e0*/  PRMT R99, RZ, 0x7610, R99 ;  /* 0x00007610ff637816 */ /* 0x000fe20000000063 */
[----:B0-----:R-:W4:Y:S04]  /*21f0*/  LDL.LU.64 R112, [R1+0x10f8] ;  /* 0x0010f80001707983 */ /* 0x001f280000300a00 */
[----:B-1----:R-:W4:Y:S01]  /*2200*/  LDL.LU.64 R30, [R1+0x10f0] ;  /* 0x0010f000011e7983 */ /* 0x002f220000300a00 */
[----:B------:R-:W-:-:S03]  /*2210*/  IMAD R3, R124, 0x51, RZ ;  /* 0x000000517c037824 */ /* 0x000fc600078e02ff */
[----:B------:R0:W-:Y:S04]  /*2220*/  STL.64 [R1+0x218], R52 ;  /* 0x0002183401007387 */ /* 0x0001e80000100a00 */
[----:B------:R1:W-:Y:S04]  /*2230*/  STL.64 [R1+0x210], R50 ;  /* 0x0002103201007387 */ /* 0x0003e80000100a00 */
[----:B---3--:R-:W-:Y:S01]  /*2240*/  STL [R1+0x6d0], R26 ;  /* 0x0006d01a01007387 */ /* 0x008fe20000100800 */
[----:B------:R-:W-:-:S03]  /*2250*/  PRMT R47, RZ, 0x7610, R47 ;  /* 0x00007610ff2f7816 */ /* 0x000fc6000000002f */
[----:B------:R3:W-:Y:S01]  /*2260*/  STL [R1+0x6d4], R27 ;  /* 0x0006d41b01007387 */ /* 0x0007e20000100800 */
[----:B------:R-:W-:Y:S01]  /*2270*/  PRMT R46, RZ, 0x7610, R46 ;  /* 0x00007610ff2e7816 */ /* 0x000fe2000000002e */
[----:B0-----:R-:W-:-:S04]  /*2280*/  IMAD.WIDE R52, R3, 0x2, R72 ;  /* 0x0000000203347825 */ /* 0x001fc800078e0248 */
[----:B-1----:R-:W-:Y:S01]  /*2290*/  IMAD.WIDE R50, R3, 0x2, R70 ;  /* 0x0000000203327825 */ /* 0x002fe200078e0246 */
[----:B------:R-:W-:Y:S01]  /*22a0*/  PRMT R55, RZ, 0x7610, R55 ;  /* 0x00007610ff377816 */ /* 0x000fe20000000037 */
[----:B------:R-:W4:Y:S02]  /*22b0*/  @!P3 LDG.E.U16 R47, desc[UR6][R52.64] ;  /* 0x00000006342fb981 */ /* 0x000f24000c1e1500 */
[----:B---3--:R-:W-:Y:S02]  /*22c0*/  IMAD.WIDE R26, R2, 0x2, R72 ;  /* 0x00000002021a7825 */ /* 0x008fe400078e0248 */
[----:B------:R-:W3:Y:S04]  /*22d0*/  @!P3 LDG.E.U16 R46, desc[UR6][R50.64] ;  /* 0x00000006322eb981 */ /* 0x000ee8000c1e1500 */
[----:B------:R-:W3:Y:S01]  /*22e0*/  @!P2 LDG.E.U16 R99, desc[UR6][R26.64] ;  /* 0x000000061a63a981 */ /* 0x000ee2000c1e1500 */
[----:B------:R-:W-:-:S03]  /*22f0*/  PRMT R54, RZ, 0x7610, R54 ;  /* 0x00007610ff367816 */ /* 0x000fc60000000036 */
[----:B--2---:R-:W-:Y:S04]  /*2300*/  STL [R1+0x6d8], R56 ;  /* 0x0006d83801007387 */ /* 0x004fe80000100800 */
[----:B----4-:R0:W-:Y:S02]  /*2310*/  STL [R1+0x6dc], R57 ;  /* 0x0006dc3901007387 */ /* 0x0101e40000100800 */
[----:B0-----:R-:W-:-:S04]  /*2320*/  IMAD.WIDE R56, R2, 0x2, R70 ;  /* 0x0000000202387825 */ /* 0x001fc800078e0246 */
[----:B------:R-:W-:Y:S01]  /*2330*/  VIADD R2, R74, 0xffffff86 ;  /* 0xffffff864a027836 */ /* 0x000fe20000000000 */
[----:B------:R0:W-:Y:S04]  /*2340*/  STL.64 [R1+0x198], R26 ;  /* 0x0001981a01007387 */ /* 0x0001e80000100a00 */
[----:B------:R-:W-:Y:S01]  /*2350*/  ISETP.GE.U32.AND P3, PT, R2, 0x7fffff07, PT ;  /* 0x7fffff070200780c */ /* 0x000fe20003f66070 */
[----:B------:R-:W-:Y:S01]  /*2360*/  IMAD R2, R124, 0x59, RZ ;  /* 0x000000597c027824 */ /* 0x000fe200078e02ff */
[----:B------:R1:W-:Y:S04]  /*2370*/  STL.64 [R1+0x190], R56 ;  /* 0x0001903801007387 */ /* 0x0003e80000100a00 */
[----:B------:R1:W2:Y:S01]  /*2380*/  @!P2 LDG.E.U16 R55, desc[UR6][R56.64] ;  /* 0x000000063837a981 */ /* 0x0002a2000c1e1500 */
[----:B------:R-:W-:-:S03]  /*2390*/  VIADD R0, R74, 0xffffff9e ;  /* 0xffffff9e4a007836 */ /* 0x000fc60000000000 */
[----:B0-----:R-:W4:Y:S01]  /*23a0*/  LDL.LU.64 R26, [R1+0x10e8] ;  /* 0x0010e800011a7983 */ /* 0x001f220000300a00 */
[----:B-1----:R-:W-:-:S05]  /*23b0*/  IMAD.WIDE R56, R2, 0x2, R72 ;  /* 0x0000000202387825 */ /* 0x002fca00078e0248 */
[----:B------:R-:W4:Y:S01]  /*23c0*/  @!P5 LDG.E.U16 R54, desc[UR6][R56.64] ;  /* 0x000000063836d981 */ /* 0x000f22000c1e1500 */
[----:B------:R-:W-:Y:S01]  /*23d0*/  ISETP.GE.U32.AND P6, PT, R0, 0x7fffff1f, PT ;  /* 0x7fffff1f0000780c */ /* 0x000fe20003fc6070 */
[----:B------:R-:W-:-:S05]  /*23e0*/  VIADD R0, R74, 0xffffff8e ;  /* 0xffffff8e4a007836 */ /* 0x000fca0000000000 */
[----:B------:R-:W-:Y:S01]  /*23f0*/  ISETP.GE.U32.AND P2, PT, R0, 0x7fffff0f, PT ;  /* 0x7fffff0f0000780c */ /* 0x000fe20003f46070 */
[----:B---3--:R0:W-:Y:S01]  /*2400*/  STL [R1+0x6bc], R99 ;  /* 0x0006bc6301007387 */ /* 0x0081e20000100800 */
[----:B------:R-:W-:Y:S01]  /*2410*/  IMAD R0, R124, 0x61, RZ ;  /* 0x000000617c007824 */ /* 0x000fe200078e02ff */
[----:B------:R-:W-:Y:S02]  /*2420*/  PRMT R49, RZ, 0x7610, R49 ;  /* 0x00007610ff317816 */ /* 0x000fe40000000031 */
[----:B0-----:R-:W3:Y:S04]  /*2430*/  LDL.LU R99, [R1+0x10e0] ;  /* 0x0010e00001637983 */ /* 0x001ee80000300800 */
[----:B------:R0:W-:Y:S04]  /*2440*/  STL.64 [R1+0x118], R52 ;  /* 0x0001183401007387 */ /* 0x0001e80000100a00 */
[----:B------:R1:W-:Y:S04]  /*2450*/  STL.64 [R1+0x110], R50 ;  /* 0x0001103201007387 */ /* 0x0003e80000100a00 */
[----:B------:R-:W-:Y:S01]  /*2460*/  STL.64 [R1+0x98], R56 ;  /* 0x0000983801007387 */ /* 0x000fe20000100a00 */
[----:B0-----:R-:W-:-:S03]  /*2470*/  IMAD.WIDE R52, R2, 0x2, R70 ;  /* 0x0000000202347825 */ /* 0x001fc600078e0246 */
[----:B------:R-:W-:Y:S01]  /*2480*/  STL [R1+0x6b0], R46 ;  /* 0x0006b02e01007387 */ /* 0x000fe20000100800 */
[----:B-1----:R-:W-:-:S03]  /*2490*/  IMAD.WIDE R50, R0, 0x2, R72 ;  /* 0x0000000200327825 */ /* 0x002fc600078e0248 */
[----:B------:R0:W-:Y:S01]  /*24a0*/  STL [R1+0x6b4], R47 ;  /* 0x0006b42f01007387 */ /* 0x0001e20000100800 */
[----:B------:R-:W-:-:S03]  /*24b0*/  PRMT R48, RZ, 0x7610, R48 ;  /* 0x00007610ff307816 */ /* 0x000fc60000000030 */
[----:B------:R-:W-:Y:S01]  /*24c0*/  STL.64 [R1+0x90], R52 ;  /* 0x0000903401007387 */ /* 0x000fe20000100a00 */
[----:B------:R-:W-:-:S03]  /*24d0*/  PRMT R45, RZ, 0x7610, R45 ;  /* 0x00007610ff2d7816 */ /* 0x000fc6000000002d */
[----:B------:R-:W3:Y:S01]  /*24e0*/  @!P5 LDG.E.U16 R49, desc[UR6][R52.64] ;  /* 0x000000063431d981 */ /* 0x000ee2000c1e1500 */
[----:B0-----:R-:W-:-:S03]  /*24f0*/  IMAD.WIDE R46, R0, 0x2, R70 ;  /* 0x00000002002e7825 */ /* 0x001fc600078e0246 */
[----:B------:R0:W-:Y:S04]  /*2500*/  STL.64 [R1+0x18], R50 ;  /* 0x0000183201007387 */ /* 0x0001e80000100a00 */
[----:B------:R-:W-:Y:S01]  /*2510*/  STL.64 [R1+0x10], R46 ;  /* 0x0000102e01007387 */ /* 0x000fe20000100a00 */
[----:B------:R-:W-:-:S03]  /*2520*/  PRMT R41, RZ, 0x7610, R41 ;  /* 0x00007610ff297816 */ /* 0x000fc60000000029 */
[----:B------:R0:W3:Y:S01]  /*2530*/  @!P6 LDG.E.U16 R48, desc[UR6][R50.64] ;  /* 0x000000063230e981 */ /* 0x0000e2000c1e1500 */
[----:B------:R-:W-:-:S03]  /*2540*/  PRMT R40, RZ, 0x7610, R40 ;  /* 0x00007610ff287816 */ /* 0x000fc60000000028 */
[----:B------:R-:W3:Y:S01]  /*2550*/  @!P6 LDG.E.U16 R45, desc[UR6][R46.64] ;  /* 0x000000062e2de981 */ /* 0x000ee2000c1e1500 */
[----:B------:R-:W-:Y:S01]  /*2560*/  PRMT R24, RZ, 0x7610, R24 ;  /* 0x00007610ff187816 */ /* 0x000fe20000000018 */
[----:B0-----:R-:W-:Y:S01]  /*2570*/  IMAD R50, R124, 0x71, RZ ;  /* 0x000000717c327824 */ /* 0x001fe200078e02ff */
[----:B------:R-:W-:-:S03]  /*2580*/  PRMT R25, RZ, 0x7610, R25 ;  /* 0x00007610ff197816 */ /* 0x000fc60000000019 */
[----:B------:R-:W-:-:S04]  /*2590*/  IMAD.WIDE R52, R50, 0x2, R72 ;  /* 0x0000000232347825 */ /* 0x000fc800078e0248 */
[----:B------:R-:W-:Y:S01]  /*25a0*/  IMAD.WIDE R50, R50, 0x2, R70 ;  /* 0x0000000232327825 */ /* 0x000fe200078e0246 */
[----:B------:R-:W3:Y:S04]  /*25b0*/  @!P2 LDG.E.U16 R25, desc[UR6][R52.64] ;  /* 0x000000063419a981 */ /* 0x000ee8000c1e1500 */
[----:B------:R-:W3:Y:S04]  /*25c0*/  @!P2 LDG.E.U16 R24, desc[UR6][R50.64] ;  /* 0x000000063218a981 */ /* 0x000ee8000c1e1500 */
[----:B--2---:R-:W-:Y:S04]  /*25d0*/  STL [R1+0x6b8], R55 ;  /* 0x0006b83701007387 */ /* 0x004fe80000100800 */
[----:B----4-:R0:W-:Y:S02]  /*25e0*/  STL [R1+0x6ac], R54 ;  /* 0x0006ac3601007387 */ /* 0x0101e40000100800 */
[----:B0-----:R-:W-:-:S04]  /*25f0*/  IMAD R54, R124, 0x69, RZ ;  /* 0x000000697c367824 */ /* 0x001fc800078e02ff */
[----:B------:R-:W-:-:S04]  /*2600*/  IMAD.WIDE R56, R54, 0x2, R72 ;  /* 0x0000000236387825 */ /* 0x000fc800078e0248 */
[----:B------:R-:W-:Y:S01]  /*2610*/  IMAD.WIDE R54, R54, 0x2, R70 ;  /* 0x0000000236367825 */ /* 0x000fe200078e0246 */
[----:B------:R-:W2:Y:S04]  /*2620*/  @!P0 LDG.E.U16 R41, desc[UR6][R56.64] ;  /* 0x0000000638298981 */ /* 0x000ea8000c1e1500 */
[----:B------:R-:W4:Y:S04]  /*2630*/  @!P0 LDG.E.U16 R40, desc[UR6][R54.64] ;  /* 0x0000000636288981 */ /* 0x000f28000c1e1500 */
[----:B------:R-:W-:Y:S04]  /*2640*/  STL [R1+0xe60], R56 ;  /* 0x000e603801007387 */ /* 0x000fe80000100800 */
        /* <DEDUP_REMOVED lines=8> */
[----:B------:R-:W-:Y:S01]  /*26d0*/  STL [R1+0xf3c], R55 ;  /* 0x000f3c3701007387 */ /* 0x000fe20000100800 */
[----:B------:R-:W-:-:S03]  /*26e0*/  VIADD R3, R74, 0xfffffffe ;  /* 0xfffffffe4a037836 */ /* 0x000fc60000000000 */
[----:B------:R-:W-:Y:S04]  /*26f0*/  STL [R1+0xf9c], R55 ;  /* 0x000f9c3701007387 */ /* 0x000fe80000100800 */
[----:B---3--:R-:W-:Y:S04]  /*2700*/  STL [R1+0x6a8], R49 ;  /* 0x0006a83101007387 */ /* 0x008fe80000100800 */
[----:B------:R-:W-:Y:S04]  /*2710*/  STL [R1+0xe70], R52 ;  /* 0x000e703401007387 */ /* 0x000fe80000100800 */
[----:B------:R-:W-:Y:S04]  /*2720*/  STL [R1+0xfa0], R52 ;  /* 0x000fa03401007387 */ /* 0x000fe80000100800 */
[----:B------:R0:W-:Y:S01]  /*2730*/  STL [R1+0x6a4], R48 ;  /* 0x0006a43001007387 */ /* 0x0001e20000100800 */
[----:B------:R-:W-:-:S03]  /*2740*/  ISETP.GE.U32.AND P5, PT, R3, 0x7fffff7f, PT ;  /* 0x7fffff7f0300780c */ /* 0x000fc60003fa6070 */
[----:B------:R-:W-:Y:S04]  /*2750*/  STL [R1+0xe6c], R53 ;  /* 0x000e6c3501007387 */ /* 0x000fe80000100800 */
[----:B------:R-:W-:Y:S04]  /*2760*/  STL [R1+0x6a0], R45 ;  /* 0x0006a02d01007387 */ /* 0x000fe80000100800 */
[----:B------:R-:W-:Y:S04]  /*2770*/  STL [R1+0xfa4], R53 ;  /* 0x000fa43501007387 */ /* 0x000fe80000100800 */
[----:B------:R-:W-:Y:S04]  /*2780*/  STL [R1+0xe78], R50 ;  /* 0x000e783201007387 */ /* 0x000fe80000100800 */
[----:B------:R-:W-:Y:S01]  /*2790*/  STL [R1+0xfa8], R50 ;  /* 0x000fa83201007387 */ /* 0x000fe20000100800 */
[----:B------:R-:W-:-:S03]  /*27a0*/  IMAD R46, R124, 0x79, RZ ;  /* 0x000000797c2e7824 */ /* 0x000fc600078e02ff */
[----:B------:R-:W-:Y:S04]  /*27b0*/  STL [R1+0xe74], R51 ;  /* 0x000e743301007387 */ /* 0x000fe80000100800 */
[----:B------:R-:W-:Y:S01]  /*27c0*/  STL [R1+0xfac], R51 ;  /* 0x000fac3301007387 */ /* 0x000fe20000100800 */
[----:B------:R-:W-:Y:S01]  /*27d0*/  PRMT R3, RZ, 0x7610, R3 ;  /* 0x00007610ff037816 */ /* 0x000fe20000000003 */
[C---:B0-----:R-:W-:Y:S01]  /*27e0*/  IMAD.WIDE R48, R46.reuse, 0x2, R72 ;  /* 0x000000022e307825 */ /* 0x041fe200078e0248 */
[----:B------:R-:W-:Y:S02]  /*27f0*/  PRMT R32, RZ, 0x7610, R32 ;  /* 0x00007610ff207816 */ /* 0x000fe40000000020 */
[----:B------:R-:W-:Y:S01]  /*2800*/  PRMT R33, RZ, 0x7610, R33 ;  /* 0x00007610ff217816 */ /* 0x000fe20000000021 */
[----:B------:R-:W-:Y:S01]  /*2810*/  IMAD.WIDE R46, R46, 0x2, R70 ;  /* 0x000000022e2e7825 */ /* 0x000fe200078e0246 */
[----:B------:R-:W-:-:S04]  /*2820*/  PRMT R44, RZ, 0x7610, R44 ;  /* 0x00007610ff2c7816 */ /* 0x000fc8000000002c */
[----:B------:R-:W3:Y:S04]  /*2830*/  @!P3 LDG.E.U16 R33, desc[UR6][R46.64] ;  /* 0x000000062e21b981 */ /* 0x000ee8000c1e1500 */
[----:B------:R-:W3:Y:S04]  /*2840*/  @!P3 LDG.E.U16 R44, desc[UR6][R48.64] ;  /* 0x00000006302cb981 */ /* 0x000ee8000c1e1500 */
[----:B--2---:R-:W-:Y:S04]  /*2850*/  STL [R1+0x69c], R41 ;  /* 0x00069c2901007387 */ /* 0x004fe80000100800 */
[----:B----4-:R0:W-:Y:S04]  /*2860*/  STL [R1+0x698], R40 ;  /* 0x0006982801007387 */ /* 0x0101e80000100800 */
[----:B------:R-:W-:Y:S04]  /*2870*/  STL [R1+0x690], R24 ;  /* 0x0006901801007387 */ /* 0x000fe80000100800 */
[----:B------:R1:W-:Y:S01]  /*2880*/  STL [R1+0x694], R25 ;  /* 0x0006941901007387 */ /* 0x0003e20000100800 */
[----:B0-----:R-:W-:-:S05]  /*2890*/  IMAD.WIDE R40, R124, 0x2, R72 ;  /* 0x000000027c287825 */ /* 0x001fca00078e0248 */
[----:B------:R0:W2:Y:S01]  /*28a0*/  @!P5 LDG.E.U16 R32, desc[UR6][R40.64] ;  /* 0x000000062820d981 */ /* 0x0000a2000c1e1500 */
[----:B-1----:R-:W-:-:S05]  /*28b0*/  IMAD.WIDE R24, R124, 0x2, R70 ;  /* 0x000000027c187825 */ /* 0x002fca00078e0246 */
[----:B------:R-:W4:Y:S01]  /*28c0*/  @!P5 LDG.E.U16 R3, desc[UR6][R24.64] ;  /* 0x000000061803d981 */ /* 0x000f22000c1e1500 */
[----:B------:R-:W-:-:S05]  /*28d0*/  VIADD R2, R74, 0xfffffffd ;  /* 0xfffffffd4a027836 */ /* 0x000fca0000000000 */
[----:B------:R-:W-:Y:S01]  /*28e0*/  ISETP.GE.U32.AND P6, PT, R2, 0x7fffff7e, PT ;  /* 0x7fffff7e0200780c */ /* 0x000fe20003fc6070 */
[----:B------:R-:W-:Y:S01]  /*28f0*/  VIADD R2, R74, 0xfffffff5 ;  /* 0xfffffff54a027836 */ /* 0x000fe20000000000 */
[----:B------:R-:W-:Y:S04]  /*2900*/  STL [R1+0xe80], R48 ;  /* 0x000e803001007387 */ /* 0x000fe80000100800 */
[----:B------:R0:W-:Y:S01]  /*2910*/  STL.64 [R1+0x618], R40 ;  /* 0x0006182801007387 */ /* 0x0001e20000100a00 */
[----:B------:R-:W-:Y:S01]  /*2920*/  ISETP.GE.U32.AND P0, PT, R2, 0x7fffff76, PT ;  /* 0x7fffff760200780c */ /* 0x000fe20003f06070 */
[----:B------:R-:W-:Y:S02]  /*2930*/  VIADD R2, R74, 0xffffffe5 ;  /* 0xffffffe54a027836 */ /* 0x000fe40000000000 */
[----:B------:R-:W-:Y:S04]  /*2940*/  STL [R1+0xfb0], R48 ;  /* 0x000fb03001007387 */ /* 0x000fe80000100800 */
[----:B------:R-:W-:Y:S04]  /*2950*/  STL.64 [R1+0x610], R24 ;  /* 0x0006101801007387 */ /* 0x000fe80000100a00 */
[----:B------:R-:W-:Y:S01]  /*2960*/  STL [R1+0xe7c], R49 ;  /* 0x000e7c3101007387 */ /* 0x000fe20000100800 */
[----:B------:R-:W-:-:S03]  /*2970*/  ISETP.GE.U32.AND P3, PT, R2, 0x7fffff66, PT ;  /* 0x7fffff660200780c */ /* 0x000fc60003f66070 */
[----:B------:R-:W-:Y:S01]  /*2980*/  STL [R1+0xfb4], R49 ;  /* 0x000fb43101007387 */ /* 0x000fe20000100800 */
[----:B------:R-:W-:-:S03]  /*2990*/  IMAD R2, R124, 0xa, RZ ;  /* 0x0000000a7c027824 */ /* 0x000fc600078e02ff */
[----:B------:R-:W-:Y:S04]  /*29a0*/  STL [R1+0xe88], R46 ;  /* 0x000e882e01007387 */ /* 0x000fe80000100800 */
[----:B------:R-:W-:Y:S04]  /*29b0*/  STL [R1+0xfb8], R46 ;  /* 0x000fb82e01007387 */ /* 0x000fe80000100800 */
[----:B------:R-:W-:Y:S01]  /*29c0*/  STL [R1+0xe84], R47 ;  /* 0x000e842f01007387 */ /* 0x000fe20000100800 */
[----:B------:R-:W-:-:S03]  /*29d0*/  PRMT R28, RZ, 0x7610, R28 ;  /* 0x00007610ff1c7816 */ /* 0x000fc6000000001c */
[----:B------:R-:W-:Y:S01]  /*29e0*/  STL [R1+0xfbc], R47 ;  /* 0x000fbc2f01007387 */ /* 0x000fe20000100800 */
[----:B------:R-:W-:Y:S01]  /*29f0*/  PRMT R29, RZ, 0x7610, R29 ;  /* 0x00007610ff1d7816 */ /* 0x000fe2000000001d */
[----:B0-----:R-:W-:-:S05]  /*2a00*/  IMAD.WIDE R40, R2, 0x2, R70 ;  /* 0x0000000202287825 */ /* 0x001fca00078e0246 */
[----:B------:R-:W3:Y:S04]  /*2a10*/  @!P0 LDG.E.U16 R28, desc[UR6][R40.64] ;  /* 0x00000006281c8981 */ /* 0x000ee8000c1e1500 */
[----:B----4-:R-:W-:Y:S04]  /*2a20*/  STL [R1+0x688], R3 ;  /* 0x0006880301007387 */ /* 0x010fe80000100800 */
[----:B--2---:R-:W-:Y:S04]  /*2a30*/  STL [R1+0x68c], R32 ;  /* 0x00068c2001007387 */ /* 0x004fe80000100800 */
[----:B---3--:R-:W-:Y:S04]  /*2a40*/  STL [R1+0x680], R33 ;  /* 0x0006802101007387 */ /* 0x008fe80000100800 */
[----:B------:R0:W-:Y:S02]  /*2a50*/  STL [R1+0x684], R44 ;  /* 0x0006842c01007387 */ /* 0x0001e40000100800 */
[----:B0-----:R-:W-:-:S05]  /*2a60*/  IMAD.WIDE R44, R2, 0x2, R72 ;  /* 0x00000002022c7825 */ /* 0x001fca00078e0248 */
[----:B------:R0:W2:Y:S01]  /*2a70*/  @!P0 LDG.E.U16 R29, desc[UR6][R44.64] ;  /* 0x000000062c1d8981 */ /* 0x0000a2000c1e1500 */
[----:B------:R-:W-:-:S05]  /*2a80*/  VIADD R0, R74, 0xffffffed ;  /* 0xffffffed4a007836 */ /* 0x000fca0000000000 */
[----:B------:R-:W-:Y:S01]  /*2a90*/  ISETP.GE.U32.AND P2, PT, R0, 0x7fffff6e, PT ;  /* 0x7fffff6e0000780c */ /* 0x000fe20003f46070 */
[----:B------:R-:W-:Y:S01]  /*2aa0*/  VIADD R0, R74, 0xffffffdd ;  /* 0xffffffdd4a007836 */ /* 0x000fe20000000000 */
[----:B------:R-:W-:-:S04]  /*2ab0*/  PRMT R108, RZ, 0x7610, R108 ;  /* 0x00007610ff6c7816 */ /* 0x000fc8000000006c */
[----:B------:R-:W-:Y:S01]  /*2ac0*/  ISETP.GE.U32.AND P5, PT, R0, 0x7fffff5e, PT ;  /* 0x7fffff5e0000780c */ /* 0x000fe20003fa6070 */
[----:B------:R-:W-:Y:S01]  /*2ad0*/  IMAD.SHL.U32 R0, R124, 0x2, RZ ;  /* 0x000000027c007824 */ /* 0x000fe200078e00ff */
[----:B------:R-:W-:-:S03]  /*2ae0*/  PRMT R109, RZ, 0x7610, R109 ;  /* 0x00007610ff6d7816 */ /* 0x000fc6000000006d */
[----:B------:R-:W-:-:S04]  /*2af0*/  IMAD.WIDE R24, R0, 0x2, R70 ;  /* 0x0000000200187825 */ /* 0x000fc800078e0246 */
[----:B------:R-:W-:Y:S01]  /*2b00*/  IMAD.WIDE R32, R0, 0x2, R72 ;  /* 0x0000000200207825 */ /* 0x000fe200078e0248 */
[----:B------:R-:W3:Y:S03]  /*2b10*/  @!P6 LDG.E.U16 R108, desc[UR6][R24.64] ;  /* 0x00000006186ce981 */ /* 0x000ee6000c1e1500 */
[----:B------:R-:W-:Y:S01]  /*2b20*/  VIADD R0, R74, 0xffffffcd ;  /* 0xffffffcd4a007836 */ /* 0x000fe20000000000 */
[----:B------:R1:W-:Y:S04]  /*2b30*/  STL.64 [R1+0x608], R32 ;  /* 0x0006082001007387 */ /* 0x0003e80000100a00 */
[----:B------:R-:W4:Y:S01]  /*2b40*/  @!P6 LDG.E.U16 R109, desc[UR6][R32.64] ;  /* 0x00000006206de981 */ /* 0x000f22000c1e1500 */
[----:B------:R-:W-:-:S03]  /*2b50*/  ISETP.GE.U32.AND P0, PT, R0, 0x7fffff4e, PT ;  /* 0x7fffff4e0000780c */ /* 0x000fc60003f06070 */
[----:B------:R0:W-:Y:S01]  /*2b60*/  STL.64 [R1+0x600], R24 ;  /* 0x0006001801007387 */ /* 0x0001e20000100a00 */
[----:B------:R-:W-:-:S03]  /*2b70*/  IMAD R0, R124, 0x12, RZ ;  /* 0x000000127c007824 */ /* 0x000fc600078e02ff */
[----:B-1----:R-:W4:Y:S01]  /*2b80*/  LDL.LU.64 R32, [R1+0x10d8] ;  /* 0x0010d80001207983 */ /* 0x002f220000300a00 */
[----:B------:R-:W-:-:S03]  /*2b90*/  PRMT R107, RZ, 0x7610, R107 ;  /* 0x00007610ff6b7816 */ /* 0x000fc6000000006b */
[----:B0-----:R-:W4:Y:S04]  /*2ba0*/  LDL.LU.64 R24, [R1+0x10d0] ;  /* 0x0010d00001187983 */ /* 0x001f280000300a00 */
[----:B------:R0:W-:Y:S04]  /*2bb0*/  STL.64 [R1+0x588], R44 ;  /* 0x0005882c01007387 */ /* 0x0001e80000100a00 */
[----:B------:R1:W-:Y:S01]  /*2bc0*/  STL.64 [R1+0x580], R40 ;  /* 0x0005802801007387 */ /* 0x0003e20000100a00 */
[----:B------:R-:W-:-:S03]  /*2bd0*/  IMAD R2, R124, 0x1a, RZ ;  /* 0x0000001a7c027824 */ /* 0x000fc600078e02ff */
[----:B------:R-:W-:Y:S01]  /*2be0*/  STL [R1+0x670], R28 ;  /* 0x0006701c01007387 */ /* 0x000fe20000100800 */
[----:B------:R-:W-:Y:S02]  /*2bf0*/  PRMT R38, RZ, 0x7610, R38 ;  /* 0x00007610ff267816 */ /* 0x000fe40000000026 */
[----:B------:R-:W-:Y:S01]  /*2c00*/  PRMT R39, RZ, 0x7610, R39 ;  /* 0x00007610ff277816 */ /* 0x000fe20000000027 */
[----:B0-----:R-:W-:-:S04]  /*2c10*/  IMAD.WIDE R44, R2, 0x2, R72 ;  /* 0x00000002022c7825 */ /* 0x001fc800078e0248 */
[----:B-1----:R-:W-:Y:S01]  /*2c20*/  IMAD.WIDE R40, R2, 0x2, R70 ;  /* 0x0000000202287825 */ /* 0x002fe200078e0246 */
[----:B------:R-:W4:Y:S04]  /*2c30*/  @!P3 LDG.E.U16 R39, desc[UR6][R44.64] ;  /* 0x000000062c27b981 */ /* 0x000f28000c1e1500 */
[----:B------:R-:W4:Y:S04]  /*2c40*/  @!P3 LDG.E.U16 R38, desc[UR6][R40.64] ;  /* 0x000000062826b981 */ /* 0x000f28000c1e1500 */
[----:B--2---:R0:W-:Y:S02]  /*2c50*/  STL [R1+0x674], R29 ;  /* 0x0006741d01007387 */ /* 0x0041e40000100800 */
[----:B0-----:R-:W-:-:S05]  /*2c60*/  IMAD.WIDE R28, R0, 0x2, R72 ;  /* 0x00000002001c7825 */ /* 0x001fca00078e0248 */
[----:B------:R-:W2:Y:S01]  /*2c70*/  @!P2 LDG.E.U16 R107, desc[UR6][R28.64] ;  /* 0x000000061c6ba981 */ /* 0x000ea2000c1e1500 */
[----:B------:R-:W-:-:S03]  /*2c80*/  PRMT R103, RZ, 0x7610, R103 ;  /* 0x00007610ff677816 */ /* 0x000fc60000000067 */
[----:B---3--:R-:W-:Y:S01]  /*2c90*/  STL [R1+0x678], R108 ;  /* 0x0006786c01007387 */ /* 0x008fe20000100800 */
[----:B------:R-:W-:-:S03]  /*2ca0*/  VIADD R3, R74, 0xffffffd5 ;  /* 0xffffffd54a037836 */ /* 0x000fc60000000000 */
[----:B----4-:R0:W-:Y:S02]  /*2cb0*/  STL [R1+0x67c], R109 ;  /* 0x00067c6d01007387 */ /* 0x0101e40000100800 */
[----:B0-----:R-:W-:-:S04]  /*2cc0*/  IMAD.WIDE R108, R0, 0x2, R70 ;  /* 0x00000002006c7825 */ /* 0x001fc800078e0246 */
[----:B------:R-:W-:Y:S01]  /*2cd0*/  VIADD R0, R74, 0xffffffbd ;  /* 0xffffffbd4a007836 */ /* 0x000fe20000000000 */
[----:B------:R0:W-:Y:S04]  /*2ce0*/  STL.64 [R1+0x508], R28 ;  /* 0x0005081c01007387 */ /* 0x0001e80000100a00 */
[----:B------:R-:W-:Y:S01]  /*2cf0*/  ISETP.GE.U32.AND P3, PT, R0, 0x7fffff3e, PT ;  /* 0x7fffff3e0000780c */ /* 0x000fe20003f66070 */
[----:B------:R-:W-:Y:S01]  /*2d00*/  IMAD R0, R124, 0x22, RZ ;  /* 0x000000227c007824 */ /* 0x000fe200078e02ff */
[----:B------:R1:W-:Y:S01]  /*2d10*/  STL.64 [R1+0x500], R108 ;  /* 0x0005006c01007387 */ /* 0x0003e20000100a00 */
[----:B------:R-:W-:-:S03]  /*2d20*/  ISETP.GE.U32.AND P6, PT, R3, 0x7fffff56, PT ;  /* 0x7fffff560300780c */ /* 0x000fc60003fc6070 */
[----:B------:R1:W3:Y:S04]  /*2d30*/  @!P2 LDG.E.U16 R103, desc[UR6][R108.64] ;  /* 0x000000066c67a981 */ /* 0x0002e8000c1e1500 */
[----:B0-----:R-:W4:Y:S01]  /*2d40*/  LDL.LU.64 R28, [R1+0x10c8] ;  /* 0x0010c800011c7983 */ /* 0x001f220000300a00 */
[----:B------:R-:W-:Y:S02]  /*2d50*/  IMAD R2, R124, 0x2a, RZ ;  /* 0x0000002a7c027824 */ /* 0x000fe400078e02ff */
[----:B-1----:R-:W-:Y:S01]  /*2d60*/  IMAD.WIDE R108, R0, 0x2, R72 ;  /* 0x00000002006c7825 */ /* 0x002fe200078e0248 */
[----:B------:R-:W-:Y:S02]  /*2d70*/  PRMT R34, RZ, 0x7610, R34 ;  /* 0x00007610ff227816 */ /* 0x000fe40000000022 */
[----:B------:R-:W-:Y:S01]  /*2d80*/  PRMT R35, RZ, 0x7610, R35 ;  /* 0x00007610ff237816 */ /* 0x000fe20000000023 */
[----:B------:R-:W-:-:S05]  /*2d90*/  VIADD R3, R74, 0xffffffc5 ;  /* 0xffffffc54a037836 */ /* 0x000fca0000000000 */
[----:B------:R-:W-:Y:S02]  /*2da0*/  ISETP.GE.U32.AND P2, PT, R3, 0x7fffff46, PT ;  /* 0x7fffff460300780c */ /* 0x000fe40003f46070 */
[----:B------:R-:W-:Y:S02]  /*2db0*/  PRMT R102, RZ, 0x7610, R102 ;  /* 0x00007610ff667816 */ /* 0x000fe40000000066 */
[----:B------:R-:W-:Y:S02]  /*2dc0*/  PRMT R43, RZ, 0x7610, R43 ;  /* 0x00007610ff2b7816 */ /* 0x000fe4000000002b */
[----:B------:R-:W-:Y:S02]  /*2dd0*/  PRMT R36, RZ, 0x7610, R36 ;  /* 0x00007610ff247816 */ /* 0x000fe40000000024 */
[----:B------:R-:W-:Y:S01]  /*2de0*/  PRMT R37, RZ, 0x7610, R37 ;  /* 0x00007610ff257816 */ /* 0x000fe20000000025 */
[----:B------:R-:W3:Y:S04]  /*2df0*/  @!P5 LDG.E.U16 R102, desc[UR6][R108.64] ;  /* 0x000000066c66d981 */ /* 0x000ee8000c1e1500 */
[----:B--2---:R0:W-:Y:S04]  /*2e00*/  STL [R1+0x4b4], R107 ;  /* 0x0004b46b01007387 */ /* 0x0041e80000100800 */
[----:B0-----:R-:W2:Y:S04]  /*2e10*/  LDL.LU R107, [R1+0x10c0] ;  /* 0x0010c000016b7983 */ /* 0x001ea80000300800 */
[----:B------:R0:W-:Y:S04]  /*2e20*/  STL.64 [R1+0x488], R44 ;  /* 0x0004882c01007387 */ /* 0x0001e80000100a00 */
[----:B------:R1:W-:Y:S04]  /*2e30*/  STL.64 [R1+0x480], R40 ;  /* 0x0004802801007387 */ /* 0x0003e80000100a00 */
[----:B------:R-:W-:Y:S04]  /*2e40*/  STL.64 [R1+0x408], R108 ;  /* 0x0004086c01007387 */ /* 0x000fe80000100a00 */
[----:B------:R-:W-:Y:S01]  /*2e50*/  STL [R1+0x438], R38 ;  /* 0x0004382601007387 */ /* 0x000fe20000100800 */
[----:B0-----:R-:W-:-:S03]  /*2e60*/  IMAD.WIDE R44, R0, 0x2, R70 ;  /* 0x00000002002c7825 */ /* 0x001fc600078e0246 */
[----:B------:R0:W-:Y:S01]  /*2e70*/  STL [R1+0x43c], R39 ;  /* 0x00043c2701007387 */ /* 0x0001e20000100800 */
[----:B-1----:R-:W-:-:S03]  /*2e80*/  IMAD.WIDE R40, R2, 0x2, R72 ;  /* 0x0000000202287825 */ /* 0x002fc600078e0248 */
[----:B------:R-:W2:Y:S01]  /*2e90*/  @!P5 LDG.E.U16 R43, desc[UR6][R44.64] ;  /* 0x000000062c2bd981 */ /* 0x000ea2000c1e1500 */
[----:B------:R-:W-:-:S03]  /*2ea0*/  VIADD R0, R74, 0xffffffad ;  /* 0xffffffad4a007836 */ /* 0x000fc60000000000 */
[----:B------:R1:W2:Y:S01]  /*2eb0*/  @!P6 LDG.E.U16 R35, desc[UR6][R40.64] ;  /* 0x000000062823e981 */ /* 0x0002a2000c1e1500 */
[----:B0-----:R-:W-:-:S05]  /*2ec0*/  IMAD.WIDE R38, R2, 0x2, R70 ;  /* 0x0000000202267825 */ /* 0x001fca00078e0246 */
[----:B------:R0:W2:Y:S01]  /*2ed0*/  @!P6 LDG.E.U16 R34, desc[UR6][R38.64] ;  /* 0x000000062622e981 */ /* 0x0000a2000c1e1500 */
[----:B------:R-:W-:Y:S01]  /*2ee0*/  ISETP.GE.U32.AND P6, PT, R0, 0x7fffff2e, PT ;  /* 0x7fffff2e0000780c */ /* 0x000fe20003fc6070 */
[C---:B------:R-:W-:Y:S02]  /*2ef0*/  IMAD R2, R124.reuse, 0x3a, RZ ;  /* 0x0000003a7c027824 */ /* 0x040fe400078e02ff */
[----:B------:R-:W-:Y:S01]  /*2f00*/  STL.64 [R1+0x400], R44 ;  /* 0x0004002c01007387 */ /* 0x000fe20000100a00 */
[----:B------:R-:W-:-:S03]  /*2f10*/  IMAD R0, R124, 0x32, RZ ;  /* 0x000000327c007824 */ /* 0x000fc600078e02ff */
[----:B------:R1:W-:Y:S04]  /*2f20*/  STL.64 [R1+0x388], R40 ;  /* 0x0003882801007387 */ /* 0x0003e80000100a00 */
[----:B------:R0:W-:Y:S01]  /*2f30*/  STL.64 [R1+0x380], R38 ;  /* 0x0003802601007387 */ /* 0x0001e20000100a00 */
[----:B-1----:R-:W-:-:S04]  /*2f40*/  IMAD.WIDE R40, R0, 0x2, R70 ;  /* 0x0000000200287825 */ /* 0x002fc800078e0246 */
[--C-:B0-----:R-:W-:Y:S01]  /*2f50*/  IMAD.WIDE R38, R2, 0x2, R72.reuse ;  /* 0x0000000202267825 */ /* 0x101fe200078e0248 */
[----:B------:R0:W4:Y:S04]  /*2f60*/  @!P0 LDG.E.U16 R37, desc[UR6][R40.64] ;  /* 0x0000000628258981 */ /* 0x000128000c1e1500 */
[----:B------:R1:W4:Y:S01]  /*2f70*/  @!P2 LDG.E.U16 R36, desc[UR6][R38.64] ;  /* 0x000000062624a981 */ /* 0x000322000c1e1500 */
[----:B------:R-:W-:-:S03]  /*2f80*/  IMAD.WIDE R44, R0, 0x2, R72 ;  /* 0x00000002002c7825 */ /* 0x000fc600078e0248 */
[----:B---3--:R-:W-:Y:S01]  /*2f90*/  STL [R1+0x4b0], R103 ;  /* 0x0004b06701007387 */ /* 0x008fe20000100800 */
[C---:B------:R-:W-:Y:S01]  /*2fa0*/  VIADD R3, R74.reuse, 0xffffffb5 ;  /* 0xffffffb54a037836 */ /* 0x040fe20000000000 */
[----:B------:R-:W-:Y:S02]  /*2fb0*/  PRMT R23, RZ, 0x7610, R23 ;  /* 0x00007610ff177816 */ /* 0x000fe40000000017 */
[----:B------:R-:W-:Y:S01]  /*2fc0*/  STL.64 [R1+0x308], R44 ;  /* 0x0003082c01007387 */ /* 0x000fe20000100a00 */
[----:B------:R-:W-:Y:S01]  /*2fd0*/  VIADD R0, R74, 0xffffff9d ;  /* 0xffffff9d4a007836 */ /* 0x000fe20000000000 */
[----:B------:R-:W-:Y:S02]  /*2fe0*/  ISETP.GE.U32.AND P5, PT, R3, 0x7fffff36, PT ;  /* 0x7fffff360300780c */ /* 0x000fe40003fa6070 */
[----:B------:R-:W-:Y:S02]  /*2ff0*/  PRMT R123, RZ, 0x7610, R123 ;  /* 0x00007610ff7b7816 */ /* 0x000fe4000000007b */
[----:B------:R-:W-:-:S02]  /*3000*/  PRMT R121, RZ, 0x7610, R121 ;  /* 0x00007610ff797816 */ /* 0x000fc40000000079 */
[----:B------:R-:W-:Y:S02]  /*3010*/  PRMT R120, RZ, 0x7610, R120 ;  /* 0x00007610ff787816 */ /* 0x000fe40000000078 */
[----:B------:R-:W-:Y:S02]  /*3020*/  PRMT R122, RZ, 0x7610, R122 ;  /* 0x00007610ff7a7816 */ /* 0x000fe4000000007a */
[----:B------:R-:W-:Y:S02]  /*3030*/  PRMT R42, RZ, 0x7610, R42 ;  /* 0x00007610ff2a7816 */ /* 0x000fe4000000002a */
[----:B------:R-:W-:-:S04]  /*3040*/  PRMT R119, RZ, 0x7610, R119 ;  /* 0x00007610ff777816 */ /* 0x000fc80000000077 */
[----:B------:R-:W3:Y:S04]  /*3050*/  @!P0 LDG.E.U16 R42, desc[UR6][R44.64] ;  /* 0x000000062c2a8981 */ /* 0x000ee8000c1e1500 */
[----:B--2---:R-:W-:Y:S04]  /*3060*/  STL [R1+0x40], R34 ;  /* 0x0000402201007387 */ /* 0x004fe80000100800 */
[----:B------:R2:W-:Y:S04]  /*3070*/  STL [R1+0x44], R35 ;  /* 0x0000442301007387 */ /* 0x0005e80000100800 */
[----:B------:R0:W-:Y:S01]  /*3080*/  STL.64 [R1+0x300], R40 ;  /* 0x0003002801007387 */ /* 0x0001e20000100a00 */
[----:B--2---:R-:W-:-:S03]  /*3090*/  IMAD.WIDE R34, R2, 0x2, R70 ;  /* 0x0000000202227825 */ /* 0x004fc600078e0246 */
[----:B------:R1:W-:Y:S04]  /*30a0*/  STL.64 [R1+0x288], R38 ;  /* 0x0002882601007387 */ /* 0x0003e80000100a00 */
[----:B------:R2:W3:Y:S01]  /*30b0*/  @!P2 LDG.E.U16 R23, desc[UR6][R34.64] ;  /* 0x000000062217a981 */ /* 0x0004e2000c1e1500 */
[----:B------:R-:W-:Y:S01]  /*30c0*/  ISETP.GE.U32.AND P2, PT, R0, 0x7fffff1e, PT ;  /* 0x7fffff1e0000780c */ /* 0x000fe20003f46070 */
[C---:B------:R-:W-:Y:S02]  /*30d0*/  IMAD R0, R124.reuse, 0x42, RZ ;  /* 0x000000427c007824 */ /* 0x040fe400078e02ff */
[----:B------:R2:W-:Y:S01]  /*30e0*/  STL.64 [R1+0x280], R34 ;  /* 0x0002802201007387 */ /* 0x0005e20000100a00 */
[----:B------:R-:W-:-:S03]  /*30f0*/  IMAD R2, R124, 0x4a, RZ ;  /* 0x0000004a7c027824 */ /* 0x000fc600078e02ff */
[----:B------:R-:W-:Y:S01]  /*3100*/  STL [R1+0x4c], R102 ;  /* 0x00004c6601007387 */ /* 0x000fe20000100800 */
[----:B0-----:R-:W-:-:S03]  /*3110*/  IMAD.WIDE R40, R0, 0x2, R72 ;  /* 0x0000000200287825 */ /* 0x001fc600078e0248 */
[----:B------:R-:W-:Y:S01]  /*3120*/  STL [R1+0x48], R43 ;  /* 0x0000482b01007387 */ /* 0x000fe20000100800 */
[----:B-1----:R-:W-:-:S03]  /*3130*/  IMAD.WIDE R38, R0, 0x2, R70 ;  /* 0x0000000200267825 */ /* 0x002fc600078e0246 */
[----:B----4-:R-:W-:Y:S01]  /*3140*/  STL [R1+0x34], R36 ;  /* 0x0000342401007387 */ /* 0x010fe20000100800 */
[----:B--2---:R-:W-:-:S03]  /*3150*/  IMAD.WIDE R34, R2, 0x2, R70 ;  /* 0x0000000202227825 */ /* 0x004fc600078e0246 */
[----:B------:R0:W-:Y:S01]  /*3160*/  STL [R1+0x38], R37 ;  /* 0x0000382501007387 */ /* 0x0001e20000100800 */
[----:B------:R-:W-:-:S03]  /*3170*/  VIADD R0, R74, 0xffffff8d ;  /* 0xffffff8d4a007836 */ /* 0x000fc60000000000 */
[----:B------:R1:W2:Y:S04]  /*3180*/  @!P3 LDG.E.U16 R123, desc[UR6][R40.64] ;  /* 0x00000006287bb981 */ /* 0x0002a8000c1e1500 */
[----:B------:R-:W4:Y:S01]  /*3190*/  @!P5 LDG.E.U16 R120, desc[UR6][R34.64] ;  /* 0x000000062278d981 */ /* 0x000f22000c1e1500 */
[----:B0-----:R-:W-:-:S03]  /*31a0*/  IMAD.WIDE R36, R2, 0x2, R72 ;  /* 0x0000000202247825 */ /* 0x001fc600078e0248 */
[----:B------:R0:W3:Y:S04]  /*31b0*/  @!P3 LDG.E.U16 R122, desc[UR6][R38.64] ;  /* 0x00000006267ab981 */ /* 0x0000e8000c1e1500 */
[----:B------:R0:W4:Y:S01]  /*31c0*/  @!P5 LDG.E.U16 R121, desc[UR6][R36.64] ;  /* 0x000000062479d981 */ /* 0x000122000c1e1500 */
[----:B------:R-:W-:Y:S01]  /*31d0*/  ISETP.GE.U32.AND P5, PT, R0, 0x7fffff0e, PT ;  /* 0x7fffff0e0000780c */ /* 0x000fe20003fa6070 */
[----:B------:R-:W-:Y:S02]  /*31e0*/  IMAD R0, R124, 0x52, RZ ;  /* 0x000000527c007824 */ /* 0x000fe400078e02ff */
[----:B------:R1:W-:Y:S02]  /*31f0*/  STL.64 [R1+0x208], R40 ;  /* 0x0002082801007387 */ /* 0x0003e40000100a00 */
[----:B-1----:R-:W-:-:S05]  /*3200*/  IMAD.WIDE R40, R0, 0x2, R72 ;  /* 0x0000000200287825 */ /* 0x002fca00078e0248 */
[----:B------:R-:W4:Y:S01]  /*3210*/  @!P6 LDG.E.U16 R119, desc[UR6][R40.64] ;  /* 0x000000062877e981 */ /* 0x000f22000c1e1500 */
[----:B------:R-:W-:-:S05]  /*3220*/  VIADD R3, R74, 0xffffffa5 ;  /* 0xffffffa54a037836 */ /* 0x000fca0000000000 */
[----:B------:R-:W-:Y:S01]  /*3230*/  ISETP.GE.U32.AND P0, PT, R3, 0x7fffff26, PT ;  /* 0x7fffff260300780c */ /* 0x000fe20003f06070 */
[----:B------:R0:W-:Y:S01]  /*3240*/  STL.64 [R1+0x200], R38 ;  /* 0x0002002601007387 */ /* 0x0001e20000100a00 */
[----:B------:R-:W-:Y:S01]  /*3250*/  IMAD R2, R124, 0x5a, RZ ;  /* 0x0000005a7c027824 */ /* 0x000fe200078e02ff */
[----:B------:R-:W-:Y:S02]  /*3260*/  PRMT R117, RZ, 0x7610, R117 ;  /* 0x00007610ff757816 */ /* 0x000fe40000000075 */
[----:B------:R-:W-:Y:S01]  /*3270*/  PRMT R116, RZ, 0x7610, R116 ;  /* 0x00007610ff747816 */ /* 0x000fe20000000074 */
[----:B------:R-:W-:Y:S02]  /*3280*/  VIADD R3, R74, 0xffffff95 ;  /* 0xffffff954a037836 */ /* 0x000fe40000000000 */
[----:B0-----:R-:W-:-:S04]  /*3290*/  IMAD.WIDE R38, R0, 0x2, R70 ;  /* 0x0000000200267825 */ /* 0x001fc800078e0246 */
[C---:B------:R-:W-:Y:S01]  /*32a0*/  VIADD R0, R74.reuse, 0xfffffffc ;  /* 0xfffffffc4a007836 */ /* 0x040fe20000000000 */
[----:B------:R-:W-:Y:S02]  /*32b0*/  PRMT R118, RZ, 0x7610, R118 ;  /* 0x00007610ff767816 */ /* 0x000fe40000000076 */
[----:B------:R-:W-:Y:S01]  /*32c0*/  ISETP.GE.U32.AND P3, PT, R3, 0x7fffff16, PT ;  /* 0x7fffff160300780c */ /* 0x000fe20003f66070 */
[----:B------:R-:W-:Y:S01]  /*32d0*/  VIADD R3, R74, 0xffffff85 ;  /* 0xffffff854a037836 */ /* 0x000fe20000000000 */
[----:B------:R-:W-:Y:S02]  /*32e0*/  PRMT R114, RZ, 0x7610, R114 ;  /* 0x00007610ff727816 */ /* 0x000fe40000000072 */
[----:B------:R-:W4:Y:S01]  /*32f0*/  @!P6 LDG.E.U16 R118, desc[UR6][R38.64] ;  /* 0x000000062676e981 */ /* 0x000f22000c1e1500 */
[----:B------:R-:W-:Y:S02]  /*3300*/  PRMT R115, RZ, 0x7610, R115 ;  /* 0x00007610ff737816 */ /* 0x000fe40000000073 */
[----:B------:R-:W-:-:S02]  /*3310*/  ISETP.GE.U32.AND P6, PT, R3, 0x7fffff06, PT ;  /* 0x7fffff060300780c */ /* 0x000fc40003fc6070 */
[----:B------:R-:W-:Y:S02]  /*3320*/  PRMT R3, RZ, 0x7610, R3 ;  /* 0x00007610ff037816 */ /* 0x000fe40000000003 */
[----:B------:R-:W-:Y:S02]  /*3330*/  PRMT R22, RZ, 0x7610, R22 ;  /* 0x00007610ff167816 */ /* 0x000fe40000000016 */
[----:B------:R-:W-:Y:S02]  /*3340*/  PRMT R20, RZ, 0x7610, R20 ;  /* 0x00007610ff147816 */ /* 0x000fe40000000014 */
[----:B------:R-:W-:Y:S01]  /*3350*/  PRMT R21, RZ, 0x7610, R21 ;  /* 0x00007610ff157816 */ /* 0x000fe20000000015 */
[----:B--2---:R-:W-:Y:S04]  /*3360*/  STL [R1+0x1070], R123 ;  /* 0x0010707b01007387 */ /* 0x004fe80000100800 */
[----:B------:R0:W-:Y:S04]  /*3370*/  STL.64 [R1+0x188], R36 ;  /* 0x0001882401007387 */ /* 0x0001e80000100a00 */
[----:B------:R1:W-:Y:S04]  /*3380*/  STL.64 [R1+0x180], R34 ;  /* 0x0001802201007387 */ /* 0x0003e80000100a00 */
[----:B---3--:R-:W-:Y:S01]  /*3390*/  STL [R1+0x1074], R122 ;  /* 0x0010747a01007387 */ /* 0x008fe20000100800 */
[----:B0-----:R-:W-:-:S03]  /*33a0*/  IMAD.WIDE R36, R2, 0x2, R72 ;  /* 0x0000000202247825 */ /* 0x001fc600078e0248 */
[----:B------:R-:W-:Y:S01]  /*33b0*/  STL [R1+0x3c], R42 ;  /* 0x00003c2a01007387 */ /* 0x000fe20000100800 */
[----:B-1----:R-:W-:-:S03]  /*33c0*/  IMAD.WIDE R34, R2, 0x2, R70 ;  /* 0x0000000202227825 */ /* 0x002fc600078e0246 */
[----:B----4-:R-:W-:Y:S04]  /*33d0*/  STL [R1+0x1078], R121 ;  /* 0x0010787901007387 */ /* 0x010fe80000100800 */
[----:B------:R-:W-:Y:S04]  /*33e0*/  STL [R1+0x107c], R120 ;  /* 0x00107c7801007387 */ /* 0x000fe80000100800 */
[----:B------:R0:W2:Y:S04]  /*33f0*/  @!P0 LDG.E.U16 R117, desc[UR6][R36.64] ;  /* 0x0000000624758981 */ /* 0x0000a8000c1e1500 */
[----:B------:R1:W3:Y:S01]  /*3400*/  @!P0 LDG.E.U16 R116, desc[UR6][R34.64] ;  /* 0x0000000622748981 */ /* 0x0002e2000c1e1500 */
[----:B------:R-:W-:Y:S01]  /*3410*/  ISETP.GE.U32.AND P0, PT, R0, 0x7fffff7d, PT ;  /* 0x7fffff7d0000780c */ /* 0x000fe20003f06070 */
[----:B------:R-:W-:-:S02]  /*3420*/  IMAD R0, R124, 0x62, RZ ;  /* 0x000000627c007824 */ /* 0x000fc400078e02ff */
[----:B------:R-:W-:Y:S04]  /*3430*/  STL [R1+0x30], R23 ;  /* 0x0000301701007387 */ /* 0x000fe80000100800 */
[----:B------:R-:W-:Y:S04]  /*3440*/  STL.64 [R1+0x108], R40 ;  /* 0x0001082801007387 */ /* 0x000fe80000100a00 */
[----:B------:R-:W-:Y:S04]  /*3450*/  STL.64 [R1+0x100], R38 ;  /* 0x0001002601007387 */ /* 0x000fe80000100a00 */
[----:B------:R-:W-:Y:S04]  /*3460*/  STL [R1+0x1080], R119 ;  /* 0x0010807701007387 */ /* 0x000fe80000100800 */
[----:B------:R0:W-:Y:S04]  /*3470*/  STL.64 [R1+0x88], R36 ;  /* 0x0000882401007387 */ /* 0x0001e80000100a00 */
[----:B------:R1:W-:Y:S01]  /*3480*/  STL.64 [R1+0x80], R34 ;  /* 0x0000802201007387 */ /* 0x0003e20000100a00 */
[----:B0-----:R-:W-:-:S04]  /*3490*/  IMAD.WIDE R36, R0, 0x2, R72 ;  /* 0x0000000200247825 */ /* 0x001fc800078e0248 */
[----:B-1----:R-:W-:Y:S01]  /*34a0*/  IMAD.WIDE R34, R0, 0x2, R70 ;  /* 0x0000000200227825 */ /* 0x002fe200078e0246 */
[----:B------:R-:W-:Y:S04]  /*34b0*/  STL.64 [R1+0x8], R36 ;  /* 0x0000082401007387 */ /* 0x000fe80000100a00 */
[----:B------:R0:W-:Y:S01]  /*34c0*/  STL.64 [R1], R34 ;  /* 0x0000002201007387 */ /* 0x0001e20000100a00 */
[----:B------:R-:W-:-:S03]  /*34d0*/  IMAD R38, R124, 0x72, RZ ;  /* 0x000000727c267824 */ /* 0x000fc600078e02ff */
[----:B------:R0:W4:Y:S01]  /*34e0*/  @!P2 LDG.E.U16 R114, desc[UR6][R34.64] ;  /* 0x000000062272a981 */ /* 0x000122000c1e1500 */
[----:B------:R-:W-:-:S03]  /*34f0*/  IMAD.WIDE R40, R38, 0x2, R72 ;  /* 0x0000000226287825 */ /* 0x000fc600078e0248 */
[----:B------:R1:W2:Y:S01]  /*3500*/  @!P2 LDG.E.U16 R115, desc[UR6][R36.64] ;  /* 0x000000062473a981 */ /* 0x0002a2000c1e1500 */
[----:B0-----:R-:W-:-:S03]  /*3510*/  IMAD R34, R124, 0x7a, RZ ;  /* 0x0000007a7c227824 */ /* 0x001fc600078e02ff */
[----:B------:R-:W2:Y:S01]  /*3520*/  @!P5 LDG.E.U16 R22, desc[UR6][R40.64] ;  /* 0x000000062816d981 */ /* 0x000ea2000c1e1500 */
[----:B-1----:R-:W-:-:S04]  /*3530*/  IMAD.WIDE R36, R34, 0x2, R72 ;  /* 0x0000000222247825 */ /* 0x002fc800078e0248 */
[--C-:B------:R-:W-:Y:S01]  /*3540*/  IMAD.WIDE R34, R34, 0x2, R70.reuse ;  /* 0x0000000222227825 */ /* 0x100fe200078e0246 */
[----:B------:R-:W2:Y:S03]  /*3550*/  @!P6 LDG.E.U16 R20, desc[UR6][R36.64] ;  /* 0x000000062414e981 */ /* 0x000ea6000c1e1500 */
[----:B------:R-:W-:Y:S01]  /*3560*/  IMAD.WIDE R38, R38, 0x2, R70 ;  /* 0x0000000226267825 */ /* 0x000fe200078e0246 */
[----:B------:R-:W2:Y:S04]  /*3570*/  @!P6 LDG.E.U16 R3, desc[UR6][R34.64] ;  /* 0x000000062203e981 */ /* 0x000ea8000c1e1500 */
[----:B------:R-:W3:Y:S01]  /*3580*/  @!P5 LDG.E.U16 R21, desc[UR6][R38.64] ;  /* 0x000000062615d981 */ /* 0x000ee2000c1e1500 */
[----:B------:R-:W-:-:S04]  /*3590*/  IMAD R42, R124, 0x6a, RZ ;  /* 0x0000006a7c2a7824 */ /* 0x000fc800078e02ff */
[----:B------:R-:W-:-:S04]  /*35a0*/  IMAD.WIDE R44, R42, 0x2, R72 ;  /* 0x000000022a2c7825 */ /* 0x000fc800078e0248 */
[----:B------:R-:W-:Y:S01]  /*35b0*/  IMAD.WIDE R42, R42, 0x2, R70 ;  /* 0x000000022a2a7825 */ /* 0x000fe200078e0246 */
[----:B------:R-:W-:Y:S04]  /*35c0*/  STL [R1+0xe90], R44 ;  /* 0x000e902c01007387 */ /* 0x000fe80000100800 */
[----:B------:R-:W-:Y:S04]  /*35d0*/  STL [R1+0xfc0], R44 ;  /* 0x000fc02c01007387 */ /* 0x000fe80000100800 */
[----:B------:R-:W-:Y:S04]  /*35e0*/  STL [R1+0xe8c], R45 ;  /* 0x000e8c2d01007387 */ /* 0x000fe80000100800 */
[----:B------:R-:W-:Y:S04]  /*35f0*/  STL [R1+0xfc4], R45 ;  /* 0x000fc42d01007387 */ /* 0x000fe80000100800 */
[----:B------:R-:W-:Y:S04]  /*3600*/  STL [R1+0xe98], R42 ;  /* 0x000e982a01007387 */ /* 0x000fe80000100800 */
[----:B------:R-:W-:Y:S04]  /*3610*/  STL [R1+0xfc8], R42 ;  /* 0x000fc82a01007387 */ /* 0x000fe80000100800 */
[----:B------:R-:W-:Y:S01]  /*3620*/  STL [R1+0xe94], R43 ;  /* 0x000e942b01007387 */ /* 0x000fe20000100800 */
[----:B------:R-:W-:-:S03]  /*3630*/  PRMT R113, RZ, 0x7610, R113 ;  /* 0x00007610ff717816 */ /* 0x000fc60000000071 */
[----:B------:R-:W-:Y:S01]  /*3640*/  STL [R1+0xfcc], R43 ;  /* 0x000fcc2b01007387 */ /* 0x000fe20000100800 */
[----:B------:R-:W-:Y:S01]  /*3650*/  PRMT R112, RZ, 0x7610, R112 ;  /* 0x00007610ff707816 */ /* 0x000fe20000000070 */
[C---:B------:R-:W-:Y:S02]  /*3660*/  VIADD R2, R74.reuse, 0xfffffff4 ;  /* 0xfffffff44a027836 */ /* 0x040fe40000000000 */
[----:B------:R-:W-:Y:S01]  /*3670*/  STL [R1+0xea0], R40 ;  /* 0x000ea02801007387 */ /* 0x000fe20000100800 */
[----:B------:R-:W-:-:S03]  /*3680*/  VIADD R0, R74, 0xffffffec ;  /* 0xffffffec4a007836 */ /* 0x000fc60000000000 */
[----:B------:R-:W-:Y:S04]  /*3690*/  STL [R1+0xfd0], R40 ;  /* 0x000fd02801007387 */ /* 0x000fe80000100800 */
[----:B------:R-:W-:Y:S04]  /*36a0*/  STL [R1+0xe9c], R41 ;  /* 0x000e9c2901007387 */ /* 0x000fe80000100800 */
[----:B------:R-:W-:Y:S01]  /*36b0*/  STL [R1+0xfd4], R41 ;  /* 0x000fd42901007387 */ /* 0x000fe20000100800 */
[----:B------:R-:W-:-:S03]  /*36c0*/  ISETP.GE.U32.AND P2, PT, R2, 0x7fffff75, PT ;  /* 0x7fffff750200780c */ /* 0x000fc60003f46070 */
[----:B------:R-:W-:Y:S01]  /*36d0*/  STL [R1+0xeb0], R38 ;  /* 0x000eb02601007387 */ /* 0x000fe20000100800 */
[----:B------:R-:W-:-:S03]  /*36e0*/  VIADD R2, R74, 0xffffffe4 ;  /* 0xffffffe44a027836 */ /* 0x000fc60000000000 */
[----:B------:R-:W-:Y:S04]  /*36f0*/  STL [R1+0xfd8], R38 ;  /* 0x000fd82601007387 */ /* 0x000fe80000100800 */
[----:B------:R-:W-:Y:S04]  /*3700*/  STL [R1+0xeac], R39 ;  /* 0x000eac2701007387 */ /* 0x000fe80000100800 */
[----:B------:R-:W-:Y:S04]  /*3710*/  STL [R1+0xfdc], R39 ;  /* 0x000fdc2701007387 */ /* 0x000fe80000100800 */
[----:B------:R-:W4:Y:S04]  /*3720*/  @!P3 LDG.E.U16 R113, desc[UR6][R44.64] ;  /* 0x000000062c71b981 */ /* 0x000f28000c1e1500 */
[----:B------:R-:W4:Y:S01]  /*3730*/  @!P3 LDG.E.U16 R112, desc[UR6][R42.64] ;  /* 0x000000062a70b981 */ /* 0x000f22000c1e1500 */
[----:B------:R-:W-:Y:S01]  /*3740*/  ISETP.GE.U32.AND P3, PT, R0, 0x7fffff6d, PT ;  /* 0x7fffff6d0000780c */ /* 0x000fe20003f66070 */
[----:B------:R-:W-:-:S02]  /*3750*/  VIADD R0, R74, 0xffffffdc ;  /* 0xffffffdc4a007836 */ /* 0x000fc40000000000 */
[----:B------:R-:W-:Y:S04]  /*3760*/  STL [R1+0xeb8], R36 ;  /* 0x000eb82401007387 */ /* 0x000fe80000100800 */
[----:B------:R-:W-:Y:S01]  /*3770*/  STL [R1+0xfe0], R36 ;  /* 0x000fe02401007387 */ /* 0x000fe20000100800 */
[----:B------:R-:W-:-:S03]  /*3780*/  ISETP.GE.U32.AND P5, PT, R2, 0x7fffff65, PT ;  /* 0x7fffff650200780c */ /* 0x000fc60003fa6070 */
[----:B------:R-:W-:Y:S01]  /*3790*/  STL [R1+0xeb4], R37 ;  /* 0x000eb42501007387 */ /* 0x000fe20000100800 */
[----:B------:R-:W-:-:S03]  /*37a0*/  IMAD R2, R124, 0xb, RZ ;  /* 0x0000000b7c027824 */ /* 0x000fc600078e02ff */
[----:B------:R-:W-:Y:S01]  /*37b0*/  STL [R1+0xfe4], R37 ;  /* 0x000fe42501007387 */ /* 0x000fe20000100800 */
[----:B------:R-:W-:-:S03]  /*37c0*/  ISETP.GE.U32.AND P6, PT, R0, 0x7fffff5d, PT ;  /* 0x7fffff5d0000780c */ /* 0x000fc60003fc6070 */
[----:B------:R-:W-:Y:S01]  /*37d0*/  STL [R1+0xec4], R34 ;  /* 0x000ec42201007387 */ /* 0x000fe20000100800 */
[----:B------:R-:W-:-:S03]  /*37e0*/  IMAD R0, R124, 0x3, RZ ;  /* 0x000000037c007824 */ /* 0x000fc600078e02ff */
[----:B------:R-:W-:Y:S01]  /*37f0*/  STL [R1+0xfe8], R34 ;  /* 0x000fe82201007387 */ /* 0x000fe20000100800 */
[----:B------:R-:W-:-:S03]  /*3800*/  PRMT R18, RZ, 0x7610, R18 ;  /* 0x00007610ff127816 */ /* 0x000fc60000000012 */
[----:B------:R-:W-:Y:S01]  /*3810*/  STL [R1+0xebc], R35 ;  /* 0x000ebc2301007387 */ /* 0x000fe20000100800 */
[----:B------:R-:W-:-:S03]  /*3820*/  PRMT R19, RZ, 0x7610, R19 ;  /* 0x00007610ff137816 */ /* 0x000fc60000000013 */
[----:B------:R-:W-:Y:S01]  /*3830*/  STL [R1+0xfec], R35 ;  /* 0x000fec2301007387 */ /* 0x000fe20000100800 */
[C---:B------:R-:W-:Y:S01]  /*3840*/  IMAD.WIDE R102, R2.reuse, 0x2, R70 ;  /* 0x0000000202667825 */ /* 0x040fe200078e0246 */
[----:B------:R-:W-:Y:S02]  /*3850*/  PRMT R110, RZ, 0x7610, R110 ;  /* 0x00007610ff6e7816 */ /* 0x000fe4000000006e */
[----:B------:R-:W-:Y:S01]  /*3860*/  PRMT R111, RZ, 0x7610, R111 ;  /* 0x00007610ff6f7816 */ /* 0x000fe2000000006f */
[--C-:B------:R-:W-:Y:S01]  /*3870*/  IMAD.WIDE R108, R2, 0x2, R72.reuse ;  /* 0x00000002026c7825 */ /* 0x100fe200078e0248 */
[----:B------:R-:W4:Y:S04]  /*3880*/  @!P2 LDG.E.U16 R18, desc[UR6][R102.64] ;  /* 0x000000066612a981 */ /* 0x000f28000c1e1500 */
[----:B------:R0:W4:Y:S04]  /*3890*/  @!P2 LDG.E.U16 R19, desc[UR6][R108.64] ;  /* 0x000000066c13a981 */ /* 0x000128000c1e1500 */
[----:B--2---:R-:W-:Y:S04]  /*38a0*/  STL [R1+0xb0], R3 ;  /* 0x0000b00301007387 */ /* 0x004fe80000100800 */
[----:B------:R1:W-:Y:S04]  /*38b0*/  STL [R1+0xbc], R22 ;  /* 0x0000bc1601007387 */ /* 0x0003e80000100800 */
[----:B------:R-:W-:Y:S04]  /*38c0*/  STL [R1+0xb4], R20 ;  /* 0x0000b41401007387 */ /* 0x000fe80000100800 */
[----:B---3--:R2:W-:Y:S01]  /*38d0*/  STL [R1+0xb8], R21 ;  /* 0x0000b81501007387 */ /* 0x0085e20000100800 */
[----:B-1----:R-:W-:-:S05]  /*38e0*/  IMAD.WIDE R22, R0, 0x2, R72 ;  /* 0x0000000200167825 */ /* 0x002fca00078e0248 */
[----:B------:R-:W3:Y:S01]  /*38f0*/  @!P0 LDG.E.U16 R111, desc[UR6][R22.64] ;  /* 0x00000006166f8981 */ /* 0x000ee2000c1e1500 */
[----:B--2---:R-:W-:-:S05]  /*3900*/  IMAD.WIDE R20, R0, 0x2, R70 ;  /* 0x0000000200147825 */ /* 0x004fca00078e0246 */
[----:B------:R-:W2:Y:S01]  /*3910*/  @!P0 LDG.E.U16 R110, desc[UR6][R20.64] ;  /* 0x00000006146e8981 */ /* 0x000ea2000c1e1500 */
[----:B------:R-:W-:-:S03]  /*3920*/  VIADD R0, R74, 0xffffffcc ;  /* 0xffffffcc4a007836 */ /* 0x000fc60000000000 */
[----:B------:R1:W-:Y:S04]  /*3930*/  STL.64 [R1+0x5f8], R22 ;  /* 0x0005f81601007387 */ /* 0x0003e80000100a00 */
[----:B------:R0:W-:Y:S01]  /*3940*/  STL.64 [R1+0x5f0], R20 ;  /* 0x0005f01401007387 */ /* 0x0001e20000100a00 */
[----:B------:R-:W-:Y:S01]  /*3950*/  ISETP.GE.U32.AND P2, PT, R0, 0x7fffff4d, PT ;  /* 0x7fffff4d0000780c */ /* 0x000fe20003f46070 */
[C---:B------:R-:W-:Y:S02]  /*3960*/  IMAD R0, R124.reuse, 0x13, RZ ;  /* 0x000000137c007824 */ /* 0x040fe400078e02ff */
[----:B-1----:R-:W3:Y:S04]  /*3970*/  LDL.LU.64 R22, [R1+0x10b8] ;  /* 0x0010b80001167983 */ /* 0x002ee80000300a00 */
[----:B0-----:R-:W3:Y:S04]  /*3980*/  LDL.LU.64 R20, [R1+0x10b0] ;  /* 0x0010b00001147983 */ /* 0x001ee80000300a00 */
[----:B------:R0:W-:Y:S04]  /*3990*/  STL.64 [R1+0x578], R108 ;  /* 0x0005786c01007387 */ /* 0x0001e80000100a00 */
[----:B------:R1:W-:Y:S01]  /*39a0*/  STL.64 [R1+0x570], R102 ;  /* 0x0005706601007387 */ /* 0x0003e20000100a00 */
[----:B------:R-:W-:Y:S01]  /*39b0*/  PRMT R120, RZ, 0x7610, R120 ;  /* 0x00007610ff787816 */ /* 0x000fe20000000078 */
[----:B------:R-:W-:Y:S01]  /*39c0*/  IMAD R2, R124, 0x1b, RZ ;  /* 0x0000001b7c027824 */ /* 0x000fe200078e02ff */
[----:B------:R-:W-:-:S02]  /*39d0*/  PRMT R121, RZ, 0x7610, R121 ;  /* 0x00007610ff797816 */ /* 0x000fc40000000079 */
[----:B------:R-:W-:Y:S02]  /*39e0*/  PRMT R100, RZ, 0x7610, R100 ;  /* 0x00007610ff647816 */ /* 0x000fe40000000064 */
[----:B------:R-:W-:Y:S01]  /*39f0*/  PRMT R101, RZ, 0x7610, R101 ;  /* 0x00007610ff657816 */ /* 0x000fe20000000065 */
[----:B0-----:R-:W-:-:S04]  /*3a00*/  IMAD.WIDE R108, R2, 0x2, R72 ;  /* 0x00000002026c7825 */ /* 0x001fc800078e0248 */
[----:B-1----:R-:W-:Y:S01]  /*3a10*/  IMAD.WIDE R102, R2, 0x2, R70 ;  /* 0x0000000202667825 */ /* 0x002fe200078e0246 */
[----:B------:R0:W3:Y:S04]  /*3a20*/  @!P5 LDG.E.U16 R101, desc[UR6][R108.64] ;  /* 0x000000066c65d981 */ /* 0x0000e8000c1e1500 */
[----:B------:R1:W3:Y:S04]  /*3a30*/  @!P5 LDG.E.U16 R100, desc[UR6][R102.64] ;  /* 0x000000066664d981 */ /* 0x0002e8000c1e1500 */
[----:B----4-:R-:W-:Y:S04]  /*3a40*/  STL [R1+0x240], R18 ;  /* 0x0002401201007387 */ /* 0x010fe80000100800 */
[----:B------:R4:W-:Y:S02]  /*3a50*/  STL [R1+0x244], R19 ;  /* 0x0002441301007387 */ /* 0x0009e40000100800 */
[----:B----4-:R-:W-:-:S05]  /*3a60*/  IMAD.WIDE R18, R0, 0x2, R72 ;  /* 0x0000000200127825 */ /* 0x010fca00078e0248 */
[----:B------:R-:W4:Y:S04]  /*3a70*/  @!P3 LDG.E.U16 R121, desc[UR6][R18.64] ;  /* 0x000000061279b981 */ /* 0x000f28000c1e1500 */
[----:B--2---:R-:W-:Y:S04]  /*3a80*/  STL [R1+0x248], R110 ;  /* 0x0002486e01007387 */ /* 0x004fe80000100800 */
[----:B---3--:R2:W-:Y:S02]  /*3a90*/  STL [R1+0x24c], R111 ;  /* 0x00024c6f01007387 */ /* 0x0085e40000100800 */
[----:B--2---:R-:W-:-:S05]  /*3aa0*/  IMAD.WIDE R110, R0, 0x2, R70 ;  /* 0x00000002006e7825 */ /* 0x004fca00078e0246 */
[----:B------:R-:W2:Y:S01]  /*3ab0*/  @!P3 LDG.E.U16 R120, desc[UR6][R110.64] ;  /* 0x000000066e78b981 */ /* 0x000ea2000c1e1500 */
[C---:B------:R-:W-:Y:S02]  /*3ac0*/  VIADD R0, R74.reuse, 0xffffffbc ;  /* 0xffffffbc4a007836 */ /* 0x040fe40000000000 */
[----:B------:R-:W-:Y:S01]  /*3ad0*/  VIADD R3, R74, 0xffffffd4 ;  /* 0xffffffd44a037836 */ /* 0x000fe20000000000 */
[----:B------:R3:W-:Y:S02]  /*3ae0*/  STL.64 [R1+0x4f8], R18 ;  /* 0x0004f81201007387 */ /* 0x0007e40000100a00 */
[----:B------:R-:W-:Y:S01]  /*3af0*/  ISETP.GE.U32.AND P5, PT, R0, 0x7fffff3d, PT ;  /* 0x7fffff3d0000780c */ /* 0x000fe20003fa6070 */
[----:B------:R-:W-:Y:S01]  /*3b00*/  IMAD R0, R124, 0x23, RZ ;  /* 0x000000237c007824 */ /* 0x000fe200078e02ff */
[----:B------:R0:W-:Y:S01]  /*3b10*/  STL.64 [R1+0x4f0], R110 ;  /* 0x0004f06e01007387 */ /* 0x0001e20000100a00 */
[----:B------:R-:W-:Y:S02]  /*3b20*/  PRMT R122, RZ, 0x7610, R122 ;  /* 0x00007610ff7a7816 */ /* 0x000fe4000000007a */
[----:B------:R-:W-:Y:S01]  /*3b30*/  ISETP.GE.U32.AND P0, PT, R3, 0x7fffff55, PT ;  /* 0x7fffff550300780c */ /* 0x000fe20003f06070 */
[----:B---3--:R-:W3:Y:S01]  /*3b40*/  LDL.LU.64 R18, [R1+0x10a8] ;  /* 0x0010a80001127983 */ /* 0x008ee20000300a00 */
[----:B------:R-:W-:-:S03]  /*3b50*/  PRMT R123, RZ, 0x7610, R123 ;  /* 0x00007610ff7b7816 */ /* 0x000fc6000000007b */
[----:B0-----:R-:W3:Y:S04]  /*3b60*/  LDL.LU.64 R110, [R1+0x10a0] ;  /* 0x0010a000016e7983 */ /* 0x001ee80000300a00 */
[----:B------:R0:W-:Y:S04]  /*3b70*/  STL.64 [R1+0x478], R108 ;  /* 0x0004786c01007387 */ /* 0x0001e80000100a00 */
[----:B------:R1:W-:Y:S01]  /*3b80*/  STL.64 [R1+0x470], R102 ;  /* 0x0004706601007387 */ /* 0x0003e20000100a00 */
[----:B------:R-:W-:Y:S02]  /*3b90*/  IMAD R2, R124, 0x2b, RZ ;  /* 0x0000002b7c027824 */ /* 0x000fe400078e02ff */
[----:B0-----:R-:W-:-:S04]  /*3ba0*/  IMAD.WIDE R108, R0, 0x2, R72 ;  /* 0x00000002006c7825 */ /* 0x001fc800078e0248 */
[----:B-1----:R-:W-:Y:S01]  /*3bb0*/  IMAD.WIDE R102, R0, 0x2, R70 ;  /* 0x0000000200667825 */ /* 0x002fe200078e0246 */
[----:B------:R-:W3:Y:S01]  /*3bc0*/  @!P6 LDG.E.U16 R123, desc[UR6][R108.64] ;  /* 0x000000066c7be981 */ /* 0x000ee2000c1e1500 */
[----:B------:R-:W-:-:S03]  /*3bd0*/  PRMT R30, RZ, 0x7610, R30 ;  /* 0x00007610ff1e7816 */ /* 0x000fc6000000001e */
[----:B------:R-:W3:Y:S01]  /*3be0*/  @!P6 LDG.E.U16 R122, desc[UR6][R102.64] ;  /* 0x00000006667ae981 */ /* 0x000ee2000c1e1500 */
[----:B------:R-:W-:-:S03]  /*3bf0*/  PRMT R31, RZ, 0x7610, R31 ;  /* 0x00007610ff1f7816 */ /* 0x000fc6000000001f */
[----:B--2---:R-:W-:Y:S04]  /*3c00*/  STL [R1+0x238], R120 ;  /* 0x0002387801007387 */ /* 0x004fe80000100800 */
[----:B----4-:R0:W-:Y:S04]  /*3c10*/  STL [R1+0x23c], R121 ;  /* 0x00023c7901007387 */ /* 0x0101e80000100800 */
[----:B------:R-:W-:Y:S04]  /*3c20*/  STL.64 [R1+0x3f8], R108 ;  /* 0x0003f86c01007387 */ /* 0x000fe80000100a00 */
[----:B------:R-:W-:Y:S01]  /*3c30*/  STL [R1+0x230], R100 ;  /* 0x0002306401007387 */ /* 0x000fe20000100800 */
[----:B0-----:R-:W-:-:S03]  /*3c40*/  IMAD.WIDE R120, R2, 0x2, R72 ;  /* 0x0000000202787825 */ /* 0x001fc600078e0248 */
[----:B------:R0:W-:Y:S04]  /*3c50*/  STL [R1+0x234], R101 ;  /* 0x0002346501007387 */ /* 0x0001e80000100800 */
[----:B------:R1:W2:Y:S01]  /*3c60*/  @!P0 LDG.E.U16 R31, desc[UR6][R120.64] ;  /* 0x00000006781f8981 */ /* 0x0002a2000c1e1500 */
[----:B0-----:R-:W-:-:S05]  /*3c70*/  IMAD.WIDE R100, R2, 0x2, R70 ;  /* 0x0000000202647825 */ /* 0x001fca00078e0246 */
[----:B------:R0:W4:Y:S01]  /*3c80*/  @!P0 LDG.E.U16 R30, desc[UR6][R100.64] ;  /* 0x00000006641e8981 */ /* 0x000122000c1e1500 */
[----:B------:R-:W-:-:S03]  /*3c90*/  VIADD R0, R74, 0xffffffac ;  /* 0xffffffac4a007836 */ /* 0x000fc60000000000 */
[----:B------:R0:W-:Y:S01]  /*3ca0*/  STL.64 [R1+0x3f0], R102 ;  /* 0x0003f06601007387 */ /* 0x0001e20000100a00 */
[----:B------:R-:W-:Y:S01]  /*3cb0*/  VIADD R3, R74, 0xffffffc4 ;  /* 0xffffffc44a037836 */ /* 0x000fe20000000000 */
[----:B------:R-:W-:Y:S02]  /*3cc0*/  ISETP.GE.U32.AND P0, PT, R0, 0x7fffff2d, PT ;  /* 0x7fffff2d0000780c */ /* 0x000fe40003f06070 */
[----:B------:R-:W2:Y:S01]  /*3cd0*/  LDL.LU.64 R108, [R1+0x1098] ;  /* 0x00109800016c7983 */ /* 0x000ea20000300a00 */
[C---:B------:R-:W-:Y:S01]  /*3ce0*/  IMAD R0, R124.reuse, 0x33, RZ ;  /* 0x000000337c007824 */ /* 0x040fe200078e02ff */
[----:B------:R-:W-:Y:S02]  /*3cf0*/  ISETP.GE.U32.AND P3, PT, R3, 0x7fffff45, PT ;  /* 0x7fffff450300780c */ /* 0x000fe40003f66070 */
[----:B0-----:R-:W2:Y:S04]  /*3d00*/  LDL.LU.64 R102, [R1+0x1090] ;  /* 0x0010900001667983 */ /* 0x001ea80000300a00 */
[----:B------:R-:W-:Y:S04]  /*3d10*/  STL.64 [R1+0x378], R120 ;  /* 0x0003787801007387 */ /* 0x000fe80000100a00 */
[----:B------:R-:W-:Y:S04]  /*3d20*/  STL.64 [R1+0x370], R100 ;  /* 0x0003706401007387 */ /* 0x000fe80000100a00 */
[----:B---3--:R-:W-:Y:S04]  /*3d30*/  STL [R1+0x1c8], R122 ;  /* 0x0001c87a01007387 */ /* 0x008fe80000100800 */
[----:B------:R0:W-:Y:S01]  /*3d40*/  STL [R1+0x1cc], R123 ;  /* 0x0001cc7b01007387 */ /* 0x0001e20000100800 */
[----:B------:R-:W-:Y:S01]  /*3d50*/  IMAD R2, R124, 0x3b, RZ ;  /* 0x0000003b7c027824 */ /* 0x000fe200078e02ff */
[----:B------:R-:W-:Y:S01]  /*3d60*/  PRMT R26, RZ, 0x7610, R26 ;  /* 0x00007610ff1a7816 */ /* 0x000fe2000000001a */
[----:B0-----:R-:W-:Y:S01]  /*3d70*/  IMAD.WIDE R122, R0, 0x2, R72 ;  /* 0x00000002007a7825 */ /* 0x001fe200078e0248 */
[----:B------:R-:W-:-:S04]  /*3d80*/  PRMT R27, RZ, 0x7610, R27 ;  /* 0x00007610ff1b7816 */ /* 0x000fc8000000001b */
[----:B------:R-:W-:Y:S01]  /*3d90*/  STL.64 [R1+0x2f8], R122 ;  /* 0x0002f87a01007387 */ /* 0x000fe20000100a00 */
[----:B-1----:R-:W-:-:S04]  /*3da0*/  IMAD.WIDE R120, R0, 0x2, R70 ;  /* 0x0000000200787825 */ /* 0x002fc800078e0246 */
[----:B------:R-:W-:-:S04]  /*3db0*/  IMAD.WIDE R100, R2, 0x2, R72 ;  /* 0x0000000202647825 */ /* 0x000fc800078e0248 */
[----:B------:R-:W-:Y:S01]  /*3dc0*/  VIADD R0, R74, 0xffffff9c ;  /* 0xffffff9c4a007836 */ /* 0x000fe20000000000 */
[----:B------:R-:W-:Y:S01]  /*3dd0*/  PRMT R98, RZ, 0x7610, R98 ;  /* 0x00007610ff627816 */ /* 0x000fe20000000062 */
[----:B------:R-:W3:Y:S01]  /*3de0*/  @!P3 LDG.E.U16 R27, desc[UR6][R100.64] ;  /* 0x00000006641bb981 */ /* 0x000ee2000c1e1500 */
[----:B------:R-:W-:Y:S02]  /*3df0*/  PRMT R119, RZ, 0x7610, R119 ;  /* 0x00007610ff777816 */ /* 0x000fe40000000077 */
[----:B------:R-:W-:Y:S02]  /*3e00*/  PRMT R32, RZ, 0x7610, R32 ;  /* 0x00007610ff207816 */ /* 0x000fe40000000020 */
[----:B------:R0:W3:Y:S01]  /*3e10*/  @!P2 LDG.E.U16 R98, desc[UR6][R120.64] ;  /* 0x000000067862a981 */ /* 0x0000e2000c1e1500 */
[----:B------:R-:W-:-:S03]  /*3e20*/  PRMT R33, RZ, 0x7610, R33 ;  /* 0x00007610ff217816 */ /* 0x000fc60000000021 */
[----:B------:R-:W3:Y:S04]  /*3e30*/  @!P2 LDG.E.U16 R119, desc[UR6][R122.64] ;  /* 0x000000067a77a981 */ /* 0x000ee8000c1e1500 */
[----:B----4-:R-:W-:Y:S04]  /*3e40*/  STL [R1+0x1c0], R30 ;  /* 0x0001c01e01007387 */ /* 0x010fe80000100800 */
[----:B--2---:R1:W-:Y:S02]  /*3e50*/  STL [R1+0x1c4], R31 ;  /* 0x0001c41f01007387 */ /* 0x0043e40000100800 */
[----:B-1----:R-:W-:-:S05]  /*3e60*/  IMAD.WIDE R30, R2, 0x2, R70 ;  /* 0x00000002021e7825 */ /* 0x002fca00078e0246 */
[----:B------:R1:W2:Y:S01]  /*3e70*/  @!P3 LDG.E.U16 R26, desc[UR6][R30.64] ;  /* 0x000000061e1ab981 */ /* 0x0002a2000c1e1500 */
[----:B------:R-:W-:Y:S01]  /*3e80*/  ISETP.GE.U32.AND P3, PT, R0, 0x7fffff1d, PT ;  /* 0x7fffff1d0000780c */ /* 0x000fe20003f66070 */
[----:B------:R-:W-:Y:S02]  /*3e90*/  IMAD R0, R124, 0x43, RZ ;  /* 0x000000437c007824 */ /* 0x000fe400078e02ff */
[----:B------:R0:W-:Y:S04]  /*3ea0*/  STL.64 [R1+0x2f0], R120 ;  /* 0x0002f07801007387 */ /* 0x0001e80000100a00 */
[----:B------:R4:W-:Y:S01]  /*3eb0*/  STL.64 [R1+0x278], R100 ;  /* 0x0002786401007387 */ /* 0x0009e20000100a00 */
[----:B0-----:R-:W-:-:S04]  /*3ec0*/  IMAD.WIDE R120, R0, 0x2, R72 ;  /* 0x0000000200787825 */ /* 0x001fc800078e0248 */
[----:B----4-:R-:W-:Y:S01]  /*3ed0*/  IMAD.WIDE R100, R0, 0x2, R70 ;  /* 0x0000000200647825 */ /* 0x010fe200078e0246 */
[----:B------:R-:W4:Y:S04]  /*3ee0*/  @!P5 LDG.E.U16 R33, desc[UR6][R120.64] ;  /* 0x000000067821d981 */ /* 0x000f28000c1e1500 */
[----:B------:R-:W4:Y:S01]  /*3ef0*/  @!P5 LDG.E.U16 R32, desc[UR6][R100.64] ;  /* 0x000000066420d981 */ /* 0x000f22000c1e1500 */
[----:B------:R-:W-:-:S05]  /*3f00*/  VIADD R3, R74, 0xffffffb4 ;  /* 0xffffffb44a037836 */ /* 0x000fca0000000000 */
[----:B------:R-:W-:Y:S01]  /*3f10*/  ISETP.GE.U32.AND P6, PT, R3, 0x7fffff35, PT ;  /* 0x7fffff350300780c */ /* 0x000fe20003fc6070 */
[----:B------:R1:W-:Y:S01]  /*3f20*/  STL.64 [R1+0x270], R30 ;  /* 0x0002701e01007387 */ /* 0x0003e20000100a00 */
[----:B------:R-:W-:Y:S01]  /*3f30*/  IMAD R2, R124, 0x4b, RZ ;  /* 0x0000004b7c027824 */ /* 0x000fe200078e02ff */
[----:B------:R-:W-:Y:S02]  /*3f40*/  PRMT R25, RZ, 0x7610, R25 ;  /* 0x00007610ff197816 */ /* 0x000fe40000000019 */
[----:B------:R-:W-:Y:S01]  /*3f50*/  STL.64 [R1+0x1f8], R120 ;  /* 0x0001f87801007387 */ /* 0x000fe20000100a00 */
[----:B------:R-:W-:Y:S01]  /*3f60*/  PRMT R24, RZ, 0x7610, R24 ;  /* 0x00007610ff187816 */ /* 0x000fe20000000018 */
[----:B------:R-:W-:Y:S02]  /*3f70*/  VIADD R0, R74, 0xffffff8c ;  /* 0xffffff8c4a007836 */ /* 0x000fe40000000000 */
[----:B-1----:R-:W-:-:S05]  /*3f80*/  IMAD.WIDE R30, R2, 0x2, R72 ;  /* 0x00000002021e7825 */ /* 0x002fca00078e0248 */
[----:B------:R0:W4:Y:S01]  /*3f90*/  @!P6 LDG.E.U16 R25, desc[UR6][R30.64] ;  /* 0x000000061e19e981 */ /* 0x000122000c1e1500 */
[----:B------:R-:W-:Y:S02]  /*3fa0*/  PRMT R28, RZ, 0x7610, R28 ;  /* 0x00007610ff1c7816 */ /* 0x000fe4000000001c */
[----:B------:R-:W-:Y:S01]  /*3fb0*/  PRMT R29, RZ, 0x7610, R29 ;  /* 0x00007610ff1d7816 */ /* 0x000fe2000000001d */
[----:B--2---:R-:W-:Y:S04]  /*3fc0*/  STL [R1+0x1b0], R26 ;  /* 0x0001b01a01007387 */ /* 0x004fe80000100800 */
[----:B---3--:R1:W-:Y:S04]  /*3fd0*/  STL [R1+0x1b4], R27 ;  /* 0x0001b41b01007387 */ /* 0x0083e80000100800 */
[----:B------:R-:W-:Y:S01]  /*3fe0*/  STL.64 [R1+0x1f0], R100 ;  /* 0x0001f06401007387 */ /* 0x000fe20000100a00 */
[----:B-1----:R-:W-:-:S03]  /*3ff0*/  IMAD.WIDE R26, R2, 0x2, R70 ;  /* 0x00000002021a7825 */ /* 0x002fc600078e0246 */
[----:B------:R0:W-:Y:S04]  /*4000*/  STL.64 [R1+0x178], R30 ;  /* 0x0001781e01007387 */ /* 0x0001e80000100a00 */
[----:B------:R1:W2:Y:S01]  /*4010*/  @!P6 LDG.E.U16 R24, desc[UR6][R26.64] ;  /* 0x000000061a18e981 */ /* 0x0002a2000c1e1500 */
[----:B------:R-:W-:Y:S01]  /*4020*/  ISETP.GE.U32.AND P6, PT, R0, 0x7fffff0d, PT ;  /* 0x7fffff0d0000780c */ /* 0x000fe20003fc6070 */
[----:B------:R-:W-:Y:S02]  /*4030*/  IMAD R0, R124, 0x53, RZ ;  /* 0x000000537c007824 */ /* 0x000fe400078e02ff */
[----:B------:R-:W-:Y:S04]  /*4040*/  STL.64 [R1+0x170], R26 ;  /* 0x0001701a01007387 */ /* 0x000fe80000100a00 */
[----:B------:R-:W-:Y:S01]  /*4050*/  STL [R1+0x1bc], R119 ;  /* 0x0001bc7701007387 */ /* 0x000fe20000100800 */
[----:B0-----:R-:W-:-:S03]  /*4060*/  IMAD.WIDE R30, R0, 0x2, R70 ;  /* 0x00000002001e7825 */ /* 0x001fc600078e0246 */
[----:B------:R-:W-:Y:S04]  /*4070*/  STL [R1+0x1b8], R98 ;  /* 0x0001b86201007387 */ /* 0x000fe80000100800 */
[----:B----4-:R-:W-:Y:S04]  /*4080*/  STL [R1+0x148], R32 ;  /* 0x0001482001007387 */ /* 0x010fe80000100800 */
[----:B------:R0:W-:Y:S04]  /*4090*/  STL [R1+0x14c], R33 ;  /* 0x00014c2101007387 */ /* 0x0001e80000100800 */
[----:B------:R3:W4:Y:S01]  /*40a0*/  @!P0 LDG.E.U16 R28, desc[UR6][R30.64] ;  /* 0x000000061e1c8981 */ /* 0x000722000c1e1500 */
[----:B0-----:R-:W-:-:S05]  /*40b0*/  IMAD.WIDE R32, R0, 0x2, R72 ;  /* 0x0000000200207825 */ /* 0x001fca00078e0248 */
[----:B------:R-:W4:Y:S01]  /*40c0*/  @!P0 LDG.E.U16 R29, desc[UR6][R32.64] ;  /* 0x00000006201d8981 */ /* 0x000f22000c1e1500 */
[----:B------:R-:W-:-:S05]  /*40d0*/  VIADD R3, R74, 0xffffffa4 ;  /* 0xffffffa44a037836 */ /* 0x000fca0000000000 */
[----:B------:R-:W-:Y:S01]  /*40e0*/  ISETP.GE.U32.AND P2, PT, R3, 0x7fffff25, PT ;  /* 0x7fffff250300780c */ /* 0x000fe20003f46070 */
[----:B------:R-:W-:Y:S01]  /*40f0*/  IMAD R2, R124, 0x5b, RZ ;  /* 0x0000005b7c027824 */ /* 0x000fe200078e02ff */
[----:B------:R-:W-:Y:S01]  /*4100*/  PRMT R23, RZ, 0x7610, R23 ;  /* 0x00007610ff177816 */ /* 0x000fe20000000017 */
[----:B------:R-:W-:Y:S01]  /*4110*/  VIADD R3, R74, 0xffffff94 ;  /* 0xffffff944a037836 */ /* 0x000fe20000000000 */
[----:B------:R-:W-:Y:S01]  /*4120*/  STL.64 [R1+0xf8], R32 ;  /* 0x0000f82001007387 */ /* 0x000fe20000100a00 */
[----:B-1----:R-:W-:Y:S01]  /*4130*/  IMAD.WIDE R26, R2, 0x2, R72 ;  /* 0x00000002021a7825 */ /* 0x002fe200078e0248 */
[----:B------:R-:W-:Y:S02]  /*4140*/  PRMT R22, RZ, 0x7610, R22 ;  /* 0x00007610ff167816 */ /* 0x000fe40000000016 */
[----:B------:R-:W-:-:S05]  /*4150*/  ISETP.GE.U32.AND P5, PT, R3, 0x7fffff15, PT ;  /* 0x7fffff150300780c */ /* 0x000fca0003fa6070 */
[----:B------:R0:W4:Y:S01]  /*4160*/  @!P2 LDG.E.U16 R23, desc[UR6][R26.64] ;  /* 0x000000061a17a981 */ /* 0x000122000c1e1500 */
[----:B------:R-:W-:Y:S02]  /*4170*/  PRMT R18, RZ, 0x7610, R18 ;  /* 0x00007610ff127816 */ /* 0x000fe40000000012 */
[----:B------:R-:W-:Y:S02]  /*4180*/  PRMT R21, RZ, 0x7610, R21 ;  /* 0x00007610ff157816 */ /* 0x000fe40000000015 */
[----:B------:R-:W-:Y:S02]  /*4190*/  PRMT R20, RZ, 0x7610, R20 ;  /* 0x00007610ff147816 */ /* 0x000fe40000000014 */
[----:B------:R-:W-:Y:S01]  /*41a0*/  PRMT R19, RZ, 0x7610, R19 ;  /* 0x00007610ff137816 */ /* 0x000fe20000000013 */
[----:B--2---:R-:W-:Y:S04]  /*41b0*/  STL [R1+0x140], R24 ;  /* 0x0001401801007387 */ /* 0x004fe80000100800 */
[----:B------:R1:W-:Y:S04]  /*41c0*/  STL [R1+0x144], R25 ;  /* 0x0001441901007387 */ /* 0x0003e80000100800 */
[----:B------:R3:W-:Y:S01]  /*41d0*/  STL.64 [R1+0xf0], R30 ;  /* 0x0000f01e01007387 */ /* 0x0007e20000100a00 */
[----:B-1----:R-:W-:-:S03]  /*41e0*/  IMAD.WIDE R24, R2, 0x2, R70 ;  /* 0x0000000202187825 */ /* 0x002fc600078e0246 */
[----:B------:R0:W-:Y:S04]  /*41f0*/  STL.64 [R1+0x78], R26 ;  /* 0x0000781a01007387 */ /* 0x0001e80000100a00 */
[----:B------:R-:W-:Y:S01]  /*4200*/  STL.64 [R1+0x70], R24 ;  /* 0x0000701801007387 */ /* 0x000fe20000100a00 */
[----:B---3--:R-:W-:-:S03]  /*4210*/  IMAD R30, R124, 0x63, RZ ;  /* 0x000000637c1e7824 */ /* 0x008fc600078e02ff */
[----:B------:R-:W2:Y:S01]  /*4220*/  @!P2 LDG.E.U16 R22, desc[UR6][R24.64] ;  /* 0x000000061816a981 */ /* 0x000ea2000c1e1500 */
[----:B0-----:R-:W-:-:S03]  /*4230*/  IMAD R26, R124, 0x6b, RZ ;  /* 0x0000006b7c1a7824 */ /* 0x001fc600078e02ff */
[----:B----4-:R-:W-:Y:S01]  /*4240*/  STL [R1+0x138], R28 ;  /* 0x0001381c01007387 */ /* 0x010fe20000100800 */
[----:B------:R-:W-:-:S03]  /*4250*/  IMAD.WIDE R32, R30, 0x2, R72 ;  /* 0x000000021e207825 */ /* 0x000fc600078e0248 */
[----:B------:R0:W-:Y:S01]  /*4260*/  STL [R1+0x13c], R29 ;  /* 0x00013c1d01007387 */ /* 0x0001e20000100800 */
[----:B------:R-:W-:-:S03]  /*4270*/  IMAD.WIDE R30, R30, 0x2, R70 ;  /* 0x000000021e1e7825 */ /* 0x000fc600078e0246 */
[----:B------:R-:W3:Y:S04]  /*4280*/  @!P3 LDG.E.U16 R21, desc[UR6][R32.64] ;  /* 0x000000062015b981 */ /* 0x000ee8000c1e1500 */
[----:B------:R-:W4:Y:S01]  /*4290*/  @!P3 LDG.E.U16 R20, desc[UR6][R30.64] ;  /* 0x000000061e14b981 */ /* 0x000f22000c1e1500 */
[----:B0-----:R-:W-:-:S04]  /*42a0*/  IMAD.WIDE R28, R26, 0x2, R72 ;  /* 0x000000021a1c7825 */ /* 0x001fc800078e0248 */
[----:B------:R-:W-:Y:S01]  /*42b0*/  IMAD.WIDE R26, R26, 0x2, R70 ;  /* 0x000000021a1a7825 */ /* 0x000fe200078e0246 */
[----:B------:R-:W3:Y:S04]  /*42c0*/  @!P5 LDG.E.U16 R19, desc[UR6][R28.64] ;  /* 0x000000061c13d981 */ /* 0x000ee8000c1e1500 */
[----:B------:R-:W3:Y:S04]  /*42d0*/  @!P5 LDG.E.U16 R18, desc[UR6][R26.64] ;  /* 0x000000061a12d981 */ /* 0x000ee8000c1e1500 */
        /* <DEDUP_REMOVED lines=12> */
[----:B------:R-:W-:Y:S01]  /*43a0*/  STL [R1+0x1004], R29 ;  /* 0x0010041d01007387 */ /* 0x000fe20000100800 */
[----:B------:R-:W-:-:S03]  /*43b0*/  VIADD R0, R74, 0xfffffffb ;  /* 0xfffffffb4a007836 */ /* 0x000fc60000000000 */
[----:B------:R-:W-:Y:S04]  /*43c0*/  STL [R1+0x134], R23 ;  /* 0x0001341701007387 */ /* 0x000fe80000100800 */
[----:B------:R-:W-:Y:S01]  /*43d0*/  STL [R1+0xef4], R26 ;  /* 0x000ef41a01007387 */ /* 0x000fe20000100800 */
[----:B------:R-:W-:Y:S02]  /*43e0*/  ISETP.GE.U32.AND P0, PT, R3, 0x7fffff05, PT ;  /* 0x7fffff050300780c */ /* 0x000fe40003f06070 */
[----:B------:R-:W-:Y:S01]  /*43f0*/  ISETP.GE.U32.AND P2, PT, R0, 0x7fffff7c, PT ;  /* 0x7fffff7c0000780c */ /* 0x000fe20003f46070 */
[----:B------:R-:W-:Y:S01]  /*4400*/  VIADD R0, R74, 0xffffffeb ;  /* 0xffffffeb4a007836 */ /* 0x000fe20000000000 */
[----:B------:R-:W-:Y:S02]  /*4410*/  PRMT R17, RZ, 0x7610, R17 ;  /* 0x00007610ff117816 */ /* 0x000fe40000000011 */
[----:B------:R-:W-:-:S02]  /*4420*/  PRMT R3, RZ, 0x7610, R3 ;  /* 0x00007610ff037816 */ /* 0x000fc40000000003 */
[----:B------:R-:W-:Y:S01]  /*4430*/  ISETP.GE.U32.AND P5, PT, R0, 0x7fffff6c, PT ;  /* 0x7fffff6c0000780c */ /* 0x000fe20003fa6070 */
[----:B------:R-:W-:Y:S01]  /*4440*/  VIADD R0, R74, 0xffffffdb ;  /* 0xffffffdb4a007836 */ /* 0x000fe20000000000 */
[----:B------:R-:W-:Y:S02]  /*4450*/  PRMT R97, RZ, 0x7610, R97 ;  /* 0x00007610ff617816 */ /* 0x000fe40000000061 */
[----:B------:R-:W-:Y:S01]  /*4460*/  PRMT R54, RZ, 0x7610, R54 ;  /* 0x00007610ff367816 */ /* 0x000fe20000000036 */
[----:B--2---:R0:W-:Y:S04]  /*4470*/  STL [R1+0x130], R22 ;  /* 0x0001301601007387 */ /* 0x0041e80000100800 */
[----:B------:R-:W-:Y:S01]  /*4480*/  STL [R1+0x1008], R26 ;  /* 0x0010081a01007387 */ /* 0x000fe20000100800 */
[----:B0-----:R-:W-:-:S03]  /*4490*/  IMAD R22, R124, 0x73, RZ ;  /* 0x000000737c167824 */ /* 0x001fc600078e02ff */
[----:B------:R-:W-:Y:S01]  /*44a0*/  STL [R1+0xeec], R27 ;  /* 0x000eec1b01007387 */ /* 0x000fe20000100800 */
[----:B------:R-:W-:-:S03]  /*44b0*/  IMAD.WIDE R24, R22, 0x2, R72 ;  /* 0x0000000216187825 */ /* 0x000fc600078e0248 */
[----:B------:R-:W-:Y:S01]  /*44c0*/  STL [R1+0x100c], R27 ;  /* 0x00100c1b01007387 */ /* 0x000fe20000100800 */
[----:B------:R-:W-:-:S03]  /*44d0*/  IMAD.WIDE R22, R22, 0x2, R70 ;  /* 0x0000000216167825 */ /* 0x000fc600078e0246 */
[----:B------:R-:W2:Y:S04]  /*44e0*/  @!P6 LDG.E.U16 R97, desc[UR6][R24.64] ;  /* 0x000000061861e981 */ /* 0x000ea8000c1e1500 */
[----:B------:R-:W2:Y:S04]  /*44f0*/  @!P6 LDG.E.U16 R54, desc[UR6][R22.64] ;  /* 0x000000061636e981 */ /* 0x000ea8000c1e1500 */
[----:B---3--:R0:W-:Y:S04]  /*4500*/  STL [R1+0xc0], R18 ;  /* 0x0000c01201007387 */ /* 0x0081e80000100800 */
[----:B------:R-:W-:Y:S04]  /*4510*/  STL [R1+0xcc], R21 ;  /* 0x0000cc1501007387 */ /* 0x000fe80000100800 */
[----:B----4-:R1:W-:Y:S01]  /*4520*/  STL [R1+0xc8], R20 ;  /* 0x0000c81401007387 */ /* 0x0103e20000100800 */
[----:B0-----:R-:W-:-:S03]  /*4530*/  IMAD R18, R124, 0x7b, RZ ;  /* 0x0000007b7c127824 */ /* 0x001fc600078e02ff */
[----:B------:R0:W-:Y:S04]  /*4540*/  STL [R1+0xc4], R19 ;  /* 0x0000c41301007387 */ /* 0x0001e80000100800 */
[----:B------:R-:W-:Y:S01]  /*4550*/  STL [R1+0xf00], R24 ;  /* 0x000f001801007387 */ /* 0x000fe20000100800 */
[----:B-1----:R-:W-:-:S03]  /*4560*/  IMAD.WIDE R20, R18, 0x2, R72 ;  /* 0x0000000212147825 */ /* 0x002fc600078e0248 */
[----:B------:R-:W-:Y:S01]  /*4570*/  STL [R1+0x1010], R24 ;  /* 0x0010101801007387 */ /* 0x000fe20000100800 */
[----:B0-----:R-:W-:-:S03]  /*4580*/  IMAD.WIDE R18, R18, 0x2, R70 ;  /* 0x0000000212127825 */ /* 0x001fc600078e0246 */
[----:B------:R-:W-:Y:S04]  /*4590*/  STL [R1+0xef8], R25 ;  /* 0x000ef81901007387 */ /* 0x000fe80000100800 */
[----:B------:R-:W-:Y:S04]  /*45a0*/  STL [R1+0x1014], R25 ;  /* 0x0010141901007387 */ /* 0x000fe80000100800 */
[----:B------:R-:W-:Y:S04]  /*45b0*/  STL [R1+0xf0c], R22 ;  /* 0x000f0c1601007387 */ /* 0x000fe80000100800 */
[----:B------:R-:W-:Y:S04]  /*45c0*/  STL [R1+0x1018], R22 ;  /* 0x0010181601007387 */ /* 0x000fe80000100800 */
[----:B------:R-:W-:Y:S04]  /*45d0*/  STL [R1+0xf04], R23 ;  /* 0x000f041701007387 */ /* 0x000fe80000100800 */
[----:B------:R-:W-:Y:S04]  /*45e0*/  STL [R1+0x101c], R23 ;  /* 0x00101c1701007387 */ /* 0x000fe80000100800 */
[----:B------:R0:W3:Y:S04]  /*45f0*/  @!P0 LDG.E.U16 R17, desc[UR6][R20.64] ;  /* 0x0000000614118981 */ /* 0x0000e8000c1e1500 */
[----:B------:R1:W4:Y:S01]  /*4600*/  @!P0 LDG.E.U16 R3, desc[UR6][R18.64] ;  /* 0x0000000612038981 */ /* 0x000322000c1e1500 */
[----:B------:R-:W-:Y:S01]  /*4610*/  ISETP.GE.U32.AND P0, PT, R0, 0x7fffff5c, PT ;  /* 0x7fffff5c0000780c */ /* 0x000fe20003f06070 */
[----:B------:R-:W-:-:S02]  /*4620*/  IMAD.SHL.U32 R0, R124, 0x4, RZ ;  /* 0x000000047c007824 */ /* 0x000fc400078e00ff */
[----:B------:R-:W-:Y:S04]  /*4630*/  STL [R1+0xf18], R20 ;  /* 0x000f181401007387 */ /* 0x000fe80000100800 */
[----:B------:R-:W-:Y:S01]  /*4640*/  STL [R1+0x1020], R20 ;  /* 0x0010201401007387 */ /* 0x000fe20000100800 */
[----:B------:R-:W-:-:S03]  /*4650*/  IMAD.WIDE R100, R0, 0x2, R72 ;  /* 0x0000000200647825 */ /* 0x000fc600078e0248 */
[----:B------:R-:W-:Y:S04]  /*4660*/  STL [R1+0xf10], R21 ;  /* 0x000f101501007387 */ /* 0x000fe80000100800 */
[----:B------:R0:W-:Y:S02]  /*4670*/  STL [R1+0x1024], R21 ;  /* 0x0010241501007387 */ /* 0x0001e40000100800 */
[----:B0-----:R-:W-:-:S06]  /*4680*/  PRMT R21, RZ, 0x7610, R21 ;  /* 0x00007610ff157816 */ /* 0x001fcc0000000015 */
[----:B------:R-:W3:Y:S01]  /*4690*/  @!P2 LDG.E.U16 R21, desc[UR6][R100.64] ;  /* 0x000000066415a981 */ /* 0x000ee2000c1e1500 */
[----:B------:R-:W-:-:S05]  /*46a0*/  VIADD R2, R74, 0xfffffff3 ;  /* 0xfffffff34a027836 */ /* 0x000fca0000000000 */
[----:B------:R-:W-:Y:S01]  /*46b0*/  ISETP.GE.U32.AND P3, PT, R2, 0x7fffff74, PT ;  /* 0x7fffff740200780c */ /* 0x000fe20003f66070 */
[----:B------:R-:W-:Y:S01]  /*46c0*/  VIADD R2, R74, 0xffffffe3 ;  /* 0xffffffe34a027836 */ /* 0x000fe20000000000 */
[----:B------:R-:W-:Y:S04]  /*46d0*/  STL [R1+0xf24], R18 ;  /* 0x000f241201007387 */ /* 0x000fe80000100800 */
[----:B------:R-:W-:Y:S01]  /*46e0*/  ISETP.GE.U32.AND P6, PT, R2, 0x7fffff64, PT ;  /* 0x7fffff640200780c */ /* 0x000fe20003fc6070 */
[----:B------:R-:W-:Y:S01]  /*46f0*/  IMAD R2, R124, 0xc, RZ ;  /* 0x0000000c7c027824 */ /* 0x000fe200078e02ff */
[----:B------:R-:W-:Y:S01]  /*4700*/  STL [R1+0x1028], R18 ;  /* 0x0010281201007387 */ /* 0x000fe20000100800 */
[----:B------:R-:W-:Y:S02]  /*4710*/  PRMT R23, RZ, 0x7610, R23 ;  /* 0x00007610ff177816 */ /* 0x000fe40000000017 */
[----:B------:R-:W-:Y:S01]  /*4720*/  PRMT R22, RZ, 0x7610, R22 ;  /* 0x00007610ff167816 */ /* 0x000fe20000000016 */
[----:B------:R-:W-:Y:S01]  /*4730*/  STL [R1+0xf1c], R19 ;  /* 0x000f1c1301007387 */ /* 0x000fe20000100800 */
[----:B------:R-:W-:Y:S01]  /*4740*/  IMAD.WIDE R122, R2, 0x2, R72 ;  /* 0x00000002027a7825 */ /* 0x000fe200078e0248 */
[----:B------:R-:W-:-:S02]  /*4750*/  PRMT R20, RZ, 0x7610, R20 ;  /* 0x00007610ff147816 */ /* 0x000fc40000000014 */
[----:B------:R1:W-:Y:S01]  /*4760*/  STL [R1+0x102c], R19 ;  /* 0x00102c1301007387 */ /* 0x0003e20000100800 */
[----:B------:R-:W-:-:S03]  /*4770*/  IMAD.WIDE R120, R2, 0x2, R70 ;  /* 0x0000000202787825 */ /* 0x000fc600078e0246 */
[----:B------:R0:W3:Y:S04]  /*4780*/  @!P3 LDG.E.U16 R23, desc[UR6][R122.64] ;  /* 0x000000067a17b981 */ /* 0x0000e8000c1e1500 */
[----:B------:R0:W3:Y:S01]  /*4790*/  @!P3 LDG.E.U16 R22, desc[UR6][R120.64] ;  /* 0x000000067816b981 */ /* 0x0000e2000c1e1500 */
[----:B-1----:R-:W-:-:S04]  /*47a0*/  IMAD.WIDE R18, R0, 0x2, R70 ;  /* 0x0000000200127825 */ /* 0x002fc800078e0246 */
[----:B------:R-:W-:Y:S01]  /*47b0*/  VIADD R0, R74, 0xffffffcb ;  /* 0xffffffcb4a007836 */ /* 0x000fe20000000000 */
[----:B------:R1:W3:Y:S04]  /*47c0*/  @!P2 LDG.E.U16 R20, desc[UR6][R18.64] ;  /* 0x000000061214a981 */ /* 0x0002e8000c1e1500 */
[----:B------:R-:W-:Y:S01]  /*47d0*/  ISETP.GE.U32.AND P3, PT, R0, 0x7fffff4c, PT ;  /* 0x7fffff4c0000780c */ /* 0x000fe20003f66070 */
[----:B------:R-:W-:Y:S01]  /*47e0*/  IMAD R0, R124, 0x14, RZ ;  /* 0x000000147c007824 */ /* 0x000fe200078e02ff */
[----:B------:R-:W-:Y:S02]  /*47f0*/  PRMT R25, RZ, 0x7610, R25 ;  /* 0x00007610ff197816 */ /* 0x000fe40000000019 */
[----:B------:R-:W-:Y:S01]  /*4800*/  PRMT R24, RZ, 0x7610, R24 ;  /* 0x00007610ff187816 */ /* 0x000fe20000000018 */
[----:B----4-:R-:W-:Y:S04]  /*4810*/  STL [R1+0x2b0], R3 ;  /* 0x0002b00301007387 */ /* 0x010fe80000100800 */
[----:B--2---:R-:W-:Y:S04]  /*4820*/  STL [R1+0x2bc], R97 ;  /* 0x0002bc6101007387 */ /* 0x004fe80000100800 */
[----:B------:R2:W-:Y:S04]  /*4830*/  STL.64 [R1+0x5e8], R100 ;  /* 0x0005e86401007387 */ /* 0x0005e80000100a00 */
[----:B------:R-:W-:Y:S04]  /*4840*/  STL.64 [R1+0x5e0], R18 ;  /* 0x0005e01201007387 */ /* 0x000fe80000100a00 */
[----:B------:R-:W-:Y:S04]  /*4850*/  STL [R1+0x2b8], R54 ;  /* 0x0002b83601007387 */ /* 0x000fe80000100800 */
[----:B--2---:R-:W2:Y:S04]  /*4860*/  LDL.LU.64 R100, [R1+0x1088] ;  /* 0x0010880001647983 */ /* 0x004ea80000300a00 */
[----:B---3--:R-:W-:Y:S04]  /*4870*/  STL [R1+0x1030], R21 ;  /* 0x0010301501007387 */ /* 0x008fe80000100800 */
[----:B------:R0:W-:Y:S04]  /*4880*/  STL.64 [R1+0x568], R122 ;  /* 0x0005687a01007387 */ /* 0x0001e80000100a00 */
[----:B------:R3:W-:Y:S01]  /*4890*/  STL.64 [R1+0x560], R120 ;  /* 0x0005607801007387 */ /* 0x0007e20000100a00 */
[----:B0-----:R-:W-:-:S04]  /*48a0*/  IMAD.WIDE R122, R0, 0x2, R72 ;  /* 0x00000002007a7825 */ /* 0x001fc800078e0248 */
[----:B---3--:R-:W-:Y:S01]  /*48b0*/  IMAD.WIDE R120, R0, 0x2, R70 ;  /* 0x0000000200787825 */ /* 0x008fe200078e0246 */
[----:B------:R-:W3:Y:S04]  /*48c0*/  @!P5 LDG.E.U16 R25, desc[UR6][R122.64] ;  /* 0x000000067a19d981 */ /* 0x000ee8000c1e1500 */
[----:B------:R-:W4:Y:S01]  /*48d0*/  @!P5 LDG.E.U16 R24, desc[UR6][R120.64] ;  /* 0x000000067818d981 */ /* 0x000f22000c1e1500 */
[----:B------:R-:W-:Y:S01]  /*48e0*/  IMAD R2, R124, 0x1c, RZ ;  /* 0x0000001c7c027824 */ /* 0x000fe200078e02ff */
[----:B------:R-:W-:Y:S02]  /*48f0*/  PRMT R27, RZ, 0x7610, R27 ;  /* 0x00007610ff1b7816 */ /* 0x000fe4000000001b */
[----:B------:R-:W-:Y:S01]  /*4900*/  STL [R1+0x2b4], R17 ;  /* 0x0002b41101007387 */ /* 0x000fe20000100800 */
[----:B------:R-:W-:Y:S01]  /*4910*/  PRMT R26, RZ, 0x7610, R26 ;  /* 0x00007610ff1a7816 */ /* 0x000fe2000000001a */
[----:B-1----:R-:W-:-:S04]  /*4920*/  IMAD.WIDE R18, R2, 0x2, R70 ;  /* 0x0000000202127825 */ /* 0x002fc800078e0246 */
[----:B------:R-:W-:Y:S01]  /*4930*/  VIADD R0, R74, 0xffffffbb ;  /* 0xffffffbb4a007836 */ /* 0x000fe20000000000 */
[----:B------:R-:W2:Y:S04]  /*4940*/  @!P6 LDG.E.U16 R26, desc[UR6][R18.64] ;  /* 0x00000006121ae981 */ /* 0x000ea8000c1e1500 */
[----:B------:R0:W-:Y:S04]  /*4950*/  STL [R1+0x1034], R20 ;  /* 0x0010341401007387 */ /* 0x0001e80000100800 */
[----:B------:R-:W-:Y:S01]  /*4960*/  STL [R1+0x1038], R23 ;  /* 0x0010381701007387 */ /* 0x000fe20000100800 */
[----:B0-----:R-:W-:-:S03]  /*4970*/  IMAD.WIDE R20, R2, 0x2, R72 ;  /* 0x0000000202147825 */ /* 0x001fc600078e0248 */
[----:B------:R-:W-:Y:S04]  /*4980*/  STL [R1+0x103c], R22 ;  /* 0x00103c1601007387 */ /* 0x000fe80000100800 */
[----:B------:R0:W2:Y:S01]  /*4990*/  @!P6 LDG.E.U16 R27, desc[UR6][R20.64] ;  /* 0x00000006141be981 */ /* 0x0000a2000c1e1500 */
[----:B------:R-:W-:Y:S01]  /*49a0*/  ISETP.GE.U32.AND P6, PT, R0, 0x7fffff3c, PT ;  /* 0x7fffff3c0000780c */ /* 0x000fe20003fc6070 */
[----:B------:R-:W-:Y:S02]  /*49b0*/  IMAD R0, R124, 0x24, RZ ;  /* 0x000000247c007824 */ /* 0x000fe400078e02ff */
[----:B------:R-:W-:Y:S04]  /*49c0*/  STL.64 [R1+0x4e8], R122 ;  /* 0x0004e87a01007387 */ /* 0x000fe80000100a00 */
[----:B------:R-:W-:Y:S01]  /*49d0*/  STL.64 [R1+0x4e0], R120 ;  /* 0x0004e07801007387 */ /* 0x000fe20000100a00 */
[----:B------:R-:W-:-:S03]  /*49e0*/  PRMT R29, RZ, 0x7610, R29 ;  /* 0x00007610ff1d7816 */ /* 0x000fc6000000001d */
[----:B---3--:R-:W-:Y:S04]  /*49f0*/  STL [R1+0x1040], R25 ;  /* 0x0010401901007387 */ /* 0x008fe80000100800 */
[----:B------:R-:W-:Y:S04]  /*4a00*/  STL.64 [R1+0x468], R20 ;  /* 0x0004681401007387 */ /* 0x000fe80000100a00 */
[----:B------:R-:W-:Y:S04]  /*4a10*/  STL.64 [R1+0x460], R18 ;  /* 0x0004601201007387 */ /* 0x000fe80000100a00 */
[----:B----4-:R1:W-:Y:S02]  /*4a20*/  STL [R1+0x1044], R24 ;  /* 0x0010441801007387 */ /* 0x0103e40000100800 */
[----:B-1----:R-:W-:-:S05]  /*4a30*/  IMAD.WIDE R24, R0, 0x2, R72 ;  /* 0x0000000200187825 */ /* 0x002fca00078e0248 */
[----:B------:R1:W3:Y:S01]  /*4a40*/  @!P0 LDG.E.U16 R29, desc[UR6][R24.64] ;  /* 0x00000006181d8981 */ /* 0x0002e2000c1e1500 */
[----:B------:R-:W-:-:S05]  /*4a50*/  VIADD R3, R74, 0xffffffd3 ;  /* 0xffffffd34a037836 */ /* 0x000fca0000000000 */
[----:B------:R-:W-:Y:S01]  /*4a60*/  ISETP.GE.U32.AND P2, PT, R3, 0x7fffff54, PT ;  /* 0x7fffff540300780c */ /* 0x000fe20003f46070 */
[----:B------:R-:W-:Y:S01]  /*4a70*/  IMAD R2, R124, 0x2c, RZ ;  /* 0x0000002c7c027824 */ /* 0x000fe200078e02ff */
[----:B------:R-:W-:Y:S01]  /*4a80*/  PRMT R31, RZ, 0x7610, R31 ;  /* 0x00007610ff1f7816 */ /* 0x000fe2000000001f */
[----:B------:R-:W-:Y:S01]  /*4a90*/  IMAD.WIDE R22, R0, 0x2, R70 ;  /* 0x0000000200167825 */ /* 0x000fe200078e0246 */
[----:B------:R-:W-:-:S03]  /*4aa0*/  PRMT R30, RZ, 0x7610, R30 ;  /* 0x00007610ff1e7816 */ /* 0x000fc6000000001e */
[----:B0-----:R-:W-:-:S04]  /*4ab0*/  IMAD.WIDE R20, R2, 0x2, R72 ;  /* 0x0000000202147825 */ /* 0x001fc800078e0248 */
[----:B------:R-:W-:Y:S01]  /*4ac0*/  IMAD.WIDE R18, R2, 0x2, R70 ;  /* 0x0000000202127825 */ /* 0x000fe200078e0246 */
[----:B------:R-:W-:Y:S01]  /*4ad0*/  PRMT R28, RZ, 0x7610, R28 ;  /* 0x00007610ff1c7816 */ /* 0x000fe2000000001c */
[----:B------:R-:W4:Y:S02]  /*4ae0*/  @!P2 LDG.E.U16 R31, desc[UR6][R20.64] ;  /* 0x00000006141fa981 */ /* 0x000f24000c1e1500 */
[----:B------:R-:W-:Y:S02]  /*4af0*/  VIADD R0, R74, 0xffffffab ;  /* 0xffffffab4a007836 */ /* 0x000fe40000000000 */
[----:B------:R-:W4:Y:S03]  /*4b00*/  @!P2 LDG.E.U16 R30, desc[UR6][R18.64] ;  /* 0x00000006121ea981 */ /* 0x000f26000c1e1500 */
[----:B------:R-:W-:Y:S01]  /*4b10*/  ISETP.GE.U32.AND P2, PT, R0, 0x7fffff2c, PT ;  /* 0x7fffff2c0000780c */ /* 0x000fe20003f46070 */
[----:B------:R-:W-:Y:S01]  /*4b20*/  IMAD R0, R124, 0x34, RZ ;  /* 0x000000347c007824 */ /* 0x000fe200078e02ff */
[----:B--2---:R-:W-:Y:S01]  /*4b30*/  STL [R1+0x1048], R27 ;  /* 0x0010481b01007387 */ /* 0x004fe20000100800 */
[----:B------:R-:W-:Y:S01]  /*4b40*/  VIADD R3, R74, 0xffffffc3 ;  /* 0xffffffc34a037836 */ /* 0x000fe20000000000 */
[----:B------:R-:W-:-:S02]  /*4b50*/  PRMT R33, RZ, 0x7610, R33 ;  /* 0x00007610ff217816 */ /* 0x000fc40000000021 */
[----:B------:R-:W-:Y:S04]  /*4b60*/  STL [R1+0x104c], R26 ;  /* 0x00104c1a01007387 */ /* 0x000fe80000100800 */
[----:B------:R1:W-:Y:S01]  /*4b70*/  STL.64 [R1+0x3e8], R24 ;  /* 0x0003e81801007387 */ /* 0x0003e20000100a00 */
[----:B------:R-:W-:-:S03]  /*4b80*/  ISETP.GE.U32.AND P5, PT, R3, 0x7fffff44, PT ;  /* 0x7fffff440300780c */ /* 0x000fc60003fa6070 */
[----:B------:R0:W2:Y:S01]  /*4b90*/  @!P0 LDG.E.U16 R28, desc[UR6][R22.64] ;  /* 0x00000006161c8981 */ /* 0x0000a2000c1e1500 */
[----:B------:R-:W-:Y:S02]  /*4ba0*/  IMAD R2, R124, 0x3c, RZ ;  /* 0x0000003c7c027824 */ /* 0x000fe400078e02ff */
[----:B-1----:R-:W-:Y:S01]  /*4bb0*/  IMAD.WIDE R24, R0, 0x2, R72 ;  /* 0x0000000200187825 */ /* 0x002fe200078e0248 */
[----:B------:R0:W-:Y:S04]  /*4bc0*/  STL.64 [R1+0x3e0], R22 ;  /* 0x0003e01601007387 */ /* 0x0001e80000100a00 */
[----:B------:R-:W4:Y:S01]  /*4bd0*/  @!P3 LDG.E.U16 R33, desc[UR6][R24.64] ;  /* 0x000000061821b981 */ /* 0x000f22000c1e1500 */
[----:B------:R-:W-:Y:S02]  /*4be0*/  PRMT R32, RZ, 0x7610, R32 ;  /* 0x00007610ff207816 */ /* 0x000fe40000000020 */
[----:B------:R-:W-:-:S02]  /*4bf0*/  PRMT R35, RZ, 0x7610, R35 ;  /* 0x00007610ff237816 */ /* 0x000fc40000000023 */
[----:B------:R-:W-:Y:S01]  /*4c00*/  PRMT R34, RZ, 0x7610, R34 ;  /* 0x00007610ff227816 */ /* 0x000fe20000000022 */
[----:B0-----:R-:W-:-:S05]  /*4c10*/  IMAD.WIDE R22, R0, 0x2, R70 ;  /* 0x0000000200167825 */ /* 0x001fca00078e0246 */
[----:B------:R0:W4:Y:S04]  /*4c20*/  @!P3 LDG.E.U16 R32, desc[UR6][R22.64] ;  /* 0x000000061620b981 */ /* 0x000128000c1e1500 */
[----:B---3--:R-:W-:Y:S04]  /*4c30*/  STL [R1+0x1050], R29 ;  /* 0x0010501d01007387 */ /* 0x008fe80000100800 */
[----:B------:R1:W-:Y:S04]  /*4c40*/  STL.64 [R1+0x368], R20 ;  /* 0x0003681401007387 */ /* 0x0003e80000100a00 */
[----:B------:R3:W-:Y:S01]  /*4c50*/  STL.64 [R1+0x360], R18 ;  /* 0x0003601201007387 */ /* 0x0007e20000100a00 */
[----:B-1----:R-:W-:-:S04]  /*4c60*/  IMAD.WIDE R20, R2, 0x2, R72 ;  /* 0x0000000202147825 */ /* 0x002fc800078e0248 */
[----:B---3--:R-:W-:Y:S01]  /*4c70*/  IMAD.WIDE R18, R2, 0x2, R70 ;  /* 0x0000000202127825 */ /* 0x008fe200078e0246 */
[----:B------:R1:W3:Y:S04]  /*4c80*/  @!P5 LDG.E.U16 R35, desc[UR6][R20.64] ;  /* 0x000000061423d981 */ /* 0x0002e8000c1e1500 */
[----:B------:R0:W3:Y:S01]  /*4c90*/  @!P5 LDG.E.U16 R34, desc[UR6][R18.64] ;  /* 0x000000061222d981 */ /* 0x0000e2000c1e1500 */
[C---:B------:R-:W-:Y:S02]  /*4ca0*/  VIADD R3, R74.reuse, 0xffffffb3 ;  /* 0xffffffb34a037836 */ /* 0x040fe40000000000 */
[----:B------:R-:W-:-:S03]  /*4cb0*/  VIADD R0, R74, 0xffffff9b ;  /* 0xffffff9b4a007836 */ /* 0x000fc60000000000 */
[----:B------:R-:W-:Y:S01]  /*4cc0*/  ISETP.GE.U32.AND P0, PT, R3, 0x7fffff34, PT ;  /* 0x7fffff340300780c */ /* 0x000fe20003f06070 */
[----:B------:R-:W-:Y:S01]  /*4cd0*/  IMAD R2, R124, 0x4c, RZ ;  /* 0x0000004c7c027824 */ /* 0x000fe200078e02ff */
[----:B------:R-:W-:Y:S01]  /*4ce0*/  ISETP.GE.U32.AND P5, PT, R0, 0x7fffff1c, PT ;  /* 0x7fffff1c0000780c */ /* 0x000fe20003fa6070 */
[----:B------:R-:W-:Y:S01]  /*4cf0*/  IMAD R0, R124, 0x44, RZ ;  /* 0x000000447c007824 */ /* 0x000fe200078e02ff */
[----:B--2---:R-:W-:Y:S04]  /*4d00*/  STL [R1+0x1054], R28 ;  /* 0x0010541c01007387 */ /* 0x004fe80000100800 */
[----:B----4-:R-:W-:Y:S04]  /*4d10*/  STL [R1+0x1058], R31 ;  /* 0x0010581f01007387 */ /* 0x010fe80000100800 */
[----:B------:R-:W-:Y:S04]  /*4d20*/  STL [R1+0x105c], R30 ;  /* 0x00105c1e01007387 */ /* 0x000fe80000100800 */
[----:B------:R2:W-:Y:S01]  /*4d30*/  STL.64 [R1+0x2e8], R24 ;  /* 0x0002e81801007387 */ /* 0x0005e20000100a00 */
[----:B------:R-:W-:-:S03]  /*4d40*/  PRMT R39, RZ, 0x7610, R39 ;  /* 0x00007610ff277816 */ /* 0x000fc60000000027 */
[----:B------:R0:W-:Y:S01]  /*4d50*/  STL.64 [R1+0x2e0], R22 ;  /* 0x0002e01601007387 */ /* 0x0001e20000100a00 */
[----:B------:R-:W-:-:S03]  /*4d60*/  PRMT R38, RZ, 0x7610, R38 ;  /* 0x00007610ff267816 */ /* 0x000fc60000000026 */
[----:B------:R-:W-:Y:S01]  /*4d70*/  STL [R1+0x1060], R33 ;  /* 0x0010602101007387 */ /* 0x000fe20000100800 */
[----:B------:R-:W-:-:S03]  /*4d80*/  VIADD R3, R74, 0xffffffa3 ;  /* 0xffffffa34a037836 */ /* 0x000fc60000000000 */
[----:B------:R1:W-:Y:S01]  /*4d90*/  STL.64 [R1+0x268], R20 ;  /* 0x0002681401007387 */ /* 0x0003e20000100a00 */
[----:B--2---:R-:W-:-:S03]  /*4da0*/  IMAD.WIDE R24, R0, 0x2, R72 ;  /* 0x0000000200187825 */ /* 0x004fc600078e0248 */
[----:B------:R2:W-:Y:S01]  /*4db0*/  STL.64 [R1+0x260], R18 ;  /* 0x0002601201007387 */ /* 0x0005e20000100a00 */
[----:B0-----:R-:W-:Y:S01]  /*4dc0*/  IMAD.WIDE R22, R0, 0x2, R70 ;  /* 0x0000000200167825 */ /* 0x001fe200078e0246 */
[----:B------:R-:W-:-:S03]  /*4dd0*/  PRMT R37, RZ, 0x7610, R37 ;  /* 0x00007610ff257816 */ /* 0x000fc60000000025 */
[----:B------:R-:W-:Y:S02]  /*4de0*/  VIADD R0, R74, 0xffffff8b ;  /* 0xffffff8b4a007836 */ /* 0x000fe40000000000 */
[----:B-1----:R-:W-:-:S04]  /*4df0*/  IMAD.WIDE R20, R2, 0x2, R72 ;  /* 0x0000000202147825 */ /* 0x002fc800078e0248 */
[----:B--2---:R-:W-:Y:S01]  /*4e00*/  IMAD.WIDE R18, R2, 0x2, R70 ;  /* 0x0000000202127825 */ /* 0x004fe200078e0246 */
[----:B------:R-:W-:Y:S01]  /*4e10*/  PRMT R36, RZ, 0x7610, R36 ;  /* 0x00007610ff247816 */ /* 0x000fe20000000024 */
[----:B------:R-:W2:Y:S01]  /*4e20*/  @!P0 LDG.E.U16 R39, desc[UR6][R20.64] ;  /* 0x0000000614278981 */ /* 0x000ea2000c1e1500 */
[----:B------:R-:W-:-:S03]  /*4e30*/  ISETP.GE.U32.AND P3, PT, R3, 0x7fffff24, PT ;  /* 0x7fffff240300780c */ /* 0x000fc60003f66070 */
[----:B------:R-:W4:Y:S01]  /*4e40*/  @!P0 LDG.E.U16 R38, desc[UR6][R18.64] ;  /* 0x0000000612268981 */ /* 0x000f22000c1e1500 */
[----:B------:R-:W-:Y:S01]  /*4e50*/  ISETP.GE.U32.AND P0, PT, R0, 0x7fffff0c, PT ;  /* 0x7fffff0c0000780c */ /* 0x000fe20003f06070 */
[----:B------:R-:W-:Y:S02]  /*4e60*/  IMAD R0, R124, 0x54, RZ ;  /* 0x000000547c007824 */ /* 0x000fe400078e02ff */
[----:B------:R-:W-:Y:S01]  /*4e70*/  STL [R1+0x1064], R32 ;  /* 0x0010642001007387 */ /* 0x000fe20000100800 */
[----:B------:R-:W-:Y:S02]  /*4e80*/  VIADD R3, R74, 0xffffff93 ;  /* 0xffffff934a037836 */ /* 0x000fe40000000000 */
[C---:B------:R-:W-:Y:S01]  /*4e90*/  IMAD R2, R124.reuse, 0x5c, RZ ;  /* 0x0000005c7c027824 */ /* 0x040fe200078e02ff */
[----:B------:R0:W2:Y:S01]  /*4ea0*/  @!P6 LDG.E.U16 R37, desc[UR6][R24.64] ;  /* 0x000000061825e981 */ /* 0x0000a2000c1e1500 */
[----:B------:R-:W-:Y:S02]  /*4eb0*/  IMAD.MOV.U32 R120, RZ, RZ, R14 ;  /* 0x000000ffff787224 */ /* 0x000fe400078e000e */
[----:B------:R-:W-:Y:S01]  /*4ec0*/  IMAD R14, R124, 0x64, RZ ;  /* 0x000000647c0e7824 */ /* 0x000fe200078e02ff */
[----:B------:R1:W2:Y:S01]  /*4ed0*/  @!P6 LDG.E.U16 R36, desc[UR6][R22.64] ;  /* 0x000000061624e981 */ /* 0x0002a2000c1e1500 */
[----:B------:R-:W-:Y:S01]  /*4ee0*/  PRMT R41, RZ, 0x7610, R41 ;  /* 0x00007610ff297816 */ /* 0x000fe20000000029 */
[----:B------:R-:W-:Y:S01]  /*4ef0*/  IMAD.MOV.U32 R54, RZ, RZ, R16 ;  /* 0x000000ffff367224 */ /* 0x000fe200078e0010 */
[----:B------:R-:W-:-:S02]  /*4f00*/  PRMT R40, RZ, 0x7610, R40 ;  /* 0x00007610ff287816 */ /* 0x000fc40000000028 */
[----:B------:R-:W-:Y:S01]  /*4f10*/  PRMT R42, RZ, 0x7610, R42 ;  /* 0x00007610ff2a7816 */ /* 0x000fe2000000002a */
[----:B------:R-:W-:Y:S01]  /*4f20*/  IMAD.MOV.U32 R119, RZ, RZ, R15 ;  /* 0x000000ffff777224 */ /* 0x000fe200078e000f */
[----:B------:R-:W-:Y:S01]  /*4f30*/  ISETP.GE.U32.AND P6, PT, R3, 0x7fffff14, PT ;  /* 0x7fffff140300780c */ /* 0x000fe20003fc6070 */
[----:B------:R-:W-:Y:S01]  /*4f40*/  VIADD R3, R74, 0xffffff83 ;  /* 0xffffff834a037836 */ /* 0x000fe20000000000 */
[----:B------:R-:W-:Y:S01]  /*4f50*/  PRMT R43, RZ, 0x7610, R43 ;  /* 0x00007610ff2b7816 */ /* 0x000fe2000000002b */
[C---:B------:R-:W-:Y:S01]  /*4f60*/  IMAD.WIDE R16, R14.reuse, 0x2, R72 ;  /* 0x000000020e107825 */ /* 0x040fe200078e0248 */
[----:B------:R-:W-:Y:S02]  /*4f70*/  PRMT R45, RZ, 0x7610, R45 ;  /* 0x00007610ff2d7816 */ /* 0x000fe4000000002d */
[----:B------:R-:W-:Y:S01]  /*4f80*/  PRMT R44, RZ, 0x7610, R44 ;  /* 0x00007610ff2c7816 */ /* 0x000fe2000000002c */
[----:B------:R-:W-:Y:S02]  /*4f90*/  IMAD.MOV.U32 R122, RZ, RZ, R10 ;  /* 0x000000ffff7a7224 */ /* 0x000fe400078e000a */
[----:B------:R-:W-:Y:S01]  /*4fa0*/  IMAD.WIDE R14, R14, 0x2, R70 ;  /* 0x000000020e0e7825 */ /* 0x000fe200078e0246 */
[----:B------:R-:W-:Y:S01]  /*4fb0*/  PRMT R47, RZ, 0x7610, R47 ;  /* 0x00007610ff2f7816 */ /* 0x000fe2000000002f */
[----:B------:R-:W2:Y:S02]  /*4fc0*/  @!P5 LDG.E.U16 R45, desc[UR6][R16.64] ;  /* 0x00000006102dd981 */ /* 0x000ea4000c1e1500 */
[----:B------:R-:W-:Y:S01]  /*4fd0*/  IMAD R10, R124, 0x6c, RZ ;  /* 0x0000006c7c0a7824 */ /* 0x000fe200078e02ff */
[----:B------:R-:W-:Y:S01]  /*4fe0*/  PRMT R46, RZ, 0x7610, R46 ;  /* 0x00007610ff2e7816 */ /* 0x000fe2000000002e */
[----:B------:R-:W2:Y:S01]  /*4ff0*/  @!P5 LDG.E.U16 R44, desc[UR6][R14.64] ;  /* 0x000000060e2cd981 */ /* 0x000ea2000c1e1500 */
[----:B------:R-:W-:Y:S01]  /*5000*/  IMAD.MOV.U32 R121, RZ, RZ, R5 ;  /* 0x000000ffff797224 */ /* 0x000fe200078e0005 */
[----:B------:R-:W-:Y:S01]  /*5010*/  PRMT R49, RZ, 0x7610, R49 ;  /* 0x00007610ff317816 */ /* 0x000fe20000000031 */
[----:B------:R-:W-:Y:S01]  /*5020*/  IMAD.MOV.U32 R123, RZ, RZ, R9 ;  /* 0x000000ffff7b7224 */ /* 0x000fe200078e0009 */
[----:B------:R-:W-:-:S02]  /*5030*/  PRMT R48, RZ, 0x7610, R48 ;  /* 0x00007610ff307816 */ /* 0x000fc40000000030 */
[----:B------:R-:W-:Y:S02]  /*5040*/  PRMT R51, RZ, 0x7610, R51 ;  /* 0x00007610ff337816 */ /* 0x000fe40000000033 */
[----:B------:R-:W-:Y:S01]  /*5050*/  PRMT R50, RZ, 0x7610, R50 ;  /* 0x00007610ff327816 */ /* 0x000fe20000000032 */
[C---:B------:R-:W-:Y:S01]  /*5060*/  VIADD R97, R74.reuse, 0xffffffe2 ;  /* 0xffffffe24a617836 */ /* 0x040fe20000000000 */
[----:B------:R-:W-:Y:S02]  /*5070*/  PRMT R55, RZ, 0x7610, R55 ;  /* 0x00007610ff377816 */ /* 0x000fe40000000037 */
[----:B------:R-:W-:Y:S02]  /*5080*/  PRMT R57, RZ, 0x7610, R57 ;  /* 0x00007610ff397816 */ /* 0x000fe40000000039 */
[----:B------:R-:W-:Y:S02]  /*5090*/  PRMT R53, RZ, 0x7610, R53 ;  /* 0x00007610ff357816 */ /* 0x000fe40000000035 */
[----:B------:R-:W-:Y:S01]  /*50a0*/  PRMT R52, RZ, 0x7610, R52 ;  /* 0x00007610ff347816 */ /* 0x000fe20000000034 */
[----:B------:R-:W-:Y:S01]  /*50b0*/  VIADD R98, R74, 0xffffffd2 ;  /* 0xffffffd24a627836 */ /* 0x000fe20000000000 */
[----:B------:R-:W-:-:S02]  /*50c0*/  PRMT R58, RZ, 0x7610, R58 ;  /* 0x00007610ff3a7816 */ /* 0x000fc4000000003a */
[----:B------:R-:W-:Y:S02]  /*50d0*/  PRMT R61, RZ, 0x7610, R61 ;  /* 0x00007610ff3d7816 */ /* 0x000fe4000000003d */
[----:B------:R-:W-:Y:S02]  /*50e0*/  PRMT R56, RZ, 0x7610, R56 ;  /* 0x00007610ff387816 */ /* 0x000fe40000000038 */
[----:B------:R-:W-:Y:S02]  /*50f0*/  PRMT R59, RZ, 0x7610, R59 ;  /* 0x00007610ff3b7816 */ /* 0x000fe4000000003b */
[----:B------:R-:W-:Y:S02]  /*5100*/  PRMT R62, RZ, 0x7610, R62 ;  /* 0x00007610ff3e7816 */ /* 0x000fe4000000003e */
[----:B------:R-:W-:Y:S02]  /*5110*/  PRMT R65, RZ, 0x7610, R65 ;  /* 0x00007610ff417816 */ /* 0x000fe40000000041 */
[----:B------:R-:W-:-:S02]  /*5120*/  PRMT R60, RZ, 0x7610, R60 ;  /* 0x00007610ff3c7816 */ /* 0x000fc4000000003c */
[----:B------:R-:W-:Y:S02]  /*5130*/  PRMT R63, RZ, 0x7610, R63 ;  /* 0x00007610ff3f7816 */ /* 0x000fe4000000003f */
[----:B------:R-:W-:Y:S02]  /*5140*/  PRMT R64, RZ, 0x7610, R64 ;  /* 0x00007610ff407816 */ /* 0x000fe40000000040 */
[----:B------:R-:W-:Y:S02]  /*5150*/  PRMT R66, RZ, 0x7610, R66 ;  /* 0x00007610ff427816 */ /* 0x000fe40000000042 */
[----:B------:R-:W-:Y:S02]  /*5160*/  PRMT R69, RZ, 0x7610, R69 ;  /* 0x00007610ff457816 */ /* 0x000fe40000000045 */
[----:B------:R-:W-:Y:S01]  /*5170*/  PRMT R68, RZ, 0x7610, R68 ;  /* 0x00007610ff447816 */ /* 0x000fe20000000044 */
[----:B------:R-:W-:-:S04]  /*5180*/  @!UP0 UIADD3 UR8, UPT, UPT, -UR10, 0x100000, URZ ;  /* 0x001000000a088890 */ /* 0x000fc8000fffe1ff */
[----:B------:R-:W-:Y:S02]  /*5190*/  @!UP0 USHF.L.U32 UR9, UR8, 0xb, URZ ;  /* 0x0000000b08098899 */ /* 0x000fe400080006ff */
[----:B------:R-:W-:Y:S01]  /*51a0*/  @!UP0 USHF.L.U32 UR8, UR8, 0x1, URZ ;  /* 0x0000000108088899 */ /* 0x000fe200080006ff */
[----:B------:R-:W-:Y:S01]  /*51b0*/  VOTEU.ALL UP0, P1 ;  /* 0x0000000000ff7886 */ /* 0x000fe20000800000 */
[----:B------:R-:W-:Y:S02]  /*51c0*/  PRMT R125, RZ, 0x7610, R125 ;  /* 0x00007610ff7d7816 */ /* 0x000fe4000000007d */
[----:B------:R-:W-:Y:S02]  /*51d0*/  PRMT R111, RZ, 0x7610, R111 ;  /* 0x00007610ff6f7816 */ /* 0x000fe4000000006f */
[----:B------:R-:W-:-:S06]  /*51e0*/  PRMT R110, RZ, 0x7610, R110 ;  /* 0x00007610ff6e7816 */ /* 0x000fcc000000006e */
[----:B------:R0:W0:Y:S01]  /*51f0*/  @!UP0 SYNCS.EXCH.64 URZ, [UR76+0x44008], UR8 ;  /* 0x044008084cff85b2 */ /* 0x0000220008000100 */
[----:B------:R-:W-:Y:S02]  /*5200*/  PRMT R109, RZ, 0x7610, R109 ;  /* 0x00007610ff6d7816 */ /* 0x000fe4000000006d */
[----:B------:R-:W-:Y:S02]  /*5210*/  PRMT R108, RZ, 0x7610, R108 ;  /* 0x00007610ff6c7816 */ /* 0x000fe4000000006c */
[----:B------:R-:W-:Y:S02]  /*5220*/  PRMT R104, RZ, 0x7610, R104 ;  /* 0x00007610ff687816 */ /* 0x000fe40000000068 */
[----:B------:R-:W-:Y:S02]  /*5230*/  PRMT R103, RZ, 0x7610, R103 ;  /* 0x00007610ff677816 */ /* 0x000fe40000000067 */
[----:B------:R-:W-:Y:S02]  /*5240*/  PRMT R102, RZ, 0x7610, R102 ;  /* 0x00007610ff667816 */ /* 0x000fe40000000066 */
[----:B------:R-:W-:-:S02]  /*5250*/  PRMT R101, RZ, 0x7610, R101 ;  /* 0x00007610ff657816 */ /* 0x000fc40000000065 */
[----:B------:R-:W-:Y:S01]  /*5260*/  PRMT R100, RZ, 0x7610, R100 ;  /* 0x00007610ff647816 */ /* 0x000fe20000000064 */
[----:B---3--:R-:W-:Y:S04]  /*5270*/  STL [R1+0x1068], R35 ;  /* 0x0010682301007387 */ /* 0x008fe80000100800 */
[----:B------:R-:W-:Y:S04]  /*5280*/  STL [R1+0x106c], R34 ;  /* 0x00106c2201007387 */ /* 0x000fe80000100800 */
[----:B------:R0:W-:Y:S04]  /*5290*/  STL.64 [R1+0x1e8], R24 ;  /* 0x0001e81801007387 */ /* 0x0001e80000100a00 */
[----:B------:R1:W-:Y:S04]  /*52a0*/  STL.64 [R1+0x1e0], R22 ;  /* 0x0001e01601007387 */ /* 0x0003e80000100a00 */
[----:B------:R3:W-:Y:S01]  /*52b0*/  STL.64 [R1+0x168], R20 ;  /* 0x0001681401007387 */ /* 0x0007e20000100a00 */
[----:B0-----:R-:W-:-:S03]  /*52c0*/  IMAD.WIDE R24, R0, 0x2, R72 ;  /* 0x0000000200187825 */ /* 0x001fc600078e0248 */
[----:B------:R0:W-:Y:S01]  /*52d0*/  STL.64 [R1+0x160], R18 ;  /* 0x0001601201007387 */ /* 0x0001e20000100a00 */
[----:B-1----:R-:W-:-:S03]  /*52e0*/  IMAD.WIDE R22, R0, 0x2, R70 ;  /* 0x0000000200167825 */ /* 0x002fc600078e0246 */
[----:B------:R-:W-:Y:S01]  /*52f0*/  STL.64 [R1+0xe8], R24 ;  /* 0x0000e81801007387 */ /* 0x000fe20000100a00 */
[----:B---3--:R-:W-:-:S03]  /*5300*/  IMAD.WIDE R20, R2, 0x2, R72 ;  /* 0x0000000202147825 */ /* 0x008fc600078e0248 */
[----:B------:R1:W-:Y:S01]  /*5310*/  STL.64 [R1+0xe0], R22 ;  /* 0x0000e01601007387 */ /* 0x0003e20000100a00 */
[----:B0-----:R-:W-:-:S03]  /*5320*/  IMAD.WIDE R18, R2, 0x2, R70 ;  /* 0x0000000202127825 */ /* 0x001fc600078e0246 */
[----:B------:R-:W-:Y:S01]  /*5330*/  STL.64 [R1+0x68], R20 ;  /* 0x0000681401007387 */ /* 0x000fe20000100a00 */
[----:B------:R-:W-:-:S03]  /*5340*/  VIADD R0, R74, 0xfffffffa ;  /* 0xfffffffa4a007836 */ /* 0x000fc60000000000 */
[----:B------:R-:W3:Y:S01]  /*5350*/  @!P2 LDG.E.U16 R41, desc[UR6][R24.64] ;  /* 0x000000061829a981 */ /* 0x000ee2000c1e1500 */
[----:B------:R-:W-:-:S03]  /*5360*/  VIADD R2, R74, 0xfffffff2 ;  /* 0xfffffff24a027836 */ /* 0x000fc60000000000 */
[----:B------:R1:W2:Y:S01]  /*5370*/  @!P2 LDG.E.U16 R40, desc[UR6][R22.64] ;  /* 0x000000061628a981 */ /* 0x0002a2000c1e1500 */
[----:B------:R-:W-:-:S03]  /*5380*/  ISETP.GE.U32.AND P2, PT, R3, 0x7fffff04, PT ;  /* 0x7fffff040300780c */ /* 0x000fc60003f46070 */
[----:B------:R0:W-:Y:S01]  /*5390*/  STL.64 [R1+0x60], R18 ;  /* 0x0000601201007387 */ /* 0x0001e20000100a00 */
[----:B------:R-:W-:-:S03]  /*53a0*/  ISETP.GE.U32.AND P5, PT, R2, 0x7fffff73, PT ;  /* 0x7fffff730200780c */ /* 0x000fc60003fa6070 */
[----:B------:R0:W2:Y:S01]  /*53b0*/  @!P3 LDG.E.U16 R42, desc[UR6][R18.64] ;  /* 0x00000006122ab981 */ /* 0x0000a2000c1e1500 */
[----:B-1----:R-:W-:-:S03]  /*53c0*/  IMAD.MOV.U32 R23, RZ, RZ, R11 ;  /* 0x000000ffff177224 */ /* 0x002fc600078e000b */
[----:B------:R1:W2:Y:S01]  /*53d0*/  @!P3 LDG.E.U16 R43, desc[UR6][R20.64] ;  /* 0x00000006142bb981 */ /* 0x0002a2000c1e1500 */
[----:B------:R-:W-:Y:S01]  /*53e0*/  ISETP.GE.U32.AND P3, PT, R0, 0x7fffff7b, PT ;  /* 0x7fffff7b0000780c */ /* 0x000fe20003f66070 */
[----:B------:R-:W-:Y:S02]  /*53f0*/  VIADD R0, R74, 0xffffffea ;  /* 0xffffffea4a007836 */ /* 0x000fe40000000000 */
[----:B0-----:R-:W-:Y:S02]  /*5400*/  IMAD.MOV.U32 R18, RZ, RZ, R13 ;  /* 0x000000ffff127224 */ /* 0x001fe400078e000d */
[----:B------:R-:W-:Y:S02]  /*5410*/  IMAD.MOV.U32 R19, RZ, RZ, R12 ;  /* 0x000000ffff137224 */ /* 0x000fe400078e000c */
[----:B------:R-:W-:-:S04]  /*5420*/  IMAD.WIDE R12, R10, 0x2, R72 ;  /* 0x000000020a0c7825 */ /* 0x000fc800078e0248 */
[----:B-1----:R-:W-:Y:S01]  /*5430*/  IMAD.MOV.U32 R21, RZ, RZ, R6 ;  /* 0x000000ffff157224 */ /* 0x002fe200078e0006 */
[----:B------:R0:W2:Y:S01]  /*5440*/  @!P6 LDG.E.U16 R47, desc[UR6][R12.64] ;  /* 0x000000060c2fe981 */ /* 0x0000a2000c1e1500 */
[----:B------:R-:W-:-:S04]  /*5450*/  IMAD.WIDE R10, R10, 0x2, R70 ;  /* 0x000000020a0a7825 */ /* 0x000fc800078e0246 */
[C---:B------:R-:W-:Y:S01]  /*5460*/  IMAD R6, R124.reuse, 0x74, RZ ;  /* 0x000000747c067824 */ /* 0x040fe200078e02ff */
[----:B------:R-:W2:Y:S01]  /*5470*/  @!P6 LDG.E.U16 R46, desc[UR6][R10.64] ;  /* 0x000000060a2ee981 */ /* 0x000ea2000c1e1500 */
[----:B------:R-:W-:Y:S02]  /*5480*/  IMAD R2, R124, 0x7c, RZ ;  /* 0x0000007c7c027824 */ /* 0x000fe400078e02ff */
[----:B------:R-:W-:Y:S02]  /*5490*/  IMAD.MOV.U32 R20, RZ, RZ, R8 ;  /* 0x000000ffff147224 */ /* 0x000fe400078e0008 */
[----:B------:R-:W-:Y:S01]  /*54a0*/  IMAD.MOV.U32 R25, RZ, RZ, R4 ;  /* 0x000000ffff197224 */ /* 0x000fe200078e0004 */
[----:B------:R-:W-:Y:S01]  /*54b0*/  ISETP.GE.U32.AND P6, PT, R0, 0x7fffff6b, PT ;  /* 0x7fffff6b0000780c */ /* 0x000fe20003fc6070 */
[----:B------:R-:W-:Y:S02]  /*54c0*/  IMAD.MOV.U32 R22, RZ, RZ, R7 ;  /* 0x000000ffff167224 */ /* 0x000fe400078e0007 */
[----:B------:R-:W-:-:S04]  /*54d0*/  IMAD.WIDE R8, R6, 0x2, R72 ;  /* 0x0000000206087825 */ /* 0x000fc800078e0248 */
[----:B------:R-:W-:Y:S01]  /*54e0*/  IMAD.WIDE R4, R2, 0x2, R72 ;  /* 0x0000000202047825 */ /* 0x000fe200078e0248 */
[----:B------:R-:W2:Y:S03]  /*54f0*/  @!P0 LDG.E.U16 R49, desc[UR6][R8.64] ;  /* 0x0000000608318981 */ /* 0x000ea6000c1e1500 */
[--C-:B------:R-:W-:Y:S01]  /*5500*/  IMAD.WIDE R6, R6, 0x2, R70.reuse ;  /* 0x0000000206067825 */ /* 0x100fe200078e0246 */
[----:B------:R-:W2:Y:S03]  /*5510*/  @!P2 LDG.E.U16 R51, desc[UR6][R4.64] ;  /* 0x000000060433a981 */ /* 0x000ea6000c1e1500 */
[----:B------:R-:W-:Y:S01]  /*5520*/  IMAD.WIDE R2, R2, 0x2, R70 ;  /* 0x0000000202027825 */ /* 0x000fe200078e0246 */
[----:B------:R-:W2:Y:S03]  /*5530*/  @!P0 LDG.E.U16 R48, desc[UR6][R6.64] ;  /* 0x0000000606308981 */ /* 0x000ea6000c1e1500 */
[----:B------:R-:W-:Y:S01]  /*5540*/  VIADD R0, R74, 0xffffffda ;  /* 0xffffffda4a007836 */ /* 0x000fe20000000000 */
[----:B------:R-:W2:Y:S01]  /*5550*/  @!P2 LDG.E.U16 R50, desc[UR6][R2.64] ;  /* 0x000000060232a981 */ /* 0x000ea2000c1e1500 */
[----:B------:R-:W-:Y:S01]  /*5560*/  ISETP.GE.U32.AND P0, PT, R97, 0x7fffff63, PT ;  /* 0x7fffff636100780c */ /* 0x000fe20003f06070 */
[----:B------:R-:W-:-:S02]  /*5570*/  IMAD R97, R124, 0xd, RZ ;  /* 0x0000000d7c617824 */ /* 0x000fc400078e02ff */
[----:B------:R-:W-:Y:S01]  /*5580*/  ISETP.GE.U32.AND P2, PT, R0, 0x7fffff5b, PT ;  /* 0x7fffff5b0000780c */ /* 0x000fe20003f46070 */
[----:B------:R-:W-:Y:S01]  /*5590*/  IMAD R0, R124, 0x5, RZ ;  /* 0x000000057c007824 */ /* 0x000fe200078e02ff */
[----:B------:R-:W-:Y:S01]  /*55a0*/  STL [R1+0xf34], R16 ;  /* 0x000f341001007387 */ /* 0x000fe20000100800 */
[----:B------:R-:W-:-:S03]  /*55b0*/  IMAD.WIDE R28, R97, 0x2, R72 ;  /* 0x00000002611c7825 */ /* 0x000fc600078e0248 */
[----:B------:R-:W-:Y:S01]  /*55c0*/  STL [R1+0xf2c], R17 ;  /* 0x000f2c1101007387 */ /* 0x000fe20000100800 */
[----:B------:R-:W-:-:S03]  /*55d0*/  IMAD.WIDE R32, R0, 0x2, R72 ;  /* 0x0000000200207825 */ /* 0x000fc600078e0248 */
[----:B------:R-:W-:Y:S01]  /*55e0*/  STL [R1+0xf40], R14 ;  /* 0x000f400e01007387 */ /* 0x000fe20000100800 */
[----:B------:R-:W-:-:S03]  /*55f0*/  IMAD.WIDE R30, R0, 0x2, R70 ;  /* 0x00000002001e7825 */ /* 0x000fc600078e0246 */
[----:B------:R-:W-:Y:S01]  /*5600*/  STL [R1+0xf38], R15 ;  /* 0x000f380f01007387 */ /* 0x000fe20000100800 */
[----:B------:R-:W-:-:S03]  /*5610*/  IMAD.WIDE R26, R97, 0x2, R70 ;  /* 0x00000002611a7825 */ /* 0x000fc600078e0246 */
[----:B------:R-:W-:Y:S01]  /*5620*/  STL [R1+0xf48], R12 ;  /* 0x000f480c01007387 */ /* 0x000fe20000100800 */
[----:B------:R-:W-:-:S03]  /*5630*/  VIADD R0, R74, 0xffffffca ;  /* 0xffffffca4a007836 */ /* 0x000fc60000000000 */
[----:B------:R0:W-:Y:S01]  /*5640*/  STL [R1+0xf44], R13 ;  /* 0x000f440d01007387 */ /* 0x0001e20000100800 */
[----:B------:R-:W-:-:S03]  /*5650*/  IMAD R97, R124, 0x1d, RZ ;  /* 0x0000001d7c617824 */ /* 0x000fc600078e02ff */
[----:B------:R-:W-:Y:S04]  /*5660*/  STL [R1+0xf58], R10 ;  /* 0x000f580a01007387 */ /* 0x000fe80000100800 */
[----:B------:R-:W-:Y:S04]  /*5670*/  STL [R1+0xf4c], R11 ;  /* 0x000f4c0b01007387 */ /* 0x000fe80000100800 */
[----:B------:R1:W2:Y:S04]  /*5680*/  @!P5 LDG.E.U16 R55, desc[UR6][R28.64] ;  /* 0x000000061c37d981 */ /* 0x0002a8000c1e1500 */
[----:B------:R-:W2:Y:S01]  /*5690*/  @!P5 LDG.E.U16 R57, desc[UR6][R26.64] ;  /* 0x000000061a39d981 */ /* 0x000ea2000c1e1500 */
[----:B------:R-:W-:Y:S01]  /*56a0*/  ISETP.GE.U32.AND P5, PT, R0, 0x7fffff4b, PT ;  /* 0x7fffff4b0000780c */ /* 0x000fe20003fa6070 */
[----:B------:R-:W-:-:S02]  /*56b0*/  IMAD R0, R124, 0x15, RZ ;  /* 0x000000157c007824 */ /* 0x000fc400078e02ff */
[----:B------:R-:W-:Y:S04]  /*56c0*/  STL.64 [R1+0xf60], R8 ;  /* 0x000f600801007387 */ /* 0x000fe80000100a00 */
[----:B------:R-:W-:Y:S04]  /*56d0*/  STL.64 [R1+0x5d8], R32 ;  /* 0x0005d82001007387 */ /* 0x000fe80000100a00 */
[----:B------:R-:W-:Y:S01]  /*56e0*/  STL.64 [R1+0x5d0], R30 ;  /* 0x0005d01e01007387 */ /* 0x000fe20000100a00 */
[----:B0-----:R-:W0:Y:S03]  /*56f0*/  S2R R13, SR_TID.X ;  /* 0x00000000000d7919 */ /* 0x001e260000002100 */
[----:B------:R1:W-:Y:S04]  /*5700*/  STL.64 [R1+0x558], R28 ;  /* 0x0005581c01007387 */ /* 0x0003e80000100a00 */
[----:B------:R4:W2:Y:S04]  /*5710*/  @!P3 LDG.E.U16 R53, desc[UR6][R32.64] ;  /* 0x000000062035b981 */ /* 0x0008a8000c1e1500 */
[----:B------:R4:W2:Y:S04]  /*5720*/  @!P3 LDG.E.U16 R52, desc[UR6][R30.64] ;  /* 0x000000061e34b981 */ /* 0x0008a8000c1e1500 */
[----:B------:R0:W-:Y:S01]  /*5730*/  STL.64 [R1+0x550], R26 ;  /* 0x0005501a01007387 */ /* 0x0001e20000100a00 */
[----:B-1----:R-:W-:Y:S01]  /*5740*/  IMAD.WIDE R28, R97, 0x2, R72 ;  /* 0x00000002611c7825 */ /* 0x002fe200078e0248 */
[----:B------:R-:W-:-:S03]  /*5750*/  ISETP.GE.U32.AND P3, PT, R98, 0x7fffff53, PT ;  /* 0x7fffff536200780c */ /* 0x000fc60003f66070 */
[C---:B----4-:R-:W-:Y:S01]  /*5760*/  IMAD.WIDE R32, R0.reuse, 0x2, R72 ;  /* 0x0000000200207825 */ /* 0x050fe200078e0248 */
[----:B------:R-:W4:Y:S03]  /*5770*/  @!P0 LDG.E.U16 R58, desc[UR6][R28.64] ;  /* 0x000000061c3a8981 */ /* 0x000f26000c1e1500 */
[--C-:B------:R-:W-:Y:S01]  /*5780*/  IMAD.WIDE R30, R0, 0x2, R70.reuse ;  /* 0x00000002001e7825 */ /* 0x100fe200078e0246 */
[----:B------:R1:W2:Y:S03]  /*5790*/  @!P6 LDG.E.U16 R56, desc[UR6][R32.64] ;  /* 0x000000062038e981 */ /* 0x0002a6000c1e1500 */
[----:B0-----:R-:W-:Y:S01]  /*57a0*/  IMAD.WIDE R26, R97, 0x2, R70 ;  /* 0x00000002611a7825 */ /* 0x001fe200078e0246 */
[----:B------:R1:W-:Y:S03]  /*57b0*/  STL.64 [R1+0x4d8], R32 ;  /* 0x0004d82001007387 */ /* 0x0003e60000100a00 */
[----:B------:R-:W-:Y:S01]  /*57c0*/  VIADD R0, R74, 0xffffffba ;  /* 0xffffffba4a007836 */ /* 0x000fe20000000000 */
[----:B------:R-:W2:Y:S01]  /*57d0*/  @!P0 LDG.E.U16 R61, desc[UR6][R26.64] ;  /* 0x000000061a3d8981 */ /* 0x000ea2000c1e1500 */
[----:B------:R-:W-:-:S03]  /*57e0*/  IMAD R97, R124, 0x2d, RZ ;  /* 0x0000002d7c617824 */ /* 0x000fc600078e02ff */
[----:B------:R-:W-:Y:S01]  /*57f0*/  ISETP.GE.U32.AND P0, PT, R0, 0x7fffff3b, PT ;  /* 0x7fffff3b0000780c */ /* 0x000fe20003f06070 */
[----:B------:R-:W-:Y:S01]  /*5800*/  IMAD R0, R124, 0x25, RZ ;  /* 0x000000257c007824 */ /* 0x000fe200078e02ff */
[----:B------:R-:W-:Y:S01]  /*5810*/  STL.64 [R1+0x4d0], R30 ;  /* 0x0004d01e01007387 */ /* 0x000fe20000100a00 */
[----:B------:R-:W-:-:S03]  /*5820*/  VIADD R98, R74, 0xffffffc2 ;  /* 0xffffffc24a627836 */ /* 0x000fc60000000000 */
[----:B------:R0:W-:Y:S01]  /*5830*/  STL.64 [R1+0x458], R28 ;  /* 0x0004581c01007387 */ /* 0x0001e20000100a00 */
[----:B-1----:R-:W-:-:S03]  /*5840*/  IMAD.WIDE R32, R0, 0x2, R72 ;  /* 0x0000000200207825 */ /* 0x002fc600078e0248 */
[----:B------:R1:W2:Y:S04]  /*5850*/  @!P6 LDG.E.U16 R59, desc[UR6][R30.64] ;  /* 0x000000061e3be981 */ /* 0x0002a8000c1e1500 */
[----:B------:R1:W-:Y:S01]  /*5860*/  STL.64 [R1+0x450], R26 ;  /* 0x0004501a01007387 */ /* 0x0003e20000100a00 */
[----:B------:R-:W-:Y:S01]  /*5870*/  ISETP.GE.U32.AND P6, PT, R98, 0x7fffff43, PT ;  /* 0x7fffff436200780c */ /* 0x000fe20003fc6070 */
[----:B0-----:R-:W-:Y:S02]  /*5880*/  IMAD.WIDE R28, R97, 0x2, R72 ;  /* 0x00000002611c7825 */ /* 0x001fe400078e0248 */
[----:B------:R0:W2:Y:S02]  /*5890*/  @!P2 LDG.E.U16 R60, desc[UR6][R32.64] ;  /* 0x00000006203ca981 */ /* 0x0000a4000c1e1500 */
[----:B-1----:R-:W-:-:S02]  /*58a0*/  IMAD.WIDE R30, R0, 0x2, R70 ;  /* 0x00000002001e7825 */ /* 0x002fc400078e0246 */
[----:B------:R1:W2:Y:S02]  /*58b0*/  @!P3 LDG.E.U16 R62, desc[UR6][R28.64] ;  /* 0x000000061c3eb981 */ /* 0x0002a4000c1e1500 */
[----:B------:R-:W-:Y:S02]  /*58c0*/  IMAD.WIDE R26, R97, 0x2, R70 ;  /* 0x00000002611a7825 */ /* 0x000fe400078e0246 */
[----:B------:R0:W-:Y:S02]  /*58d0*/  STL.64 [R1+0x3d8], R32 ;  /* 0x0003d82001007387 */ /* 0x0001e40000100a00 */
[C---:B------:R-:W-:Y:S02]  /*58e0*/  VIADD R0, R74.reuse, 0xffffffaa ;  /* 0xffffffaa4a007836 */ /* 0x040fe40000000000 */
[----:B------:R-:W2:Y:S01]  /*58f0*/  @!P3 LDG.E.U16 R65, desc[UR6][R26.64] ;  /* 0x000000061a41b981 */ /* 0x000ea2000c1e1500 */
[----:B------:R-:W-:Y:S02]  /*5900*/  VIADD R98, R74, 0xffffffb2 ;  /* 0xffffffb24a627836 */ /* 0x000fe40000000000 */
[----:B------:R-:W-:Y:S01]  /*5910*/  IMAD R97, R124, 0x3d, RZ ;  /* 0x0000003d7c617824 */ /* 0x000fe200078e02ff */
[----:B------:R-:W-:Y:S01]  /*5920*/  ISETP.GE.U32.AND P3, PT, R0, 0x7fffff2b, PT ;  /* 0x7fffff2b0000780c */ /* 0x000fe20003f66070 */
[----:B------:R-:W-:Y:S01]  /*5930*/  IMAD R0, R124, 0x35, RZ ;  /* 0x000000357c007824 */ /* 0x000fe200078e02ff */
[----:B------:R-:W-:Y:S04]  /*5940*/  STL.64 [R1+0x3d0], R30 ;  /* 0x0003d01e01007387 */ /* 0x000fe80000100a00 */
[----:B------:R1:W-:Y:S01]  /*5950*/  STL.64 [R1+0x358], R28 ;  /* 0x0003581c01007387 */ /* 0x0003e20000100a00 */
[----:B0-----:R-:W-:-:S03]  /*5960*/  IMAD.WIDE R32, R0, 0x2, R72 ;  /* 0x0000000200207825 */ /* 0x001fc600078e0248 */
[----:B------:R0:W2:Y:S01]  /*5970*/  @!P2 LDG.E.U16 R63, desc[UR6][R30.64] ;  /* 0x000000061e3fa981 */ /* 0x0000a2000c1e1500 */
[----:B------:R-:W-:Y:S01]  /*5980*/  ISETP.GE.U32.AND P2, PT, R98, 0x7fffff33, PT ;  /* 0x7fffff336200780c */ /* 0x000fe20003f46070 */
[----:B------:R-:W-:Y:S02]  /*5990*/  VIADD R98, R74, 0xffffffa2 ;  /* 0xffffffa24a627836 */ /* 0x000fe40000000000 */
[----:B------:R0:W-:Y:S01]  /*59a0*/  STL.64 [R1+0x350], R26 ;  /* 0x0003501a01007387 */ /* 0x0001e20000100a00 */
[----:B------:R-:W-:Y:S02]  /*59b0*/  IMAD.MOV.U32 R24, RZ, RZ, R23 ;  /* 0x000000ffff187224 */ /* 0x000fe400078e0017 */
[C---:B-1----:R-:W-:Y:S01]  /*59c0*/  IMAD.WIDE R28, R97.reuse, 0x2, R72 ;  /* 0x00000002611c7825 */ /* 0x042fe200078e0248 */
[----:B------:R-:W2:Y:S03]  /*59d0*/  @!P5 LDG.E.U16 R64, desc[UR6][R32.64] ;  /* 0x000000062040d981 */ /* 0x000ea6000c1e1500 */
[--C-:B0-----:R-:W-:Y:S01]  /*59e0*/  IMAD.WIDE R30, R0, 0x2, R70.reuse ;  /* 0x00000002001e7825 */ /* 0x101fe200078e0246 */
[----:B------:R0:W2:Y:S03]  /*59f0*/  @!P6 LDG.E.U16 R69, desc[UR6][R28.64] ;  /* 0x000000061c45e981 */ /* 0x0000a6000c1e1500 */
[----:B------:R-:W-:Y:S01]  /*5a00*/  IMAD.WIDE R26, R97, 0x2, R70 ;  /* 0x00000002611a7825 */ /* 0x000fe200078e0246 */
[----:B------:R-:W2:Y:S03]  /*5a10*/  @!P5 LDG.E.U16 R66, desc[UR6][R30.64] ;  /* 0x000000061e42d981 */ /* 0x000ea6000c1e1500 */
[----:B------:R-:W-:Y:S01]  /*5a20*/  VIADD R0, R74, 0xffffff9a ;  /* 0xffffff9a4a007836 */ /* 0x000fe20000000000 */
[----:B------:R1:W2:Y:S01]  /*5a30*/  @!P6 LDG.E.U16 R68, desc[UR6][R26.64] ;  /* 0x000000061a44e981 */ /* 0x0002a2000c1e1500 */
[----:B------:R-:W-:Y:S01]  /*5a40*/  IMAD.MOV.U32 R23, RZ, RZ, R19 ;  /* 0x000000ffff177224 */ /* 0x000fe200078e0013 */
[----:B------:R-:W-:Y:S01]  /*5a50*/  ISETP.GE.U32.AND P5, PT, R98, 0x7fffff23, PT ;  /* 0x7fffff236200780c */ /* 0x000fe20003fa6070 */
[----:B------:R-:W-:Y:S01]  /*5a60*/  IMAD.MOV.U32 R19, RZ, RZ, R18 ;  /* 0x000000ffff137224 */ /* 0x000fe200078e0012 */
[----:B------:R-:W-:Y:S01]  /*5a70*/  ISETP.GE.U32.AND P6, PT, R0, 0x7fffff1b, PT ;  /* 0x7fffff1b0000780c */ /* 0x000fe20003fc6070 */
[----:B------:R-:W-:Y:S01]  /*5a80*/  IMAD.MOV.U32 R18, RZ, RZ, R54 ;  /* 0x000000ffff127224 */ /* 0x000fe200078e0036 */
[----:B------:R-:W-:Y:S01]  /*5a90*/  STL.64 [R1+0x2d8], R32 ;  /* 0x0002d82001007387 */ /* 0x000fe20000100a00 */
[----:B------:R-:W-:-:S02]  /*5aa0*/  IMAD.SHL.U32 R98, R13, 0x100, RZ ;  /* 0x000001000d627824 */ /* 0x000fc400078e00ff */
[----:B------:R-:W-:Y:S01]  /*5ab0*/  IMAD R0, R124, 0x45, RZ ;  /* 0x000000457c007824 */ /* 0x000fe200078e02ff */
[----:B------:R-:W-:Y:S01]  /*5ac0*/  STL.64 [R1+0x2d0], R30 ;  /* 0x0002d01e01007387 */ /* 0x000fe20000100a00 */
[----:B------:R-:W-:-:S03]  /*5ad0*/  IMAD.SHL.U32 R54, R13, 0x2, RZ ;  /* 0x000000020d367824 */ /* 0x000fc600078e00ff */
[----:B------:R0:W-:Y:S04]  /*5ae0*/  STL.64 [R1+0x258], R28 ;  /* 0x0002581c01007387 */ /* 0x0001e80000100a00 */
[----:B------:R1:W-:Y:S01]  /*5af0*/  STL.64 [R1+0x250], R26 ;  /* 0x0002501a01007387 */ /* 0x0003e20000100a00 */
[----:B------:R-:W-:Y:S01]  /*5b00*/  PRMT R10, RZ, 0x7610, R10 ;  /* 0x00007610ff0a7816 */ /* 0x000fe2000000000a */
[----:B0-----:R-:W-:-:S04]  /*5b10*/  IMAD.WIDE R28, R0, 0x2, R72 ;  /* 0x00000002001c7825 */ /* 0x001fc800078e0248 */
[----:B-1----:R-:W-:Y:S01]  /*5b20*/  IMAD.WIDE R26, R0, 0x2, R70 ;  /* 0x00000002001a7825 */ /* 0x002fe200078e0246 */
[----:B------:R-:W-:Y:S01]  /*5b30*/  LOP3.LUT R0, R98, 0xc07e, R54, 0xc8, !PT ;  /* 0x0000c07e62007812 */ /* 0x000fe200078ec836 */
[----:B------:R-:W-:Y:S04]  /*5b40*/  STL.64 [R1+0x1d8], R28 ;  /* 0x0001d81c01007387 */ /* 0x000fe80000100a00 */
[----:B------:R0:W-:Y:S04]  /*5b50*/  STS.U16 [R0+UR76+0x10c00], R75 ;  /* 0x010c004b00007988 */ /* 0x0001e8000800044c */
[----:B------:R1:W-:Y:S04]  /*5b60*/  STL.64 [R1+0x1d0], R26 ;  /* 0x0001d01a01007387 */ /* 0x0003e80000100a00 */
[----:B------:R1:W2:Y:S01]  /*5b70*/  @!P0 LDG.E.U16 R10, desc[UR6][R26.64] ;  /* 0x000000061a0a8981 */ /* 0x0002a2000c1e1500 */
[----:B0-----:R-:W-:-:S03]  /*5b80*/  IMAD R75, R124, 0x4d, RZ ;  /* 0x0000004d7c4b7824 */ /* 0x001fc600078e02ff */
[----:B------:R0:W-:Y:S01]  /*5b90*/  STS.U16 [R0+UR76+0xc00], R76 ;  /* 0x000c004c00007988 */ /* 0x0001e2000800044c */
[----:B------:R-:W-:-:S03]  /*5ba0*/  IMAD.WIDE R30, R75, 0x2, R72 ;  /* 0x000000024b1e7825 */ /* 0x000fc600078e0248 */
[----:B------:R0:W2:Y:S01]  /*5bb0*/  @!P0 LDG.E.U16 R125, desc[UR6][R28.64] ;  /* 0x000000061c7d8981 */ /* 0x0000a2000c1e1500 */
[----:B-1----:R-:W-:-:S03]  /*5bc0*/  IMAD.WIDE R26, R75, 0x2, R70 ;  /* 0x000000024b1a7825 */ /* 0x002fc600078e0246 */
[----:B------:R-:W2:Y:S01]  /*5bd0*/  @!P2 LDG.E.U16 R111, desc[UR6][R30.64] ;  /* 0x000000061e6fa981 */ /* 0x000ea2000c1e1500 */
[----:B------:R-:W-:Y:S02]  /*5be0*/  VIADD R75, R74, 0xffffff8a ;  /* 0xffffff8a4a4b7836 */ /* 0x000fe40000000000 */
[----:B0-----:R-:W-:Y:S01]  /*5bf0*/  IMAD R76, R124, 0x55, RZ ;  /* 0x000000557c4c7824 */ /* 0x001fe200078e02ff */
[----:B------:R-:W-:Y:S03]  /*5c00*/  STL.64 [R1+0x158], R30 ;  /* 0x0001581e01007387 */ /* 0x000fe60000100a00 */
[----:B------:R-:W-:Y:S01]  /*5c10*/  IMAD.WIDE R28, R76, 0x2, R72 ;  /* 0x000000024c1c7825 */ /* 0x000fe200078e0248 */
[----:B------:R0:W-:Y:S04]  /*5c20*/  STL.64 [R1+0x150], R26 ;  /* 0x0001501a01007387 */ /* 0x0001e80000100a00 */
[----:B------:R0:W2:Y:S01]  /*5c30*/  @!P2 LDG.E.U16 R110, desc[UR6][R26.64] ;  /* 0x000000061a6ea981 */ /* 0x0000a2000c1e1500 */
[----:B------:R-:W-:Y:S01]  /*5c40*/  ISETP.GE.U32.AND P2, PT, R75, 0x7fffff0b, PT ;  /* 0x7fffff0b4b00780c */ /* 0x000fe20003f46070 */
[----:B------:R-:W-:-:S02]  /*5c50*/  VIADD R75, R74, 0xffffff82 ;  /* 0xffffff824a4b7836 */ /* 0x000fc40000000000 */
[----:B------:R1:W2:Y:S01]  /*5c60*/  @!P3 LDG.E.U16 R109, desc[UR6][R28.64] ;  /* 0x000000061c6db981 */ /* 0x0002a2000c1e1500 */
[----:B0-----:R-:W-:-:S03]  /*5c70*/  IMAD.WIDE R26, R76, 0x2, R70 ;  /* 0x000000024c1a7825 */ /* 0x001fc600078e0246 */
[----:B------:R1:W-:Y:S04]  /*5c80*/  STL.64 [R1+0xd8], R28 ;  /* 0x0000d81c01007387 */ /* 0x0003e80000100a00 */
[----:B------:R0:W2:Y:S01]  /*5c90*/  @!P3 LDG.E.U16 R108, desc[UR6][R26.64] ;  /* 0x000000061a6cb981 */ /* 0x0000a2000c1e1500 */
[----:B------:R-:W-:Y:S01]  /*5ca0*/  ISETP.GE.U32.AND P3, PT, R75, 0x7fffff03, PT ;  /* 0x7fffff034b00780c */ /* 0x000fe20003f66070 */
[----:B------:R-:W-:Y:S02]  /*5cb0*/  IMAD R75, R124, 0x5d, RZ ;  /* 0x0000005d7c4b7824 */ /* 0x000fe400078e02ff */
[----:B------:R0:W-:Y:S04]  /*5cc0*/  STL.64 [R1+0xd0], R26 ;  /* 0x0000d01a01007387 */ /* 0x0001e80000100a00 */
[----:B------:R3:W-:Y:S01]  /*5cd0*/  STS.U16 [R0+UR76+0x800], R78 ;  /* 0x0008004e00007988 */ /* 0x0007e2000800044c */
[----:B-1----:R-:W-:-:S03]  /*5ce0*/  IMAD.WIDE R28, R75, 0x2, R72 ;  /* 0x000000024b1c7825 */ /* 0x002fc600078e0248 */
[----:B------:R1:W-:Y:S01]  /*5cf0*/  STS.U16 [R0+UR76+0x10800], R77 ;  /* 0x0108004d00007988 */ /* 0x0003e2000800044c */
[----:B0-----:R-:W-:-:S03]  /*5d00*/  IMAD.WIDE R26, R75, 0x2, R70 ;  /* 0x000000024b1a7825 */ /* 0x001fc600078e0246 */
[----:B------:R0:W-:Y:S01]  /*5d10*/  STS.U16 [R0+UR76+0x10400], R79 ;  /* 0x0104004f00007988 */ /* 0x0001e2000800044c */
[----:B---3--:R-:W-:-:S03]  /*5d20*/  IMAD R78, R124, 0x65, RZ ;  /* 0x000000657c4e7824 */ /* 0x008fc600078e02ff */
[----:B------:R-:W3:Y:S01]  /*5d30*/  @!P5 LDG.E.U16 R104, desc[UR6][R28.64] ;  /* 0x000000061c68d981 */ /* 0x000ee2000c1e1500 */
[C---:B------:R-:W-:Y:S02]  /*5d40*/  VIADD R75, R74.reuse, 0xfffffff9 ;  /* 0xfffffff94a4b7836 */ /* 0x040fe40000000000 */
[----:B------:R-:W-:Y:S01]  /*5d50*/  VIADD R97, R74, 0xffffff92 ;  /* 0xffffff924a617836 */ /* 0x000fe20000000000 */
[----:B------:R0:W2:Y:S01]  /*5d60*/  @!P5 LDG.E.U16 R103, desc[UR6][R26.64] ;  /* 0x000000061a67d981 */ /* 0x0000a2000c1e1500 */
[----:B-1----:R-:W-:Y:S01]  /*5d70*/  IMAD.WIDE R76, R78, 0x2, R72 ;  /* 0x000000024e4c7825 */ /* 0x002fe200078e0248 */
[----:B------:R-:W-:-:S03]  /*5d80*/  ISETP.GE.U32.AND P5, PT, R75, 0x7fffff7a, PT ;  /* 0x7fffff7a4b00780c */ /* 0x000fc60003fa6070 */
[----:B0-----:R-:W-:Y:S01]  /*5d90*/  IMAD.WIDE R78, R78, 0x2, R70 ;  /* 0x000000024e4e7825 */ /* 0x001fe200078e0246 */
[----:B------:R-:W-:Y:S03]  /*5da0*/  STL.64 [R1+0x58], R28 ;  /* 0x0000581c01007387 */ /* 0x000fe60000100a00 */
[----:B------:R-:W-:Y:S01]  /*5db0*/  VIADD R75, R74, 0xfffffff1 ;  /* 0xfffffff14a4b7836 */ /* 0x000fe20000000000 */
[----:B------:R0:W-:Y:S01]  /*5dc0*/  STL.64 [R1+0x50], R26 ;  /* 0x0000501a01007387 */ /* 0x0001e20000100a00 */
[----:B------:R-:W-:-:S03]  /*5dd0*/  ISETP.GE.U32.AND P0, PT, R97, 0x7fffff13, PT ;  /* 0x7fffff136100780c */ /* 0x000fc60003f06070 */
[----:B------:R-:W2:Y:S04]  /*5de0*/  @!P6 LDG.E.U16 R102, desc[UR6][R76.64] ;  /* 0x000000064c66e981 */ /* 0x000ea8000c1e1500 */
[----:B------:R-:W2:Y:S01]  /*5df0*/  @!P6 LDG.E.U16 R101, desc[UR6][R78.64] ;  /* 0x000000064e65e981 */ /* 0x000ea2000c1e1500 */
[----:B------:R-:W-:Y:S01]  /*5e00*/  ISETP.GE.U32.AND P6, PT, R75, 0x7fffff72, PT ;  /* 0x7fffff724b00780c */ /* 0x000fe20003fc6070 */
[----:B0-----:R-:W-:Y:S02]  /*5e10*/  IMAD.MOV.U32 R27, RZ, RZ, R23 ;  /* 0x000000ffff1b7224 */ /* 0x001fe400078e0017 */
[----:B------:R0:W-:Y:S01]  /*5e20*/  STS.U16 [R0+UR76], R82 ;  /* 0x0000005200007988 */ /* 0x0001e2000800044c */
[----:B------:R-:W-:Y:S02]  /*5e30*/  IMAD.MOV.U32 R23, RZ, RZ, R19 ;  /* 0x000000ffff177224 */ /* 0x000fe400078e0013 */
[----:B------:R-:W-:-:S02]  /*5e40*/  IMAD.MOV.U32 R19, RZ, RZ, R119 ;  /* 0x000000ffff137224 */ /* 0x000fc400078e0077 */
[----:B------:R-:W-:Y:S02]  /*5e50*/  IMAD.MOV.U32 R26, RZ, RZ, R18 ;  /* 0x000000ffff1a7224 */ /* 0x000fe400078e0012 */
[----:B------:R-:W-:Y:S02]  /*5e60*/  IMAD.MOV.U32 R119, RZ, RZ, R121 ;  /* 0x000000ffff777224 */ /* 0x000fe400078e0079 */
[----:B------:R-:W-:Y:S02]  /*5e70*/  IMAD.MOV.U32 R18, RZ, RZ, R120 ;  /* 0x000000ffff127224 */ /* 0x000fe400078e0078 */
[----:B0-----:R-:W-:Y:S02]  /*5e80*/  IMAD R82, R124, 0x6d, RZ ;  /* 0x0000006d7c527824 */ /* 0x001fe400078e02ff */
[----:B------:R-:W-:Y:S01]  /*5e90*/  IMAD.MOV.U32 R121, RZ, RZ, R105 ;  /* 0x000000ffff797224 */ /* 0x000fe200078e0069 */
[----:B------:R-:W-:Y:S01]  /*5ea0*/  STS.U16 [R0+UR76+0x10000], R81 ;  /* 0x0100005100007988 */ /* 0x000fe2000800044c */
[----:B------:R-:W-:-:S02]  /*5eb0*/  IMAD.MOV.U32 R120, RZ, RZ, R106 ;  /* 0x000000ffff787224 */ /* 0x000fc400078e006a */
[C---:B------:R-:W-:Y:S01]  /*5ec0*/  IMAD R105, R124.reuse, 0x6, RZ ;  /* 0x000000067c697824 */ /* 0x040fe200078e02ff */
[----:B------:R0:W-:Y:S01]  /*5ed0*/  STS.U16 [R0+UR76+0x400], R80 ;  /* 0x0004005000007988 */ /* 0x0001e2000800044c */
[----:B------:R-:W-:Y:S01]  /*5ee0*/  IMAD R106, R124, 0xe, RZ ;  /* 0x0000000e7c6a7824 */ /* 0x000fe200078e02ff */
[----:B------:R-:W-:Y:S02]  /*5ef0*/  PRMT R75, RZ, 0x7610, R75 ;  /* 0x00007610ff4b7816 */ /* 0x000fe4000000004b */
[----:B------:R1:W-:Y:S01]  /*5f00*/  STS.U16 [R0+UR76+0x1400], R92 ;  /* 0x0014005c00007988 */ /* 0x0003e2000800044c */
[----:B------:R-:W-:Y:S01]  /*5f10*/  PRMT R98, RZ, 0x7610, R98 ;  /* 0x00007610ff627816 */ /* 0x000fe20000000062 */
[--C-:B------:R-:W-:Y:S02]  /*5f20*/  IMAD.WIDE R30, R105, 0x2, R72.reuse ;  /* 0x00000002691e7825 */ /* 0x100fe400078e0248 */
[----:B------:R1:W-:Y:S02]  /*5f30*/  STS.U16 [R0+UR76+0x12400], R83 ;  /* 0x0124005300007988 */ /* 0x0003e4000800044c */
[----:B0-----:R-:W-:-:S02]  /*5f40*/  IMAD.WIDE R80, R82, 0x2, R72 ;  /* 0x0000000252507825 */ /* 0x001fc400078e0248 */
[----:B------:R0:W-:Y:S01]  /*5f50*/  STS.U16 [R0+UR76+0x2400], R84 ;  /* 0x0024005400007988 */ /* 0x0001e2000800044c */
[----:B-1----:R-:W-:Y:S01]  /*5f60*/  PRMT R92, RZ, 0x7610, R92 ;  /* 0x00007610ff5c7816 */ /* 0x002fe2000000005c */
[----:B------:R-:W-:Y:S02]  /*5f70*/  IMAD.WIDE R28, R106, 0x2, R72 ;  /* 0x000000026a1c7825 */ /* 0x000fe400078e0248 */
[----:B------:R1:W-:Y:S02]  /*5f80*/  STS.U16 [R0+UR76+0x2000], R86 ;  /* 0x0020005600007988 */ /* 0x0003e4000800044c */
[----:B------:R-:W-:Y:S02]  /*5f90*/  IMAD.WIDE R82, R82, 0x2, R70 ;  /* 0x0000000252527825 */ /* 0x000fe400078e0246 */
[----:B------:R-:W2:Y:S02]  /*5fa0*/  @!P0 LDG.E.U16 R92, desc[UR6][R80.64] ;  /* 0x00000006505c8981 */ /* 0x000ea4000c1e1500 */
[----:B0-----:R-:W-:-:S02]  /*5fb0*/  VIADD R84, R74, 0xffffffe9 ;  /* 0xffffffe94a547836 */ /* 0x001fc40000000000 */
[----:B------:R-:W2:Y:S01]  /*5fc0*/  @!P0 LDG.E.U16 R75, desc[UR6][R82.64] ;  /* 0x00000006524b8981 */ /* 0x000ea2000c1e1500 */
[----:B-1----:R-:W-:-:S03]  /*5fd0*/  IMAD R86, R124, 0x75, RZ ;  /* 0x000000757c567824 */ /* 0x002fc600078e02ff */
[----:B------:R0:W-:Y:S01]  /*5fe0*/  STS.U16 [R0+UR76+0x12000], R85 ;  /* 0x0120005500007988 */ /* 0x0001e2000800044c */
[----:B------:R-:W-:-:S03]  /*5ff0*/  ISETP.GE.U32.AND P0, PT, R84, 0x7fffff6a, PT ;  /* 0x7fffff6a5400780c */ /* 0x000fc60003f06070 */
[----:B------:R1:W-:Y:S04]  /*6000*/  STS.U16 [R0+UR76+0x2800], R96 ;  /* 0x0028006000007988 */ /* 0x0003e8000800044c */
[----:B------:R1:W-:Y:S01]  /*6010*/  STS.U16 [R0+UR76+0x12800], R95 ;  /* 0x0128005f00007988 */ /* 0x0003e2000800044c */
[----:B0-----:R-:W-:-:S03]  /*6020*/  IMAD.WIDE R84, R86, 0x2, R72 ;  /* 0x0000000256547825 */ /* 0x001fc600078e0248 */
[----:B------:R-:W-:Y:S01]  /*6030*/  STL.64 [R1+0x5c8], R30 ;  /* 0x0005c81e01007387 */ /* 0x000fe20000100a00 */
[----:B-1----:R-:W-:-:S03]  /*6040*/  PRMT R96, RZ, 0x7610, R96 ;  /* 0x00007610ff607816 */ /* 0x002fc60000000060 */
[----:B------:R0:W-:Y:S01]  /*6050*/  STS.U16 [R0+UR76+0x11c00], R87 ;  /* 0x011c005700007988 */ /* 0x0001e2000800044c */
[----:B------:R-:W-:-:S03]  /*6060*/  PRMT R95, RZ, 0x7610, R95 ;  /* 0x00007610ff5f7816 */ /* 0x000fc6000000005f */
[----:B------:R1:W-:Y:S04]  /*6070*/  STL.64 [R1+0x548], R28 ;  /* 0x0005481c01007387 */ /* 0x0003e80000100a00 */
[----:B------:R1:W2:Y:S01]  /*6080*/  @!P6 LDG.E.U16 R98, desc[UR6][R28.64] ;  /* 0x000000061c62e981 */ /* 0x0002a2000c1e1500 */
[----:B0-----:R-:W-:-:S03]  /*6090*/  IMAD.WIDE R86, R86, 0x2, R70 ;  /* 0x0000000256567825 */ /* 0x001fc600078e0246 */
[----:B------:R0:W-:Y:S01]  /*60a0*/  STS.U16 [R0+UR76+0x1c00], R88 ;  /* 0x001c005800007988 */ /* 0x0001e2000800044c */
[----:B------:R-:W-:Y:S01]  /*60b0*/  PRMT R99, RZ, 0x7610, R99 ;  /* 0x00007610ff637816 */ /* 0x000fe20000000063 */
[----:B------:R-:W-:Y:S01]  /*60c0*/  IMAD.WIDE R32, R105, 0x2, R70 ;  /* 0x0000000269207825 */ /* 0x000fe200078e0246 */
[----:B------:R-:W-:Y:S01]  /*60d0*/  PRMT R97, RZ, 0x7610, R97 ;  /* 0x00007610ff617816 */ /* 0x000fe20000000061 */
[----:B------:R-:W2:Y:S02]  /*60e0*/  @!P2 LDG.E.U16 R96, desc[UR6][R84.64] ;  /* 0x000000065460a981 */ /* 0x000ea4000c1e1500 */
[----:B-1----:R-:W-:Y:S02]  /*60f0*/  IMAD R28, R124, 0x16, RZ ;  /* 0x000000167c1c7824 */ /* 0x002fe400078e02ff */
[----:B------:R-:W-:Y:S01]  /*6100*/  IMAD.MOV.U32 R29, RZ, RZ, R26 ;  /* 0x000000ffff1d7224 */ /* 0x000fe200078e001a */
[----:B------:R-:W2:Y:S01]  /*6110*/  @!P2 LDG.E.U16 R95, desc[UR6][R86.64] ;  /* 0x00000006565fa981 */ /* 0x000ea2000c1e1500 */
[----:B0-----:R-:W-:-:S02]  /*6120*/  VIADD R88, R74, 0xffffffe1 ;  /* 0xffffffe14a587836 */ /* 0x001fc40000000000 */
[----:B------:R-:W-:Y:S01]  /*6130*/  IMAD.MOV.U32 R26, RZ, RZ, R27 ;  /* 0x000000ffff1a7224 */ /* 0x000fe200078e001b */
[----:B------:R0:W2:Y:S01]  /*6140*/  @!P5 LDG.E.U16 R100, desc[UR6][R30.64] ;  /* 0x000000061e64d981 */ /* 0x0000a2000c1e1500 */
[----:B------:R-:W-:Y:S02]  /*6150*/  IMAD.MOV.U32 R27, RZ, RZ, R24 ;  /* 0x000000ffff1b7224 */ /* 0x000fe400078e0018 */
[----:B------:R-:W-:Y:S01]  /*6160*/  IMAD.WIDE R34, R28, 0x2, R72 ;  /* 0x000000021c227825 */ /* 0x000fe200078e0248 */
[----:B------:R-:W-:Y:S01]  /*6170*/  ISETP.GE.U32.AND P2, PT, R88, 0x7fffff62, PT ;  /* 0x7fffff625800780c */ /* 0x000fe20003f46070 */
[----:B------:R1:W2:Y:S02]  /*6180*/  @!P5 LDG.E.U16 R99, desc[UR6][R32.64] ;  /* 0x000000062063d981 */ /* 0x0002a4000c1e1500 */
[----:B------:R-:W-:Y:S02]  /*6190*/  IMAD.MOV.U32 R24, RZ, RZ, R25 ;  /* 0x000000ffff187224 */ /* 0x000fe400078e0019 */
[----:B------:R-:W-:-:S02]  /*61a0*/  IMAD.MOV.U32 R25, RZ, RZ, R22 ;  /* 0x000000ffff197224 */ /* 0x000fc400078e0016 */
[----:B0-----:R-:W-:Y:S01]  /*61b0*/  IMAD.WIDE R30, R106, 0x2, R70 ;  /* 0x000000026a1e7825 */ /* 0x001fe200078e0246 */
[----:B------:R-:W-:Y:S03]  /*61c0*/  STL.64 [R1+0x4c8], R34 ;  /* 0x0004c82201007387 */ /* 0x000fe60000100a00 */
[----:B------:R-:W-:Y:S01]  /*61d0*/  IMAD.MOV.U32 R22, RZ, RZ, R67 ;  /* 0x000000ffff167224 */ /* 0x000fe200078e0043 */
[----:B------:R0:W2:Y:S01]  /*61e0*/  @!P6 LDG.E.U16 R97, desc[UR6][R30.64] ;  /* 0x000000061e61e981 */ /* 0x0000a2000c1e1500 */
[----:B------:R-:W-:Y:S01]  /*61f0*/  IMAD R67, R124, 0x1e, RZ ;  /* 0x0000001e7c437824 */ /* 0x000fe200078e02ff */
[----:B------:R-:W-:Y:S02]  /*6200*/  PRMT R106, RZ, 0x7610, R106 ;  /* 0x00007610ff6a7816 */ /* 0x000fe4000000006a */
[----:B------:R1:W-:Y:S01]  /*6210*/  STL.64 [R1+0x5c0], R32 ;  /* 0x0005c02001007387 */ /* 0x0003e20000100a00 */
[----:B------:R-:W-:-:S03]  /*6220*/  PRMT R105, RZ, 0x7610, R105 ;  /* 0x00007610ff697816 */ /* 0x000fc60000000069 */
[----:B------:R0:W-:Y:S01]  /*6230*/  STL.64 [R1+0x540], R30 ;  /* 0x0005401e01007387 */ /* 0x0001e20000100a00 */
[----:B-1----:R-:W-:-:S04]  /*6240*/  IMAD.WIDE R32, R28, 0x2, R70 ;  /* 0x000000021c207825 */ /* 0x002fc800078e0246 */
[----:B0-----:R-:W-:Y:S01]  /*6250*/  IMAD.WIDE R30, R67, 0x2, R72 ;  /* 0x00000002431e7825 */ /* 0x001fe200078e0248 */
[----:B------:R-:W-:Y:S04]  /*6260*/  STL.64 [R1+0x4c0], R32 ;  /* 0x0004c02001007387 */ /* 0x000fe80000100a00 */
[----:B------:R-:W-:Y:S04]  /*6270*/  STL.64 [R1+0x448], R30 ;  /* 0x0004481e01007387 */ /* 0x000fe80000100a00 */
[----:B------:R0:W-:Y:S04]  /*6280*/  STS.U16 [R0+UR76+0x3000], R25 ;  /* 0x0030001900007988 */ /* 0x0001e8000800044c */
[----:B------:R1:W2:Y:S04]  /*6290*/  @!P0 LDG.E.U16 R106, desc[UR6][R32.64] ;  /* 0x00000006206a8981 */ /* 0x0002a8000c1e1500 */
[----:B------:R-:W2:Y:S04]  /*62a0*/  @!P2 LDG.E.U16 R105, desc[UR6][R30.64] ;  /* 0x000000061e69a981 */ /* 0x000ea8000c1e1500 */
[----:B0-----:R-:W2:Y:S04]  /*62b0*/  LDL.LU R25, [R1+0x70c] ;  /* 0x00070c0001197983 */ /* 0x001ea80000300800 */
[----:B------:R-:W3:Y:S04]  /*62c0*/  LDL.LU R33, [R1+0x708] ;  /* 0x0007080001217983 */ /* 0x000ee80000300800 */
[----:B------:R-:W4:Y:S04]  /*62d0*/  LDL.LU R30, [R1+0x704] ;  /* 0x00070400011e7983 */ /* 0x000f280000300800 */
[----:B------:R-:W4:Y:S04]  /*62e0*/  LDL.LU R31, [R1+0x700] ;  /* 0x00070000011f7983 */ /* 0x000f280000300800 */
[----:B------:R0:W-:Y:S04]  /*62f0*/  STS.U16 [R0+UR76+0x2c00], R29 ;  /* 0x002c001d00007988 */ /* 0x0001e8000800044c */
[----:B------:R-:W4:Y:S04]  /*6300*/  LDL.LU R28, [R1+0x6fc] ;  /* 0x0006fc00011c7983 */ /* 0x000f280000300800 */
[----:B------:R1:W-:Y:S04]  /*6310*/  STS.U16 [R0+UR76+0x12c00], R26 ;  /* 0x012c001a00007988 */ /* 0x0003e8000800044c */
[----:B0-----:R-:W4:Y:S04]  /*6320*/  LDL.LU R29, [R1+0x6f8] ;  /* 0x0006f800011d7983 */ /* 0x001f280000300800 */
[----:B------:R0:W-:Y:S04]  /*6330*/  STS.U16 [R0+UR76+0x13000], R20 ;  /* 0x0130001400007988 */ /* 0x0001e8000800044c */
[----:B------:R0:W-:Y:S04]  /*6340*/  STS.U16 [R0+UR76+0x3400], R18 ;  /* 0x0034001200007988 */ /* 0x0001e8000800044c */
[----:B-1----:R-:W4:Y:S04]  /*6350*/  LDL.LU R26, [R1+0x6dc] ;  /* 0x0006dc00011a7983 */ /* 0x002f280000300800 */
[----:B0-----:R-:W4:Y:S01]  /*6360*/  LDL.LU R20, [R1+0x6d8] ;  /* 0x0006d80001147983 */ /* 0x001f220000300800 */
[----:B------:R-:W-:-:S03]  /*6370*/  IMAD.MOV.U32 R18, RZ, RZ, R119 ;  /* 0x000000ffff127224 */ /* 0x000fc600078e0077 */
[----:B------:R0:W-:Y:S04]  /*6380*/  STS.U16 [R0+UR76+0x13400], R120 ;  /* 0x0134007800007988 */ /* 0x0001e8000800044c */
[----:B------:R-:W4:Y:S04]  /*6390*/  LDL.LU R119, [R1+0x6d4] ;  /* 0x0006d40001777983 */ /* 0x000f280000300800 */
[----:B------:R1:W-:Y:S04]  /*63a0*/  STS.U16 [R0+UR76+0x3800], R121 ;  /* 0x0038007900007988 */ /* 0x0003e8000800044c */
[----:B0-----:R-:W4:Y:S01]  /*63b0*/  LDL.LU R120, [R1+0x6d0] ;  /* 0x0006d00001787983 */ /* 0x001f220000300800 */
[----:B------:R-:W-:-:S03]  /*63c0*/  IMAD.MOV.U32 R32, RZ, RZ, R27 ;  /* 0x000000ffff207224 */ /* 0x000fc600078e001b */
[----:B-1----:R-:W4:Y:S04]  /*63d0*/  LDL.LU R121, [R1+0x6bc] ;  /* 0x0006bc0001797983 */ /* 0x002f280000300800 */
[----:B------:R0:W-:Y:S04]  /*63e0*/  STS.U16 [R0+UR76+0x13800], R22 ;  /* 0x0138001600007988 */ /* 0x0001e8000800044c */
[----:B------:R-:W4:Y:S04]  /*63f0*/  LDL.LU R27, [R1+0x6b8] ;  /* 0x0006b800011b7983 */ /* 0x000f280000300800 */
[----:B------:R1:W-:Y:S04]  /*6400*/  STS.U16 [R0+UR76+0x3c00], R122 ;  /* 0x003c007a00007988 */ /* 0x0003e8000800044c */
[----:B0-----:R-:W4:Y:S04]  /*6410*/  LDL.LU R22, [R1+0x6b4] ;  /* 0x0006b40001167983 */ /* 0x001f280000300800 */
[----:B-1----:R-:W4:Y:S04]  /*6420*/  LDL.LU R122, [R1+0x6b0] ;  /* 0x0006b000017a7983 */ /* 0x002f280000300800 */
[----:B------:R0:W-:Y:S04]  /*6430*/  STS.U16 [R0+UR76+0x13c00], R123 ;  /* 0x013c007b00007988 */ /* 0x0001e8000800044c */
[----:B------:R-:W-:Y:S01]  /*6440*/  STS.U16 [R0+UR76+0x1000], R94 ;  /* 0x0010005e00007988 */ /* 0x000fe2000800044c */
[----:B0-----:R-:W-:-:S03]  /*6450*/  LOP3.LUT R123, R0, 0x10, RZ, 0x3c, !PT ;  /* 0x00000010007b7812 */ /* 0x001fc600078e3cff */
[----:B------:R-:W-:Y:S04]  /*6460*/  STS.U16 [R0+UR76+0x11000], R93 ;  /* 0x0110005d00007988 */ /* 0x000fe8000800044c */
[----:B------:R-:W-:Y:S04]  /*6470*/  STS.U16 [R0+UR76+0x11400], R91 ;  /* 0x0114005b00007988 */ /* 0x000fe8000800044c */
[----:B------:R-:W-:Y:S04]  /*6480*/  STS.U16 [R0+UR76+0x1800], R90 ;  /* 0x0018005a00007988 */ /* 0x000fe8000800044c */
[----:B------:R-:W-:Y:S04]  /*6490*/  STS.U16 [R0+UR76+0x11800], R89 ;  /* 0x0118005900007988 */ /* 0x000fe8000800044c */
[----:B------:R0:W-:Y:S04]  /*64a0*/  STS.U16 [R123+UR76+0x480], R23 ;  /* 0x000480177b007988 */ /* 0x0001e8000800044c */
[----:B------:R-:W-:Y:S04]  /*64b0*/  STS.U16 [R123+UR76+0x10480], R32 ;  /* 0x010480207b007988 */ /* 0x000fe8000800044c */
[----:B------:R1:W-:Y:S04]  /*64c0*/  STS.U16 [R123+UR76+0x880], R24 ;  /* 0x000880187b007988 */ /* 0x0003e8000800044c */
[----:B0-----:R-:W4:Y:S04]  /*64d0*/  LDL.LU R23, [R1+0x6ac] ;  /* 0x0006ac0001177983 */ /* 0x001f280000300800 */
[----:B------:R0:W-:Y:S04]  /*64e0*/  STS.U16 [R123+UR76+0x10880], R21 ;  /* 0x010880157b007988 */ /* 0x0001e8000800044c */
[----:B-1----:R-:W4:Y:S04]  /*64f0*/  LDL.LU R24, [R1+0x6a8] ;  /* 0x0006a80001187983 */ /* 0x002f280000300800 */
[----:B------:R1:W-:Y:S04]  /*6500*/  STS.U16 [R123+UR76+0xc80], R19 ;  /* 0x000c80137b007988 */ /* 0x0003e8000800044c */
[----:B0-----:R-:W4:Y:S04]  /*6510*/  LDL.LU R21, [R1+0x6a4] ;  /* 0x0006a40001157983 */ /* 0x001f280000300800 */
[----:B-1----:R-:W4:Y:S04]  /*6520*/  LDL.LU R19, [R1+0x6a0] ;  /* 0x0006a00001137983 */ /* 0x002f280000300800 */
[----:B------:R0:W-:Y:S01]  /*6530*/  STS.U16 [R123+UR76+0x10c80], R18 ;  /* 0x010c80127b007988 */ /* 0x0001e2000800044c */
[----:B------:R-:W-:-:S06]  /*6540*/  PRMT R107, RZ, 0x7610, R107 ;  /* 0x00007610ff6b7816 */ /* 0x000fcc000000006b */
[----:B------:R-:W4:Y:S04]  /*6550*/  @!P0 LDG.E.U16 R107, desc[UR6][R34.64] ;  /* 0x00000006226b8981 */ /* 0x000f28000c1e1500 */
[----:B0-----:R-:W4:Y:S04]  /*6560*/  LDL.LU R18, [R1+0x69c] ;  /* 0x00069c0001127983 */ /* 0x001f280000300800 */
[----:B--2---:R0:W-:Y:S04]  /*6570*/  STS.U16 [R123+UR76+0x1080], R25 ;  /* 0x001080197b007988 */ /* 0x0041e8000800044c */
[----:B---3--:R-:W-:Y:S04]  /*6580*/  STS.U16 [R123+UR76+0x11080], R33 ;  /* 0x011080217b007988 */ /* 0x008fe8000800044c */
[----:B----4-:R-:W-:Y:S04]  /*6590*/  STS.U16 [R123+UR76+0x1480], R30 ;  /* 0x0014801e7b007988 */ /* 0x010fe8000800044c */
[----:B------:R-:W-:Y:S04]  /*65a0*/  STS.U16 [R123+UR76+0x11480], R31 ;  /* 0x0114801f7b007988 */ /* 0x000fe8000800044c */
[----:B0-----:R-:W2:Y:S04]  /*65b0*/  LDL.LU R25, [R1+0x698] ;  /* 0x0006980001197983 */ /* 0x001ea80000300800 */
[----:B------:R-:W-:Y:S04]  /*65c0*/  STS.U16 [R123+UR76+0x1880], R28 ;  /* 0x0018801c7b007988 */ /* 0x000fe8000800044c */
[----:B------:R-:W-:Y:S04]  /*65d0*/  STS.U16 [R123+UR76+0x11880], R29 ;  /* 0x0118801d7b007988 */ /* 0x000fe8000800044c */
[----:B------:R-:W-:Y:S04]  /*65e0*/  STS.U16 [R123+UR76+0x1c80], R26 ;  /* 0x001c801a7b007988 */ /* 0x000fe8000800044c */
[----:B------:R-:W-:Y:S04]  /*65f0*/  STS.U16 [R123+UR76+0x11c80], R20 ;  /* 0x011c80147b007988 */ /* 0x000fe8000800044c */
[----:B------:R0:W-:Y:S04]  /*6600*/  STS.U16 [R123+UR76+0x2080], R119 ;  /* 0x002080777b007988 */ /* 0x0001e8000800044c */
[----:B------:R1:W-:Y:S04]  /*6610*/  STS.U16 [R123+UR76+0x12080], R120 ;  /* 0x012080787b007988 */ /* 0x0003e8000800044c */
[----:B0-----:R-:W3:Y:S04]  /*6620*/  LDL.LU R119, [R1+0x694] ;  /* 0x0006940001777983 */ /* 0x001ee80000300800 */
[----:B------:R0:W-:Y:S04]  /*6630*/  STS.U16 [R123+UR76+0x2480], R121 ;  /* 0x002480797b007988 */ /* 0x0001e8000800044c */
[----:B-1----:R-:W4:Y:S04]  /*6640*/  LDL.LU R120, [R1+0x690] ;  /* 0x0006900001787983 */ /* 0x002f280000300800 */
[----:B------:R-:W4:Y:S04]  /*6650*/  LDL.LU R20, [R1+0x684] ;  /* 0x0006840001147983 */ /* 0x000f280000300800 */
[----:B0-----:R-:W4:Y:S04]  /*6660*/  LDL.LU R121, [R1+0x680] ;  /* 0x0006800001797983 */ /* 0x001f280000300800 */
[----:B------:R-:W-:Y:S04]  /*6670*/  STS.U16 [R123+UR76+0x12480], R27 ;  /* 0x0124801b7b007988 */ /* 0x000fe8000800044c */
[----:B------:R-:W-:Y:S04]  /*6680*/  STS.U16 [R123+UR76+0x2880], R22 ;  /* 0x002880167b007988 */ /* 0x000fe8000800044c */
[----:B------:R0:W-:Y:S04]  /*6690*/  STS.U16 [R123+UR76+0x12880], R122 ;  /* 0x0128807a7b007988 */ /* 0x0001e8000800044c */
[----:B0-----:R-:W4:Y:S04]  /*66a0*/  LDL.LU R122, [R1+0x68c] ;  /* 0x00068c00017a7983 */ /* 0x001f280000300800 */
[----:B------:R-:W4:Y:S04]  /*66b0*/  LDL.LU R34, [R1+0x688] ;  /* 0x0006880001227983 */ /* 0x000f280000300800 */
[----:B------:R-:W4:Y:S04]  /*66c0*/  LDL.LU R35, [R1+0x67c] ;  /* 0x00067c0001237983 */ /* 0x000f280000300800 */
[----:B------:R-:W4:Y:S04]  /*66d0*/  LDL.LU R22, [R1+0x678] ;  /* 0x0006780001167983 */ /* 0x000f280000300800 */
[----:B------:R0:W-:Y:S04]  /*66e0*/  STS.U16 [R123+UR76+0x2c80], R23 ;  /* 0x002c80177b007988 */ /* 0x0001e8000800044c */
[----:B------:R-:W-:Y:S04]  /*66f0*/  STS.U16 [R123+UR76+0x12c80], R24 ;  /* 0x012c80187b007988 */ /* 0x000fe8000800044c */
[----:B0-----:R-:W4:Y:S04]  /*6700*/  LDL.LU R23, [R1+0x674] ;  /* 0x0006740001177983 */ /* 0x001f280000300800 */
[----:B------:R0:W-:Y:S04]  /*6710*/  STS.U16 [R123+UR76+0x3080], R21 ;  /* 0x003080157b007988 */ /* 0x0001e8000800044c */
[----:B------:R1:W-:Y:S04]  /*6720*/  STS.U16 [R123+UR76+0x13080], R19 ;  /* 0x013080137b007988 */ /* 0x0003e8000800044c */
[----:B0-----:R-:W4:Y:S04]  /*6730*/  LDL.LU R21, [R1+0x670] ;  /* 0x0006700001157983 */ /* 0x001f280000300800 */
[----:B-1----:R-:W4:Y:S04]  /*6740*/  LDL.LU R19, [R1+0x4b4] ;  /* 0x0004b40001137983 */ /* 0x002f280000300800 */
[----:B------:R0:W-:Y:S04]  /*6750*/  STS.U16 [R123+UR76+0x3480], R18 ;  /* 0x003480127b007988 */ /* 0x0001e8000800044c */
[----:B0-----:R-:W4:Y:S04]  /*6760*/  LDL.LU R18, [R1+0x4b0] ;  /* 0x0004b00001127983 */ /* 0x001f280000300800 */
[----:B------:R-:W4:Y:S04]  /*6770*/  LDL.LU R32, [R1+0x43c] ;  /* 0x00043c0001207983 */ /* 0x000f280000300800 */
        /* <DEDUP_REMOVED lines=8> */
[----:B--2---:R0:W-:Y:S04]  /*6800*/  STS.U16 [R123+UR76+0x13480], R25 ;  /* 0x013480197b007988 */ /* 0x0041e8000800044c */
[----:B0-----:R-:W2:Y:S04]  /*6810*/  LDL.LU R25, [R1+0x30] ;  /* 0x0000300001197983 */ /* 0x001ea80000300800 */
[----:B---3--:R0:W-:Y:S04]  /*6820*/  STS.U16 [R123+UR76+0x3880], R119 ;  /* 0x003880777b007988 */ /* 0x0081e8000800044c */
[----:B----4-:R1:W-:Y:S04]  /*6830*/  STS.U16 [R123+UR76+0x13880], R120 ;  /* 0x013880787b007988 */ /* 0x0103e8000800044c */
[----:B------:R-:W-:Y:S04]  /*6840*/  STS.U16 [R123+UR76+0x3c80], R20 ;  /* 0x003c80147b007988 */ /* 0x000fe8000800044c */
[----:B------:R3:W-:Y:S04]  /*6850*/  STS.U16 [R123+UR76+0x13c80], R121 ;  /* 0x013c80797b007988 */ /* 0x0007e8000800044c */
[----:B0-----:R-:W4:Y:S04]  /*6860*/  LDL.LU R119, [R1+0x1080] ;  /* 0x0010800001777983 */ /* 0x001f280000300800 */
[----:B-1----:R-:W4:Y:S01]  /*6870*/  LDL.LU R120, [R1+0x107c] ;  /* 0x00107c0001787983 */ /* 0x002f220000300800 */
[----:B---3--:R-:W-:-:S05]  /*6880*/  VIADD R121, R74, 0xffffffd9 ;  /* 0xffffffd94a797836 */ /* 0x008fca0000000000 */
[----:B------:R-:W-:Y:S02]  /*6890*/  ISETP.GE.U32.AND P0, PT, R121, 0x7fffff5a, PT ;  /* 0x7fffff5a7900780c */ /* 0x000fe40003f06070 */
[----:B------:R-:W3:Y:S04]  /*68a0*/  LDL.LU R121, [R1+0x1078] ;  /* 0x0010780001797983 */ /* 0x000ee80000300800 */
[----:B------:R0:W-:Y:S04]  /*68b0*/  STS.U16 [R123+UR76+0x80], R122 ;  /* 0x0000807a7b007988 */ /* 0x0001e8000800044c */
[----:B------:R1:W-:Y:S04]  /*68c0*/  STS.U16 [R123+UR76+0x10080], R34 ;  /* 0x010080227b007988 */ /* 0x0003e8000800044c */
[----:B0-----:R-:W3:Y:S04]  /*68d0*/  LDL.LU R122, [R1+0x1074] ;  /* 0x00107400017a7983 */ /* 0x001ee80000300800 */
[----:B-1----:R-:W3:Y:S01]  /*68e0*/  LDL.LU R123, [R1+0x1070] ;  /* 0x00107000017b7983 */ /* 0x002ee20000300800 */
[----:B------:R-:W-:-:S05]  /*68f0*/  LOP3.LUT R20, R0, 0x20, RZ, 0x3c, !PT ;  /* 0x0000002000147812 */ /* 0x000fca00078e3cff */
[----:B------:R-:W-:Y:S04]  /*6900*/  STS.U16 [R20+UR76+0x100], R35 ;  /* 0x0001002314007988 */ /* 0x000fe8000800044c */
[----:B------:R0:W-:Y:S04]  /*6910*/  STS.U16 [R20+UR76+0x10100], R22 ;  /* 0x0101001614007988 */ /* 0x0001e8000800044c */
[----:B0-----:R-:W4:Y:S04]  /*6920*/  LDL.LU R22, [R1+0xbc] ;  /* 0x0000bc0001167983 */ /* 0x001f280000300800 */
[----:B------:R0:W-:Y:S04]  /*6930*/  STS.U16 [R20+UR76+0x500], R23 ;  /* 0x0005001714007988 */ /* 0x0001e8000800044c */
[----:B0-----:R-:W4:Y:S04]  /*6940*/  LDL.LU R23, [R1+0xb8] ;  /* 0x0000b80001177983 */ /* 0x001f280000300800 */
[----:B------:R0:W-:Y:S04]  /*6950*/  STS.U16 [R20+UR76+0x10500], R21 ;  /* 0x0105001514007988 */ /* 0x0001e8000800044c */
[----:B------:R1:W-:Y:S04]  /*6960*/  STS.U16 [R20+UR76+0x900], R19 ;  /* 0x0009001314007988 */ /* 0x0003e8000800044c */
[----:B0-----:R-:W4:Y:S04]  /*6970*/  LDL.LU R21, [R1+0xb4] ;  /* 0x0000b40001157983 */ /* 0x001f280000300800 */
[----:B-1----:R-:W4:Y:S04]  /*6980*/  LDL.LU R19, [R1+0xb0] ;  /* 0x0000b00001137983 */ /* 0x002f280000300800 */
[----:B------:R0:W-:Y:S04]  /*6990*/  STS.U16 [R20+UR76+0x10900], R18 ;  /* 0x0109001214007988 */ /* 0x0001e8000800044c */
[----:B------:R-:W-:Y:S04]  /*69a0*/  STS.U16 [R20+UR76+0xd00], R32 ;  /* 0x000d002014007988 */ /* 0x000fe8000800044c */
[----:B------:R-:W-:Y:S04]  /*69b0*/  STS.U16 [R20+UR76+0x10d00], R33 ;  /* 0x010d002114007988 */ /* 0x000fe8000800044c */
[----:B------:R-:W-:Y:S04]  /*69c0*/  STS.U16 [R20+UR76+0x1100], R30 ;  /* 0x0011001e14007988 */ /* 0x000fe8000800044c */
[----:B0-----:R-:W4:Y:S04]  /*69d0*/  LDL.LU R18, [R1+0x24c] ;  /* 0x00024c0001127983 */ /* 0x001f280000300800 */
[----:B------:R-:W-:Y:S04]  /*69e0*/  STS.U16 [R20+UR76+0x11100], R31 ;  /* 0x0111001f14007988 */ /* 0x000fe8000800044c */
[----:B------:R-:W-:Y:S04]  /*69f0*/  STS.U16 [R20+UR76+0x1500], R28 ;  /* 0x0015001c14007988 */ /* 0x000fe8000800044c */
[----:B------:R-:W-:Y:S04]  /*6a00*/  STS.U16 [R20+UR76+0x11500], R29 ;  /* 0x0115001d14007988 */ /* 0x000fe8000800044c */
[----:B------:R-:W-:Y:S04]  /*6a10*/  STS.U16 [R20+UR76+0x1900], R26 ;  /* 0x0019001a14007988 */ /* 0x000fe8000800044c */
[----:B------:R-:W-:Y:S04]  /*6a20*/  STS.U16 [R20+UR76+0x11900], R27 ;  /* 0x0119001b14007988 */ /* 0x000fe8000800044c */
[----:B------:R-:W-:Y:S04]  /*6a30*/  STS.U16 [R20+UR76+0x1d00], R24 ;  /* 0x001d001814007988 */ /* 0x000fe8000800044c */
[----:B--2---:R-:W-:Y:S04]  /*6a40*/  STS.U16 [R20+UR76+0x11d00], R25 ;  /* 0x011d001914007988 */ /* 0x004fe8000800044c */
[----:B---3--:R-:W-:Y:S04]  /*6a50*/  STS.U16 [R20+UR76+0x2100], R123 ;  /* 0x0021007b14007988 */ /* 0x008fe8000800044c */
[----:B------:R-:W-:Y:S04]  /*6a60*/  STS.U16 [R20+UR76+0x12100], R122 ;  /* 0x0121007a14007988 */ /* 0x000fe8000800044c */
[----:B------:R0:W-:Y:S04]  /*6a70*/  STS.U16 [R20+UR76+0x2500], R121 ;  /* 0x0025007914007988 */ /* 0x0001e8000800044c */
[----:B----4-:R-:W-:Y:S04]  /*6a80*/  STS.U16 [R20+UR76+0x12500], R120 ;  /* 0x0125007814007988 */ /* 0x010fe8000800044c */
[----:B0-----:R-:W2:Y:S04]  /*6a90*/  LDL.LU R121, [R1+0x248] ;  /* 0x0002480001797983 */ /* 0x001ea80000300800 */
[----:B------:R-:W3:Y:S04]  /*6aa0*/  LDL.LU R123, [R1+0x244] ;  /* 0x00024400017b7983 */ /* 0x000ee80000300800 */
[----:B------:R-:W4:Y:S04]  /*6ab0*/  LDL.LU R34, [R1+0x240] ;  /* 0x0002400001227983 */ /* 0x000f280000300800 */
[----:B------:R-:W4:Y:S04]  /*6ac0*/  LDL.LU R35, [R1+0x23c] ;  /* 0x00023c0001237983 */ /* 0x000f280000300800 */
[----:B------:R-:W-:Y:S04]  /*6ad0*/  STS.U16 [R20+UR76+0x2900], R119 ;  /* 0x0029007714007988 */ /* 0x000fe8000800044c */
        /* <DEDUP_REMOVED lines=15> */
[----:B------:R0:W-:Y:S04]  /*6bd0*/  STS.U16 [R20+UR76+0x3900], R22 ;  /* 0x0039001614007988 */ /* 0x0001e8000800044c */
[----:B------:R-:W4:Y:S04]  /*6be0*/  LDL.LU R24, [R1+0x1b8] ;  /* 0x0001b80001187983 */ /* 0x000f280000300800 */
[----:B------:R1:W-:Y:S04]  /*6bf0*/  STS.U16 [R20+UR76+0x13900], R23 ;  /* 0x0139001714007988 */ /* 0x0003e8000800044c */
[----:B------:R-:W4:Y:S04]  /*6c00*/  LDL.LU R25, [R1+0x1b4] ;  /* 0x0001b40001197983 */ /* 0x000f280000300800 */
[----:B------:R-:W-:Y:S04]  /*6c10*/  STS.U16 [R20+UR76+0x3d00], R21 ;  /* 0x003d001514007988 */ /* 0x000fe8000800044c */
[----:B0-----:R-:W4:Y:S04]  /*6c20*/  LDL.LU R22, [R1+0x1b0] ;  /* 0x0001b00001167983 */ /* 0x001f280000300800 */
[----:B------:R0:W-:Y:S04]  /*6c30*/  STS.U16 [R20+UR76+0x13d00], R19 ;  /* 0x013d001314007988 */ /* 0x0001e8000800044c */
[----:B-1----:R-:W4:Y:S04]  /*6c40*/  LDL.LU R23, [R1+0x14c] ;  /* 0x00014c0001177983 */ /* 0x002f280000300800 */
[----:B0-----:R-:W4:Y:S04]  /*6c50*/  LDL.LU R20, [R1+0x148] ;  /* 0x0001480001147983 */ /* 0x001f280000300800 */
[----:B------:R-:W4:Y:S01]  /*6c60*/  LDL.LU R21, [R1+0x144] ;  /* 0x0001440001157983 */ /* 0x000f220000300800 */
[----:B------:R-:W-:-:S03]  /*6c70*/  LOP3.LUT R122, R0, 0x30, RZ, 0x3c, !PT ;  /* 0x00000030007a7812 */ /* 0x000fc600078e3cff */
[----:B------:R-:W4:Y:S04]  /*6c80*/  LDL.LU R19, [R1+0x140] ;  /* 0x0001400001137983 */ /* 0x000f280000300800 */
        /* <DEDUP_REMOVED lines=12> */
[----:B---3--:R1:W-:Y:S04]  /*6d50*/  STS.U16 [R122+UR76+0x580], R123 ;  /* 0x0005807b7a007988 */ /* 0x0083e8000800044c */
[----:B----4-:R2:W-:Y:S04]  /*6d60*/  STS.U16 [R122+UR76+0x10580], R34 ;  /* 0x010580227a007988 */ /* 0x0105e8000800044c */
[----:B0-----:R-:W3:Y:S04]  /*6d70*/  LDL.LU R121, [R1+0x2b4] ;  /* 0x0002b40001797983 */ /* 0x001ee80000300800 */
[----:B-1----:R-:W4:Y:S04]  /*6d80*/  LDL.LU R123, [R1+0x2b0] ;  /* 0x0002b000017b7983 */ /* 0x002f280000300800 */
[----:B--2---:R-:W2:Y:S04]  /*6d90*/  LDL.LU R34, [R1+0x106c] ;  /* 0x00106c0001227983 */ /* 0x004ea80000300800 */
[----:B------:R0:W-:Y:S04]  /*6da0*/  STS.U16 [R122+UR76+0x980], R35 ;  /* 0x000980237a007988 */ /* 0x0001e8000800044c */
[----:B------:R1:W-:Y:S04]  /*6db0*/  STS.U16 [R122+UR76+0x10980], R32 ;  /* 0x010980207a007988 */ /* 0x0003e8000800044c */
[----:B------:R1:W-:Y:S04]  /*6dc0*/  STS.U16 [R122+UR76+0xd80], R33 ;  /* 0x000d80217a007988 */ /* 0x0003e8000800044c */
[----:B0-----:R-:W2:Y:S04]  /*6dd0*/  LDL.LU R35, [R1+0x1068] ;  /* 0x0010680001237983 */ /* 0x001ea80000300800 */
[----:B-1----:R-:W2:Y:S04]  /*6de0*/  LDL.LU R32, [R1+0x1064] ;  /* 0x0010640001207983 */ /* 0x002ea80000300800 */
[----:B------:R-:W2:Y:S04]  /*6df0*/  LDL.LU R33, [R1+0x1060] ;  /* 0x0010600001217983 */ /* 0x000ea80000300800 */
        /* <DEDUP_REMOVED lines=24> */
[----:B------:R-:W-:Y:S04]  /*6f80*/  STS.U16 [R122+UR76+0x12580], R19 ;  /* 0x012580137a007988 */ /* 0x000fe8000800044c */
[----:B------:R-:W-:Y:S04]  /*6f90*/  STS.U16 [R122+UR76+0x2980], R18 ;  /* 0x002980127a007988 */ /* 0x000fe8000800044c */
[----:B------:R-:W-:Y:S04]  /*6fa0*/  STS.U16 [R122+UR76+0x12980], R112 ;  /* 0x012980707a007988 */ /* 0x000fe8000800044c */
[----:B------:R0:W-:Y:S04]  /*6fb0*/  STS.U16 [R122+UR76+0x2d80], R113 ;  /* 0x002d80717a007988 */ /* 0x0001e8000800044c */
[----:B------:R-:W-:Y:S04]  /*6fc0*/  STS.U16 [R122+UR76+0x12d80], R114 ;  /* 0x012d80727a007988 */ /* 0x000fe8000800044c */
[----:B------:R-:W-:Y:S01]  /*6fd0*/  STS.U16 [R122+UR76+0x3180], R115 ;  /* 0x003180737a007988 */ /* 0x000fe2000800044c */
[----:B0-----:R-:W-:-:S03]  /*6fe0*/  LOP3.LUT R113, R0, 0x40, RZ, 0x3c, !PT ;  /* 0x0000004000717812 */ /* 0x001fc600078e3cff */
[----:B------:R-:W-:Y:S04]  /*6ff0*/  STS.U16 [R122+UR76+0x13180], R116 ;  /* 0x013180747a007988 */ /* 0x000fe8000800044c */
[----:B------:R-:W-:Y:S04]  /*7000*/  STS.U16 [R122+UR76+0x3580], R117 ;  /* 0x003580757a007988 */ /* 0x000fe8000800044c */
[----:B------:R-:W-:Y:S04]  /*7010*/  STS.U16 [R122+UR76+0x13580], R118 ;  /* 0x013580767a007988 */ /* 0x000fe8000800044c */
[----:B------:R-:W-:Y:S04]  /*7020*/  STS.U16 [R122+UR76+0x3980], R119 ;  /* 0x003980777a007988 */ /* 0x000fe8000800044c */
[----:B------:R-:W-:Y:S04]  /*7030*/  STS.U16 [R122+UR76+0x13980], R120 ;  /* 0x013980787a007988 */ /* 0x000fe8000800044c */
[----:B------:R-:W2:Y:S04]  /*7040*/  LDL.LU R19, [R1+0x102c] ;  /* 0x00102c0001137983 */ /* 0x000ea80000300800 */
[----:B------:R-:W2:Y:S01]  /*7050*/  LDL.LU R18, [R1+0x1028] ;  /* 0x0010280001127983 */ /* 0x000ea20000300800 */
[----:B------:R-:W-:Y:S01]  /*7060*/  IMAD R90, R124, 0x7d, RZ ;  /* 0x0000007d7c5a7824 */ /* 0x000fe200078e02ff */
[----:B------:R-:W-:-:S03]  /*7070*/  PRMT R94, RZ, 0x7610, R94 ;  /* 0x00007610ff5e7816 */ /* 0x000fc6000000005e */
[----:B------:R-:W-:Y:S01]  /*7080*/  IMAD.WIDE R88, R90, 0x2, R72 ;  /* 0x000000025a587825 */ /* 0x000fe200078e0248 */
[----:B------:R-:W-:Y:S02]  /*7090*/  PRMT R93, RZ, 0x7610, R93 ;  /* 0x00007610ff5d7816 */ /* 0x000fe4000000005d */
[----:B------:R-:W-:Y:S01]  /*70a0*/  LOP3.LUT R112, R0, 0x50, RZ, 0x3c, !PT ;  /* 0x0000005000707812 */ /* 0x000fe200078e3cff */
[----:B------:R-:W-:Y:S01]  /*70b0*/  IMAD.WIDE R90, R90, 0x2, R70 ;  /* 0x000000025a5a7825 */ /* 0x000fe200078e0246 */
[----:B------:R-:W2:Y:S04]  /*70c0*/  @!P3 LDG.E.U16 R94, desc[UR6][R88.64] ;  /* 0x00000006585eb981 */ /* 0x000ea8000c1e1500 */
[----:B------:R-:W2:Y:S04]  /*70d0*/  @!P3 LDG.E.U16 R93, desc[UR6][R90.64] ;  /* 0x000000065a5db981 */ /* 0x000ea8000c1e1500 */
[----:B---3--:R-:W-:Y:S04]  /*70e0*/  STS.U16 [R122+UR76+0x3d80], R121 ;  /* 0x003d80797a007988 */ /* 0x008fe8000800044c */
[----:B----4-:R-:W-:Y:S04]  /*70f0*/  STS.U16 [R122+UR76+0x13d80], R123 ;  /* 0x013d807b7a007988 */ /* 0x010fe8000800044c */
[----:B--2---:R0:W-:Y:S04]  /*7100*/  STS.U16 [R113+UR76+0x200], R21 ;  /* 0x0002001571007988 */ /* 0x0041e8000800044c */
[----:B------:R1:W-:Y:S04]  /*7110*/  STS.U16 [R113+UR76+0x10200], R20 ;  /* 0x0102001471007988 */ /* 0x0003e8000800044c */
[----:B------:R2:W-:Y:S04]  /*7120*/  STS.U16 [R113+UR76+0x600], R23 ;  /* 0x0006001771007988 */ /* 0x0005e8000800044c */
        /* <DEDUP_REMOVED lines=56> */
[----:B------:R-:W3:Y:S04]  /*74b0*/  LDL.LU R48, [R1+0xfb0] ;  /* 0x000fb00001307983 */ /* 0x000ee80000300800 */
[----:B------:R0:W-:Y:S04]  /*74c0*/  STS.U16 [R113+UR76+0x3e00], R51 ;  /* 0x003e003371007988 */ /* 0x0001e8000800044c */
[----:B------:R1:W-:Y:S04]  /*74d0*/  STS.U16 [R113+UR76+0x13e00], R50 ;  /* 0x013e003271007988 */ /* 0x0003e8000800044c */
[----:B------:R1:W-:Y:S04]  /*74e0*/  STS.U16 [R112+UR76+0x280], R53 ;  /* 0x0002803570007988 */ /* 0x0003e8000800044c */
[----:B0-----:R-:W3:Y:S04]  /*74f0*/  LDL.LU R51, [R1+0xfac] ;  /* 0x000fac0001337983 */ /* 0x001ee80000300800 */
[----:B-1----:R-:W3:Y:S04]  /*7500*/  LDL.LU R50, [R1+0xfa8] ;  /* 0x000fa80001327983 */ /* 0x002ee80000300800 */
        /* <DEDUP_REMOVED lines=18> */
[----:B----4-:R-:W4:Y:S04]  /*7630*/  LDL.LU R63, [R1+0xf80] ;  /* 0x000f8000013f7983 */ /* 0x010f280000300800 */
[----:B------:R0:W-:Y:S04]  /*7640*/  STS.U16 [R112+UR76+0x1680], R62 ;  /* 0x0016803e70007988 */ /* 0x0001e8000800044c */
[----:B------:R1:W-:Y:S04]  /*7650*/  STS.U16 [R112+UR76+0x11680], R65 ;  /* 0x0116804170007988 */ /* 0x0003e8000800044c */
[----:B------:R1:W-:Y:S04]  /*7660*/  STS.U16 [R112+UR76+0x1a80], R64 ;  /* 0x001a804070007988 */ /* 0x0003e8000800044c */
[----:B0-----:R-:W4:Y:S04]  /*7670*/  LDL.LU R62, [R1+0xf7c] ;  /* 0x000f7c00013e7983 */ /* 0x001f280000300800 */
[----:B-1----:R-:W4:Y:S04]  /*7680*/  LDL.LU R65, [R1+0xf78] ;  /* 0x000f780001417983 */ /* 0x002f280000300800 */
[----:B------:R-:W4:Y:S04]  /*7690*/  LDL.LU R64, [R1+0xf74] ;  /* 0x000f740001407983 */ /* 0x000f280000300800 */
[----:B------:R0:W-:Y:S04]  /*76a0*/  STS.U16 [R112+UR76+0x11a80], R66 ;  /* 0x011a804270007988 */ /* 0x0001e8000800044c */
[----:B------:R1:W-:Y:S04]  /*76b0*/  STS.U16 [R112+UR76+0x1e80], R69 ;  /* 0x001e804570007988 */ /* 0x0003e8000800044c */
[----:B0-----:R-:W4:Y:S04]  /*76c0*/  LDL.LU R66, [R1+0xf70] ;  /* 0x000f700001427983 */ /* 0x001f280000300800 */
[----:B-1----:R-:W4:Y:S04]  /*76d0*/  LDL.LU R69, [R1+0xf6c] ;  /* 0x000f6c0001457983 */ /* 0x002f280000300800 */
[----:B------:R0:W-:Y:S04]  /*76e0*/  STS.U16 [R112+UR76+0x11e80], R68 ;  /* 0x011e804470007988 */ /* 0x0001e8000800044c */
[----:B0-----:R-:W4:Y:S04]  /*76f0*/  LDL.LU R68, [R1+0xf68] ;  /* 0x000f680001447983 */ /* 0x001f280000300800 */
[----:B------:R-:W-:Y:S04]  /*7700*/  STS.U16 [R112+UR76+0x2280], R125 ;  /* 0x0022807d70007988 */ /* 0x000fe8000800044c */
        /* <DEDUP_REMOVED lines=9> */
[----:B------:R-:W-:Y:S01]  /*77a0*/  STS.U16 [R112+UR76+0x3680], R92 ;  /* 0x0036805c70007988 */ /* 0x000fe2000800044c */
[----:B------:R-:W-:-:S03]  /*77b0*/  PRMT R9, RZ, 0x7610, R9 ;  /* 0x00007610ff097816 */ /* 0x000fc60000000009 */
[----:B------:R0:W-:Y:S04]  /*77c0*/  STS.U16 [R112+UR76+0x13680], R75 ;  /* 0x0136804b70007988 */ /* 0x0001e8000800044c */
[----:B------:R-:W-:Y:S04]  /*77d0*/  STS.U16 [R112+UR76+0x3a80], R96 ;  /* 0x003a806070007988 */ /* 0x000fe8000800044c */
[----:B------:R-:W-:Y:S04]  /*77e0*/  STS.U16 [R112+UR76+0x13a80], R95 ;  /* 0x013a805f70007988 */ /* 0x000fe8000800044c */
[----:B------:R1:W-:Y:S01]  /*77f0*/  STS.U16 [R112+UR76+0x3e80], R94 ;  /* 0x003e805e70007988 */ /* 0x0003e2000800044c */
[----:B0-----:R-:W-:Y:S01]  /*7800*/  IMAD R75, R124, 0x26, RZ ;  /* 0x000000267c4b7824 */ /* 0x001fe200078e02ff */
[----:B------:R-:W-:-:S02]  /*7810*/  PRMT R11, RZ, 0x7610, R11 ;  /* 0x00007610ff0b7816 */ /* 0x000fc4000000000b */
[----:B------:R0:W-:Y:S01]  /*7820*/  STS.U16 [R112+UR76+0x13e80], R93 ;  /* 0x013e805d70007988 */ /* 0x0001e2000800044c */
[----:B-1----:R-:W-:-:S04]  /*7830*/  IMAD.WIDE R94, R67, 0x2, R70 ;  /* 0x00000002435e7825 */ /* 0x002fc800078e0246 */
[C---:B0-----:R-:W-:Y:S01]  /*7840*/  IMAD.WIDE R92, R75.reuse, 0x2, R70 ;  /* 0x000000024b5c7825 */ /* 0x041fe200078e0246 */
[----:B------:R0:W-:Y:S04]  /*7850*/  STL.64 [R1+0x440], R94 ;  /* 0x0004405e01007387 */ /* 0x0001e80000100a00 */
[----:B------:R0:W4:Y:S04]  /*7860*/  @!P2 LDG.E.U16 R9, desc[UR6][R94.64] ;  /* 0x000000065e09a981 */ /* 0x000128000c1e1500 */
[----:B------:R1:W4:Y:S01]  /*7870*/  @!P0 LDG.E.U16 R11, desc[UR6][R92.64] ;  /* 0x000000065c0b8981 */ /* 0x000322000c1e1500 */
[----:B0-----:R-:W-:-:S04]  /*7880*/  IMAD.WIDE R94, R75, 0x2, R72 ;  /* 0x000000024b5e7825 */ /* 0x001fc800078e0248 */
[----:B------:R-:W-:Y:S01]  /*7890*/  VIADD R75, R74, 0xffffffd1 ;  /* 0xffffffd14a4b7836 */ /* 0x000fe20000000000 */
[----:B------:R-:W-:Y:S04]  /*78a0*/  STL.64 [R1+0x3c8], R94 ;  /* 0x0003c85e01007387 */ /* 0x000fe80000100a00 */
[----:B------:R1:W-:Y:S01]  /*78b0*/  STL.64 [R1+0x3c0], R92 ;  /* 0x0003c05c01007387 */ /* 0x0003e20000100a00 */
[----:B------:R-:W-:Y:S02]  /*78c0*/  LOP3.LUT R10, R0, 0x60, RZ, 0x3c, !PT ;  /* 0x00000060000a7812 */ /* 0x000fe400078e3cff */
[----:B------:R-:W-:Y:S01]  /*78d0*/  PRMT R19, RZ, 0x7610, R19 ;  /* 0x00007610ff137816 */ /* 0x000fe20000000013 */
[----:B-1----:R-:W-:Y:S02]  /*78e0*/  VIADD R93, R74, 0xfffffff8 ;  /* 0xfffffff84a5d7836 */ /* 0x002fe40000000000 */
[----:B------:R-:W-:Y:S03]  /*78f0*/  STS.U16 [R10+UR76+0x300], R100 ;  /* 0x000300640a007988 */ /* 0x000fe6000800044c */
[----:B------:R-:W-:Y:S01]  /*7900*/  ISETP.GE.U32.AND P3, PT, R93, 0x7fffff79, PT ;  /* 0x7fffff795d00780c */ /* 0x000fe20003f66070 */
[----:B------:R-:W-:Y:S01]  /*7910*/  STS.U16 [R10+UR76+0x10300], R99 ;  /* 0x010300630a007988 */ /* 0x000fe2000800044c */
[----:B------:R-:W-:-:S02]  /*7920*/  PRMT R20, RZ, 0x7610, R20 ;  /* 0x00007610ff147816 */ /* 0x000fc40000000014 */
[----:B--2---:R-:W-:-:S06]  /*7930*/  PRMT R49, RZ, 0x7610, R49 ;  /* 0x00007610ff317816 */ /* 0x004fcc0000000031 */
[----:B------:R0:W2:Y:S01]  /*7940*/  @!P0 LDG.E.U16 R49, desc[UR6][R94.64] ;  /* 0x000000065e318981 */ /* 0x0000a2000c1e1500 */
[----:B------:R-:W-:Y:S01]  /*7950*/  ISETP.GE.U32.AND P0, PT, R75, 0x7fffff52, PT ;  /* 0x7fffff524b00780c */ /* 0x000fe20003f06070 */
[----:B------:R-:W-:-:S04]  /*7960*/  IMAD R75, R124, 0x2e, RZ ;  /* 0x0000002e7c4b7824 */ /* 0x000fc800078e02ff */
[----:B0-----:R-:W-:-:S05]  /*7970*/  IMAD.WIDE R94, R75, 0x2, R72 ;  /* 0x000000024b5e7825 */ /* 0x001fca00078e0248 */
[----:B------:R0:W-:Y:S04]  /*7980*/  STL.64 [R1+0x348], R94 ;  /* 0x0003485e01007387 */ /* 0x0001e80000100a00 */
[----:B------:R-:W-:Y:S04]  /*7990*/  STS.U16 [R10+UR76+0x700], R98 ;  /* 0x000700620a007988 */ /* 0x000fe8000800044c */
[----:B------:R1:W-:Y:S01]  /*79a0*/  STS.U16 [R10+UR76+0x10700], R97 ;  /* 0x010700610a007988 */ /* 0x0003e2000800044c */
[C---:B------:R-:W-:Y:S02]  /*79b0*/  VIADD R92, R74.reuse, 0xfffffff0 ;  /* 0xfffffff04a5c7836 */ /* 0x040fe40000000000 */
[----:B------:R-:W-:-:S03]  /*79c0*/  VIADD R93, R74, 0xffffffe0 ;  /* 0xffffffe04a5d7836 */ /* 0x000fc60000000000 */
[----:B------:R-:W-:Y:S01]  /*79d0*/  ISETP.GE.U32.AND P5, PT, R92, 0x7fffff71, PT ;  /* 0x7fffff715c00780c */ /* 0x000fe20003fa6070 */
[----:B------:R-:W-:Y:S01]  /*79e0*/  VIADD R92, R74, 0xffffffe8 ;  /* 0xffffffe84a5c7836 */ /* 0x000fe20000000000 */
[----:B------:R-:W-:-:S04]  /*79f0*/  PRMT R27, RZ, 0x7610, R27 ;  /* 0x00007610ff1b7816 */ /* 0x000fc8000000001b */
[----:B------:R-:W-:Y:S02]  /*7a00*/  ISETP.GE.U32.AND P2, PT, R92, 0x7fffff69, PT ;  /* 0x7fffff695c00780c */ /* 0x000fe40003f46070 */
[----:B------:R-:W-:Y:S02]  /*7a10*/  PRMT R22, RZ, 0x7610, R22 ;  /* 0x00007610ff167816 */ /* 0x000fe40000000016 */
[----:B------:R-:W-:Y:S01]  /*7a20*/  PRMT R24, RZ, 0x7610, R24 ;  /* 0x00007610ff187816 */ /* 0x000fe20000000018 */
[----:B------:R-:W-:Y:S01]  /*7a30*/  IMAD R92, R124, 0x1f, RZ ;  /* 0x0000001f7c5c7824 */ /* 0x000fe200078e02ff */
[----:B------:R-:W-:Y:S02]  /*7a40*/  PRMT R26, RZ, 0x7610, R26 ;  /* 0x00007610ff1a7816 */ /* 0x000fe4000000001a */
[----:B---3--:R-:W-:Y:S02]  /*7a50*/  PRMT R58, RZ, 0x7610, R58 ;  /* 0x00007610ff3a7816 */ /* 0x008fe4000000003a */
[----:B------:R-:W-:-:S02]  /*7a60*/  PRMT R59, RZ, 0x7610, R59 ;  /* 0x00007610ff3b7816 */ /* 0x000fc4000000003b */
[----:B------:R-:W-:Y:S02]  /*7a70*/  PRMT R60, RZ, 0x7610, R60 ;  /* 0x00007610ff3c7816 */ /* 0x000fe4000000003c */
[----:B------:R-:W-:Y:S02]  /*7a80*/  PRMT R61, RZ, 0x7610, R61 ;  /* 0x00007610ff3d7816 */ /* 0x000fe4000000003d */
[----:B----4-:R-:W-:-:S06]  /*7a90*/  PRMT R69, RZ, 0x7610, R69 ;  /* 0x00007610ff457816 */ /* 0x010fcc0000000045 */
[----:B------:R0:W3:Y:S02]  /*7aa0*/  @!P0 LDG.E.U16 R69, desc[UR6][R94.64] ;  /* 0x000000065e458981 */ /* 0x0000e4000c1e1500 */
[----:B0-----:R-:W-:-:S04]  /*7ab0*/  IMAD.WIDE R94, R75, 0x2, R70 ;  /* 0x000000024b5e7825 */ /* 0x001fc800078e0246 */
[----:B------:R-:W-:Y:S01]  /*7ac0*/  IMAD R75, R124, 0x7, RZ ;  /* 0x000000077c4b7824 */ /* 0x000fe200078e02ff */
[----:B------:R0:W-:Y:S03]  /*7ad0*/  STL.64 [R1+0x340], R94 ;  /* 0x0003405e01007387 */ /* 0x0001e60000100a00 */
[C---:B-1----:R-:W-:Y:S01]  /*7ae0*/  IMAD.WIDE R96, R75.reuse, 0x2, R72 ;  /* 0x000000024b607825 */ /* 0x042fe200078e0248 */
[----:B------:R0:W4:Y:S04]  /*7af0*/  @!P0 LDG.E.U16 R19, desc[UR6][R94.64] ;  /* 0x000000065e138981 */ /* 0x000128000c1e1500 */
[----:B------:R1:W2:Y:S01]  /*7b00*/  @!P3 LDG.E.U16 R58, desc[UR6][R96.64] ;  /* 0x00000006603ab981 */ /* 0x0002a2000c1e1500 */
[----:B0-----:R-:W-:-:S04]  /*7b10*/  IMAD.WIDE R94, R75, 0x2, R70 ;  /* 0x000000024b5e7825 */ /* 0x001fc800078e0246 */
[----:B------:R-:W-:Y:S01]  /*7b20*/  VIADD R75, R74, 0xffffffc9 ;  /* 0xffffffc94a4b7836 */ /* 0x000fe20000000000 */
[----:B------:R0:W2:Y:S04]  /*7b30*/  @!P3 LDG.E.U16 R20, desc[UR6][R94.64] ;  /* 0x000000065e14b981 */ /* 0x0000a8000c1e1500 */
[----:B------:R-:W-:Y:S01]  /*7b40*/  ISETP.GE.U32.AND P3, PT, R75, 0x7fffff4a, PT ;  /* 0x7fffff4a4b00780c */ /* 0x000fe20003f66070 */
[C---:B------:R-:W-:Y:S01]  /*7b50*/  IMAD R75, R124.reuse, 0xf, RZ ;  /* 0x0000000f7c4b7824 */ /* 0x040fe200078e02ff */
[----:B------:R1:W-:Y:S01]  /*7b60*/  STL.64 [R1+0x5b8], R96 ;  /* 0x0005b86001007387 */ /* 0x0003e20000100a00 */
[----:B------:R-:W-:Y:S01]  /*7b70*/  ISETP.GE.U32.AND P0, PT, R93, 0x7fffff61, PT ;  /* 0x7fffff615d00780c */ /* 0x000fe20003f06070 */
[----:B------:R-:W-:Y:S02]  /*7b80*/  IMAD R93, R124, 0x36, RZ ;  /* 0x000000367c5d7824 */ /* 0x000fe400078e02ff */
[C---:B------:R-:W-:Y:S01]  /*7b90*/  IMAD.WIDE R98, R75.reuse, 0x2, R72 ;  /* 0x000000024b627825 */ /* 0x040fe200078e0248 */
[----:B------:R0:W-:Y:S03]  /*7ba0*/  STL.64 [R1+0x5b0], R94 ;  /* 0x0005b05e01007387 */ /* 0x0001e60000100a00 */
[----:B-1----:R-:W-:Y:S01]  /*7bb0*/  IMAD.WIDE R96, R75, 0x2, R70 ;  /* 0x000000024b607825 */ /* 0x002fe200078e0246 */
[----:B------:R1:W2:Y:S03]  /*7bc0*/  @!P5 LDG.E.U16 R59, desc[UR6][R98.64] ;  /* 0x00000006623bd981 */ /* 0x0002a6000c1e1500 */
[----:B------:R-:W-:-:S02]  /*7bd0*/  VIADD R75, R74, 0xffffffd8 ;  /* 0xffffffd84a4b7836 */ /* 0x000fc40000000000 */
[----:B0-----:R-:W-:Y:S01]  /*7be0*/  IMAD.WIDE R94, R93, 0x2, R72 ;  /* 0x000000025d5e7825 */ /* 0x001fe200078e0248 */
[----:B------:R1:W-:Y:S02]  /*7bf0*/  STL.64 [R1+0x538], R98 ;  /* 0x0005386201007387 */ /* 0x0003e40000100a00 */
[----:B------:R-:W-:Y:S01]  /*7c00*/  ISETP.GE.U32.AND P6, PT, R75, 0x7fffff59, PT ;  /* 0x7fffff594b00780c */ /* 0x000fe20003fc6070 */
[----:B------:R-:W-:Y:S01]  /*7c10*/  IMAD R75, R124, 0x17, RZ ;  /* 0x000000177c4b7824 */ /* 0x000fe200078e02ff */
[----:B------:R-:W-:Y:S04]  /*7c20*/  STL.64 [R1+0x530], R96 ;  /* 0x0005306001007387 */ /* 0x000fe80000100a00 */
[----:B------:R0:W-:Y:S04]  /*7c30*/  STL.64 [R1+0x2c8], R94 ;  /* 0x0002c85e01007387 */ /* 0x0001e80000100a00 */
[----:B------:R0:W2:Y:S01]  /*7c40*/  @!P3 LDG.E.U16 R27, desc[UR6][R94.64] ;  /* 0x000000065e1bb981 */ /* 0x0000a2000c1e1500 */
[----:B-1----:R-:W-:-:S03]  /*7c50*/  IMAD.WIDE R98, R75, 0x2, R70 ;  /* 0x000000024b627825 */ /* 0x002fc600078e0246 */
[----:B------:R1:W2:Y:S04]  /*7c60*/  @!P5 LDG.E.U16 R22, desc[UR6][R96.64] ;  /* 0x000000066016d981 */ /* 0x0002a8000c1e1500 */
[----:B------:R-:W2:Y:S01]  /*7c70*/  @!P2 LDG.E.U16 R24, desc[UR6][R98.64] ;  /* 0x000000066218a981 */ /* 0x000ea2000c1e1500 */
[----:B0-----:R-:W-:-:S04]  /*7c80*/  IMAD.WIDE R94, R75, 0x2, R72 ;  /* 0x000000024b5e7825 */ /* 0x001fc800078e0248 */
[----:B------:R-:W-:Y:S01]  /*7c90*/  VIADD R75, R74, 0xffffffd0 ;  /* 0xffffffd04a4b7836 */ /* 0x000fe20000000000 */
[----:B------:R0:W-:Y:S01]  /*7ca0*/  STL.64 [R1+0x4b8], R94 ;  /* 0x0004b85e01007387 */ /* 0x0001e20000100a00 */
[----:B-1----:R-:W-:-:S03]  /*7cb0*/  IMAD.WIDE R96, R92, 0x2, R72 ;  /* 0x000000025c607825 */ /* 0x002fc600078e0248 */
[----:B------:R0:W2:Y:S01]  /*7cc0*/  @!P2 LDG.E.U16 R60, desc[UR6][R94.64] ;  /* 0x000000065e3ca981 */ /* 0x0000a2000c1e1500 */
[----:B------:R-:W-:Y:S01]  /*7cd0*/  ISETP.GE.U32.AND P2, PT, R75, 0x7fffff51, PT ;  /* 0x7fffff514b00780c */ /* 0x000fe20003f46070 */
[----:B------:R-:W-:Y:S02]  /*7ce0*/  VIADD R75, R74, 0xffffffc1 ;  /* 0xffffffc14a4b7836 */ /* 0x000fe40000000000 */
[----:B------:R-:W2:Y:S01]  /*7cf0*/  @!P0 LDG.E.U16 R61, desc[UR6][R96.64] ;  /* 0x00000006603d8981 */ /* 0x000ea2000c1e1500 */
[----:B0-----:R-:W-:-:S03]  /*7d00*/  IMAD.WIDE R94, R92, 0x2, R70 ;  /* 0x000000025c5e7825 */ /* 0x001fc600078e0246 */
[----:B------:R0:W-:Y:S04]  /*7d10*/  STL.64 [R1+0x4b0], R98 ;  /* 0x0004b06201007387 */ /* 0x0001e80000100a00 */
[----:B------:R1:W2:Y:S01]  /*7d20*/  @!P0 LDG.E.U16 R26, desc[UR6][R94.64] ;  /* 0x000000065e1a8981 */ /* 0x0002a2000c1e1500 */
[----:B------:R-:W-:Y:S01]  /*7d30*/  ISETP.GE.U32.AND P0, PT, R75, 0x7fffff42, PT ;  /* 0x7fffff424b00780c */ /* 0x000fe20003f06070 */
[----:B------:R-:W-:Y:S02]  /*7d40*/  VIADD R92, R74, 0xffffffc8 ;  /* 0xffffffc84a5c7836 */ /* 0x000fe40000000000 */
[----:B------:R-:W-:Y:S01]  /*7d50*/  IMAD R75, R124, 0x27, RZ ;  /* 0x000000277c4b7824 */ /* 0x000fe200078e02ff */
[----:B------:R-:W-:Y:S01]  /*7d60*/  STL.64 [R1+0x438], R96 ;  /* 0x0004386001007387 */ /* 0x000fe20000100a00 */
[----:B------:R-:W-:-:S02]  /*7d70*/  PRMT R36, RZ, 0x7610, R36 ;  /* 0x00007610ff247816 */ /* 0x000fc40000000024 */
[C---:B------:R-:W-:Y:S01]  /*7d80*/  IMAD.WIDE R100, R75.reuse, 0x2, R72 ;  /* 0x000000024b647825 */ /* 0x040fe200078e0248 */
[----:B------:R1:W-:Y:S01]  /*7d90*/  STL.64 [R1+0x430], R94 ;  /* 0x0004305e01007387 */ /* 0x0003e20000100a00 */
[----:B------:R-:W-:Y:S02]  /*7da0*/  ISETP.GE.U32.AND P5, PT, R92, 0x7fffff49, PT ;  /* 0x7fffff495c00780c */ /* 0x000fe40003fa6070 */
[----:B0-----:R-:W-:-:S04]  /*7db0*/  IMAD.WIDE R98, R75, 0x2, R70 ;  /* 0x000000024b627825 */ /* 0x001fc800078e0246 */
[----:B------:R-:W-:Y:S02]  /*7dc0*/  VIADD R75, R74, 0xffffffc0 ;  /* 0xffffffc04a4b7836 */ /* 0x000fe40000000000 */
[----:B------:R-:W-:Y:S02]  /*7dd0*/  IMAD R92, R124, 0x2f, RZ ;  /* 0x0000002f7c5c7824 */ /* 0x000fe400078e02ff */
[----:B-1----:R-:W-:Y:S01]  /*7de0*/  IMAD.WIDE R94, R93, 0x2, R70 ;  /* 0x000000025d5e7825 */ /* 0x002fe200078e0246 */
[----:B------:R-:W-:Y:S02]  /*7df0*/  PRMT R62, RZ, 0x7610, R62 ;  /* 0x00007610ff3e7816 */ /* 0x000fe4000000003e */
[----:B------:R-:W-:Y:S01]  /*7e00*/  PRMT R28, RZ, 0x7610, R28 ;  /* 0x00007610ff1c7816 */ /* 0x000fe2000000001c */
[----:B------:R-:W-:Y:S01]  /*7e10*/  IMAD.WIDE R96, R92, 0x2, R72 ;  /* 0x000000025c607825 */ /* 0x000fe200078e0248 */
[----:B------:R-:W-:Y:S01]  /*7e20*/  PRMT R63, RZ, 0x7610, R63 ;  /* 0x00007610ff3f7816 */ /* 0x000fe2000000003f */
[----:B------:R0:W-:Y:S01]  /*7e30*/  STL.64 [R1+0x2c0], R94 ;  /* 0x0002c05e01007387 */ /* 0x0001e20000100a00 */
[----:B------:R-:W-:-:S03]  /*7e40*/  PRMT R30, RZ, 0x7610, R30 ;  /* 0x00007610ff1e7816 */ /* 0x000fc6000000001e */
[----:B------:R0:W2:Y:S01]  /*7e50*/  @!P3 LDG.E.U16 R36, desc[UR6][R94.64] ;  /* 0x000000065e24b981 */ /* 0x0000a2000c1e1500 */
[----:B------:R-:W-:Y:S01]  /*7e60*/  ISETP.GE.U32.AND P3, PT, R75, 0x7fffff41, PT ;  /* 0x7fffff414b00780c */ /* 0x000fe20003f66070 */
[----:B------:R-:W-:Y:S02]  /*7e70*/  VIADD R75, R74, 0xffffffb8 ;  /* 0xffffffb84a4b7836 */ /* 0x000fe40000000000 */
[----:B------:R1:W2:Y:S04]  /*7e80*/  @!P6 LDG.E.U16 R62, desc[UR6][R100.64] ;  /* 0x00000006643ee981 */ /* 0x0002a8000c1e1500 */
[----:B------:R1:W2:Y:S01]  /*7e90*/  @!P6 LDG.E.U16 R28, desc[UR6][R98.64] ;  /* 0x00000006621ce981 */ /* 0x0002a2000c1e1500 */
[----:B0-----:R-:W-:-:S03]  /*7ea0*/  IMAD.WIDE R94, R92, 0x2, R70 ;  /* 0x000000025c5e7825 */ /* 0x001fc600078e0246 */
[----:B------:R0:W2:Y:S01]  /*7eb0*/  @!P2 LDG.E.U16 R63, desc[UR6][R96.64] ;  /* 0x00000006603fa981 */ /* 0x0000a2000c1e1500 */
[----:B------:R-:W-:Y:S01]  /*7ec0*/  VIADD R92, R74, 0xffffffb9 ;  /* 0xffffffb94a5c7836 */ /* 0x000fe20000000000 */
[----:B------:R-:W-:Y:S02]  /*7ed0*/  ISETP.GE.U32.AND P6, PT, R75, 0x7fffff39, PT ;  /* 0x7fffff394b00780c */ /* 0x000fe40003fc6070 */
[----:B------:R0:W3:Y:S01]  /*7ee0*/  @!P2 LDG.E.U16 R30, desc[UR6][R94.64] ;  /* 0x000000065e1ea981 */ /* 0x0000e2000c1e1500 */
[----:B------:R-:W-:Y:S01]  /*7ef0*/  IMAD R75, R124, 0x37, RZ ;  /* 0x000000377c4b7824 */ /* 0x000fe200078e02ff */
[----:B------:R-:W-:Y:S02]  /*7f00*/  ISETP.GE.U32.AND P2, PT, R92, 0x7fffff3a, PT ;  /* 0x7fffff3a5c00780c */ /* 0x000fe40003f46070 */
[----:B------:R1:W-:Y:S01]  /*7f10*/  STL.64 [R1+0x3b8], R100 ;  /* 0x0003b86401007387 */ /* 0x0003e20000100a00 */
[----:B------:R-:W-:Y:S01]  /*7f20*/  IMAD R92, R124, 0x3e, RZ ;  /* 0x0000003e7c5c7824 */ /* 0x000fe200078e02ff */
[----:B------:R-:W-:-:S02]  /*7f30*/  PRMT R14, RZ, 0x7610, R14 ;  /* 0x00007610ff0e7816 */ /* 0x000fc4000000000e */
[----:B------:R0:W-:Y:S01]  /*7f40*/  STL.64 [R1+0x3b0], R98 ;  /* 0x0003b06201007387 */ /* 0x0001e20000100a00 */
[----:B------:R-:W-:-:S03]  /*7f50*/  PRMT R21, RZ, 0x7610, R21 ;  /* 0x00007610ff157816 */ /* 0x000fc60000000015 */
[----:B------:R0:W-:Y:S04]  /*7f60*/  STL.64 [R1+0x338], R96 ;  /* 0x0003386001007387 */ /* 0x0001e80000100a00 */
[----:B------:R0:W-:Y:S01]  /*7f70*/  STL.64 [R1+0x330], R94 ;  /* 0x0003305e01007387 */ /* 0x0001e20000100a00 */
[----:B-1----:R-:W-:-:S04]  /*7f80*/  IMAD.WIDE R100, R92, 0x2, R72 ;  /* 0x000000025c647825 */ /* 0x002fc800078e0248 */
[C---:B0-----:R-:W-:Y:S01]  /*7f90*/  IMAD.WIDE R98, R75.reuse, 0x2, R72 ;  /* 0x000000024b627825 */ /* 0x041fe200078e0248 */
[----:B------:R-:W-:Y:S01]  /*7fa0*/  PRMT R64, RZ, 0x7610, R64 ;  /* 0x00007610ff407816 */ /* 0x000fe20000000040 */
[----:B------:R0:W3:Y:S02]  /*7fb0*/  @!P0 LDG.E.U16 R14, desc[UR6][R100.64] ;  /* 0x00000006640e8981 */ /* 0x0000e4000c1e1500 */
[----:B------:R-:W-:-:S04]  /*7fc0*/  IMAD.WIDE R96, R75, 0x2, R70 ;  /* 0x000000024b607825 */ /* 0x000fc800078e0246 */
[----:B------:R-:W-:Y:S01]  /*7fd0*/  IMAD.WIDE R94, R92, 0x2, R70 ;  /* 0x000000025c5e7825 */ /* 0x000fe200078e0246 */
[----:B------:R-:W-:Y:S01]  /*7fe0*/  PRMT R32, RZ, 0x7610, R32 ;  /* 0x00007610ff207816 */ /* 0x000fe20000000020 */
[----:B------:R0:W-:Y:S02]  /*7ff0*/  STL.64 [R1+0x248], R100 ;  /* 0x0002486401007387 */ /* 0x0001e40000100a00 */
[----:B------:R-:W-:Y:S02]  /*8000*/  VIADD R75, R74, 0xffffffb0 ;  /* 0xffffffb04a4b7836 */ /* 0x000fe40000000000 */
[----:B------:R-:W3:Y:S01]  /*8010*/  @!P0 LDG.E.U16 R21, desc[UR6][R94.64] ;  /* 0x000000065e158981 */ /* 0x000ee2000c1e1500 */
[C---:B------:R-:W-:Y:S02]  /*8020*/  IMAD R92, R124.reuse, 0x46, RZ ;  /* 0x000000467c5c7824 */ /* 0x040fe400078e02ff */
[----:B------:R-:W-:Y:S01]  /*8030*/  ISETP.GE.U32.AND P0, PT, R75, 0x7fffff31, PT ;  /* 0x7fffff314b00780c */ /* 0x000fe20003f06070 */
[----:B------:R-:W-:Y:S01]  /*8040*/  IMAD R75, R124, 0x3f, RZ ;  /* 0x0000003f7c4b7824 */ /* 0x000fe200078e02ff */
[----:B------:R1:W-:Y:S01]  /*8050*/  STL.64 [R1+0x2b8], R98 ;  /* 0x0002b86201007387 */ /* 0x0003e20000100a00 */
[----:B------:R-:W-:-:S02]  /*8060*/  PRMT R29, RZ, 0x7610, R29 ;  /* 0x00007610ff1d7816 */ /* 0x000fc4000000001d */
[----:B------:R-:W-:Y:S01]  /*8070*/  PRMT R39, RZ, 0x7610, R39 ;  /* 0x00007610ff277816 */ /* 0x000fe20000000027 */
[----:B------:R1:W-:Y:S01]  /*8080*/  STL.64 [R1+0x2b0], R96 ;  /* 0x0002b06001007387 */ /* 0x0003e20000100a00 */
[----:B0-----:R-:W-:-:S03]  /*8090*/  IMAD.WIDE R100, R75, 0x2, R72 ;  /* 0x000000024b647825 */ /* 0x001fc600078e0248 */
[----:B------:R1:W4:Y:S04]  /*80a0*/  @!P5 LDG.E.U16 R64, desc[UR6][R98.64] ;  /* 0x000000066240d981 */ /* 0x000328000c1e1500 */
[----:B------:R0:W4:Y:S04]  /*80b0*/  @!P5 LDG.E.U16 R32, desc[UR6][R96.64] ;  /* 0x000000066020d981 */ /* 0x000128000c1e1500 */
[----:B------:R0:W-:Y:S01]  /*80c0*/  STL.64 [R1+0x240], R94 ;  /* 0x0002405e01007387 */ /* 0x0001e20000100a00 */
[----:B-1----:R-:W-:-:S04]  /*80d0*/  IMAD.WIDE R98, R75, 0x2, R70 ;  /* 0x000000024b627825 */ /* 0x002fc800078e0246 */
[----:B0-----:R-:W-:Y:S01]  /*80e0*/  IMAD.WIDE R96, R92, 0x2, R72 ;  /* 0x000000025c607825 */ /* 0x001fe200078e0248 */
[----:B------:R-:W-:-:S03]  /*80f0*/  PRMT R65, RZ, 0x7610, R65 ;  /* 0x00007610ff417816 */ /* 0x000fc60000000041 */
[----:B------:R-:W-:Y:S01]  /*8100*/  VIADD R75, R74, 0xffffffa8 ;  /* 0xffffffa84a4b7836 */ /* 0x000fe20000000000 */
[----:B------:R-:W-:Y:S01]  /*8110*/  PRMT R34, RZ, 0x7610, R34 ;  /* 0x00007610ff227816 */ /* 0x000fe20000000022 */
[----:B------:R-:W-:Y:S01]  /*8120*/  IMAD.WIDE R94, R92, 0x2, R70 ;  /* 0x000000025c5e7825 */ /* 0x000fe200078e0246 */
[----:B------:R-:W4:Y:S04]  /*8130*/  @!P2 LDG.E.U16 R29, desc[UR6][R96.64] ;  /* 0x00000006601da981 */ /* 0x000f28000c1e1500 */
[----:B------:R-:W4:Y:S01]  /*8140*/  @!P2 LDG.E.U16 R39, desc[UR6][R94.64] ;  /* 0x000000065e27a981 */ /* 0x000f22000c1e1500 */
[----:B------:R-:W-:Y:S01]  /*8150*/  ISETP.GE.U32.AND P2, PT, R75, 0x7fffff29, PT ;  /* 0x7fffff294b00780c */ /* 0x000fe20003f46070 */
[C---:B------:R-:W-:Y:S02]  /*8160*/  IMAD R75, R124.reuse, 0x47, RZ ;  /* 0x000000477c4b7824 */ /* 0x040fe400078e02ff */
[----:B------:R-:W-:Y:S01]  /*8170*/  IMAD R92, R124, 0x4e, RZ ;  /* 0x0000004e7c5c7824 */ /* 0x000fe200078e02ff */
[----:B------:R0:W-:Y:S04]  /*8180*/  STL.64 [R1+0x238], R100 ;  /* 0x0002386401007387 */ /* 0x0001e80000100a00 */
[----:B------:R0:W4:Y:S04]  /*8190*/  @!P3 LDG.E.U16 R65, desc[UR6][R100.64] ;  /* 0x000000066441b981 */ /* 0x000128000c1e1500 */
[----:B------:R1:W-:Y:S04]  /*81a0*/  STL.64 [R1+0x230], R98 ;  /* 0x0002306201007387 */ /* 0x0003e80000100a00 */
[----:B------:R1:W4:Y:S01]  /*81b0*/  @!P3 LDG.E.U16 R34, desc[UR6][R98.64] ;  /* 0x000000066222b981 */ /* 0x000322000c1e1500 */
[----:B0-----:R-:W-:-:S03]  /*81c0*/  IMAD.WIDE R100, R75, 0x2, R72 ;  /* 0x000000024b647825 */ /* 0x001fc600078e0248 */
[----:B------:R0:W-:Y:S04]  /*81d0*/  STL.64 [R1+0x1c8], R96 ;  /* 0x0001c86001007387 */ /* 0x0001e80000100a00 */
[----:B------:R0:W-:Y:S01]  /*81e0*/  STL.64 [R1+0x1c0], R94 ;  /* 0x0001c05e01007387 */ /* 0x0001e20000100a00 */
[----:B-1----:R-:W-:-:S03]  /*81f0*/  IMAD.WIDE R98, R75, 0x2, R70 ;  /* 0x000000024b627825 */ /* 0x002fc600078e0246 */
[----:B------:R-:W-:Y:S01]  /*8200*/  STL.64 [R1+0x1b8], R100 ;  /* 0x0001b86401007387 */ /* 0x000fe20000100a00 */
[----:B0-----:R-:W-:-:S03]  /*8210*/  IMAD.WIDE R96, R92, 0x2, R72 ;  /* 0x000000025c607825 */ /* 0x001fc600078e0248 */
[----:B------:R-:W-:Y:S01]  /*8220*/  STL.64 [R1+0x1b0], R98 ;  /* 0x0001b06201007387 */ /* 0x000fe20000100a00 */
[----:B------:R-:W-:-:S03]  /*8230*/  IMAD.WIDE R94, R92, 0x2, R70 ;  /* 0x000000025c5e7825 */ /* 0x000fc600078e0246 */
[----:B------:R0:W-:Y:S04]  /*8240*/  STL.64 [R1+0x148], R96 ;  /* 0x0001486001007387 */ /* 0x0001e80000100a00 */
[----:B------:R1:W-:Y:S04]  /*8250*/  STL.64 [R1+0x140], R94 ;  /* 0x0001405e01007387 */ /* 0x0003e80000100a00 */
[----:B------:R-:W4:Y:S01]  /*8260*/  LDL R67, [R1+0x624] ;  /* 0x0006240001437983 */ /* 0x000f220000100800 */
[----:B------:R-:W-:-:S05]  /*8270*/  VIADD R93, R74, 0xffffffb1 ;  /* 0xffffffb14a5d7836 */ /* 0x000fca0000000000 */
[----:B------:R-:W-:Y:S01]  /*8280*/  ISETP.GE.U32.AND P5, PT, R93, 0x7fffff32, PT ;  /* 0x7fffff325d00780c */ /* 0x000fe20003fa6070 */
[C---:B------:R-:W-:Y:S01]  /*8290*/  VIADD R93, R74.reuse, 0xffffffa9 ;  /* 0xffffffa94a5d7836 */ /* 0x040fe20000000000 */
[----:B------:R-:W-:Y:S02]  /*82a0*/  PRMT R16, RZ, 0x7610, R16 ;  /* 0x00007610ff107816 */ /* 0x000fe40000000010 */
[----:B------:R-:W-:Y:S01]  /*82b0*/  PRMT R23, RZ, 0x7610, R23 ;  /* 0x00007610ff177816 */ /* 0x000fe20000000017 */
[----:B------:R-:W-:Y:S01]  /*82c0*/  VIADD R75, R74, 0xffffffa0 ;  /* 0xffffffa04a4b7836 */ /* 0x000fe20000000000 */
[----:B------:R-:W-:Y:S02]  /*82d0*/  ISETP.GE.U32.AND P3, PT, R93, 0x7fffff2a, PT ;  /* 0x7fffff2a5d00780c */ /* 0x000fe40003f66070 */
[----:B------:R-:W-:Y:S02]  /*82e0*/  PRMT R66, RZ, 0x7610, R66 ;  /* 0x00007610ff427816 */ /* 0x000fe40000000042 */
[----:B------:R-:W-:Y:S01]  /*82f0*/  PRMT R35, RZ, 0x7610, R35 ;  /* 0x00007610ff237816 */ /* 0x000fe20000000023 */
[----:B------:R-:W-:-:S02]  /*8300*/  IMAD R92, R124, 0x56, RZ ;  /* 0x000000567c5c7824 */ /* 0x000fc400078e02ff */
[----:B------:R0:W4:Y:S04]  /*8310*/  @!P5 LDG.E.U16 R16, desc[UR6][R96.64] ;  /* 0x000000066010d981 */ /* 0x000128000c1e1500 */
[----:B------:R1:W4:Y:S01]  /*8320*/  @!P5 LDG.E.U16 R23, desc[UR6][R94.64] ;  /* 0x000000065e17d981 */ /* 0x000322000c1e1500 */
[----:B------:R-:W-:Y:S01]  /*8330*/  ISETP.GE.U32.AND P5, PT, R75, 0x7fffff21, PT ;  /* 0x7fffff214b00780c */ /* 0x000fe20003fa6070 */
[----:B------:R-:W-:Y:S01]  /*8340*/  IMAD R75, R124, 0x4f, RZ ;  /* 0x0000004f7c4b7824 */ /* 0x000fe200078e02ff */
[----:B------:R-:W-:Y:S01]  /*8350*/  PRMT R31, RZ, 0x7610, R31 ;  /* 0x00007610ff1f7816 */ /* 0x000fe2000000001f */
[----:B------:R1:W4:Y:S01]  /*8360*/  @!P6 LDG.E.U16 R66, desc[UR6][R100.64] ;  /* 0x000000066442e981 */ /* 0x000322000c1e1500 */
[----:B------:R-:W-:Y:S01]  /*8370*/  PRMT R41, RZ, 0x7610, R41 ;  /* 0x00007610ff297816 */ /* 0x000fe20000000029 */
[----:B0-----:R-:W-:-:S02]  /*8380*/  IMAD.WIDE R96, R92, 0x2, R72 ;  /* 0x000000025c607825 */ /* 0x001fc400078e0248 */
[----:B------:R0:W4:Y:S02]  /*8390*/  @!P6 LDG.E.U16 R35, desc[UR6][R98.64] ;  /* 0x000000066223e981 */ /* 0x000124000c1e1500 */
[----:B-1----:R-:W-:Y:S01]  /*83a0*/  IMAD.WIDE R94, R92, 0x2, R70 ;  /* 0x000000025c5e7825 */ /* 0x002fe200078e0246 */
[----:B------:R-:W-:Y:S01]  /*83b0*/  PRMT R37, RZ, 0x7610, R37 ;  /* 0x00007610ff257816 */ /* 0x000fe20000000025 */
[----:B------:R-:W4:Y:S02]  /*83c0*/  @!P3 LDG.E.U16 R31, desc[UR6][R96.64] ;  /* 0x00000006601fb981 */ /* 0x000f24000c1e1500 */
[C---:B------:R-:W-:Y:S01]  /*83d0*/  IMAD.WIDE R100, R75.reuse, 0x2, R72 ;  /* 0x000000024b647825 */ /* 0x040fe200078e0248 */
[----:B------:R-:W-:Y:S01]  /*83e0*/  PRMT R38, RZ, 0x7610, R38 ;  /* 0x00007610ff267816 */ /* 0x000fe20000000026 */
[----:B------:R-:W4:Y:S02]  /*83f0*/  @!P3 LDG.E.U16 R41, desc[UR6][R94.64] ;  /* 0x000000065e29b981 */ /* 0x000f24000c1e1500 */
[----:B0-----:R-:W-:Y:S01]  /*8400*/  IMAD.WIDE R98, R75, 0x2, R70 ;  /* 0x000000024b627825 */ /* 0x001fe200078e0246 */
[----:B------:R-:W-:Y:S01]  /*8410*/  PRMT R68, RZ, 0x7610, R68 ;  /* 0x00007610ff447816 */ /* 0x000fe20000000044 */
[----:B------:R0:W4:Y:S02]  /*8420*/  @!P0 LDG.E.U16 R37, desc[UR6][R100.64] ;  /* 0x0000000664258981 */ /* 0x000124000c1e1500 */
[----:B------:R-:W-:-:S02]  /*8430*/  VIADD R75, R74, 0xffffff98 ;  /* 0xffffff984a4b7836 */ /* 0x000fc40000000000 */
[----:B------:R0:W-:Y:S01]  /*8440*/  STL.64 [R1+0x138], R100 ;  /* 0x0001386401007387 */ /* 0x0001e20000100a00 */
[C---:B------:R-:W-:Y:S02]  /*8450*/  IMAD R92, R124.reuse, 0x5e, RZ ;  /* 0x0000005e7c5c7824 */ /* 0x040fe400078e02ff */
[----:B------:R-:W-:Y:S01]  /*8460*/  ISETP.GE.U32.AND P3, PT, R75, 0x7fffff19, PT ;  /* 0x7fffff194b00780c */ /* 0x000fe20003f66070 */
[----:B------:R-:W-:Y:S01]  /*8470*/  IMAD R75, R124, 0x57, RZ ;  /* 0x000000577c4b7824 */ /* 0x000fe200078e02ff */
[----:B------:R-:W-:Y:S01]  /*8480*/  STL.64 [R1+0x130], R98 ;  /* 0x0001306201007387 */ /* 0x000fe20000100a00 */
[----:B------:R-:W-:-:S03]  /*8490*/  PRMT R40, RZ, 0x7610, R40 ;  /* 0x00007610ff287816 */ /* 0x000fc60000000028 */
[----:B------:R1:W-:Y:S01]  /*84a0*/  STL.64 [R1+0xc8], R96 ;  /* 0x0000c86001007387 */ /* 0x0003e20000100a00 */
[----:B0-----:R-:W-:-:S03]  /*84b0*/  IMAD.WIDE R100, R75, 0x2, R72 ;  /* 0x000000024b647825 */ /* 0x001fc600078e0248 */
[----:B------:R0:W4:Y:S04]  /*84c0*/  @!P0 LDG.E.U16 R38, desc[UR6][R98.64] ;  /* 0x0000000662268981 */ /* 0x000128000c1e1500 */
[----:B------:R0:W-:Y:S01]  /*84d0*/  STL.64 [R1+0xc0], R94 ;  /* 0x0000c05e01007387 */ /* 0x0001e20000100a00 */
[----:B-1----:R-:W-:-:S03]  /*84e0*/  IMAD.WIDE R96, R92, 0x2, R72 ;  /* 0x000000025c607825 */ /* 0x002fc600078e0248 */
[----:B------:R1:W4:Y:S01]  /*84f0*/  @!P2 LDG.E.U16 R68, desc[UR6][R100.64] ;  /* 0x000000066444a981 */ /* 0x000322000c1e1500 */
[----:B0-----:R-:W-:-:S04]  /*8500*/  IMAD.WIDE R98, R75, 0x2, R70 ;  /* 0x000000024b627825 */ /* 0x001fc800078e0246 */
[----:B------:R-:W-:Y:S01]  /*8510*/  IMAD.WIDE R94, R92, 0x2, R70 ;  /* 0x000000025c5e7825 */ /* 0x000fe200078e0246 */
[----:B------:R1:W-:Y:S03]  /*8520*/  STL.64 [R1+0xb8], R100 ;  /* 0x0000b86401007387 */ /* 0x0003e60000100a00 */
[----:B------:R-:W-:Y:S01]  /*8530*/  IMAD R92, R124, 0x5f, RZ ;  /* 0x0000005f7c5c7824 */ /* 0x000fe200078e02ff */
[----:B------:R0:W-:Y:S04]  /*8540*/  STL.64 [R1+0xb0], R98 ;  /* 0x0000b06201007387 */ /* 0x0001e80000100a00 */
[----:B------:R0:W4:Y:S01]  /*8550*/  @!P2 LDG.E.U16 R40, desc[UR6][R98.64] ;  /* 0x000000066228a981 */ /* 0x000122000c1e1500 */
[----:B-1----:R-:W-:-:S03]  /*8560*/  IMAD.WIDE R100, R92, 0x2, R72 ;  /* 0x000000025c647825 */ /* 0x002fc600078e0248 */
[----:B------:R-:W-:Y:S01]  /*8570*/  STL.64 [R1+0x48], R96 ;  /* 0x0000486001007387 */ /* 0x000fe20000100a00 */
[----:B0-----:R-:W-:-:S03]  /*8580*/  IMAD.WIDE R98, R92, 0x2, R70 ;  /* 0x000000025c627825 */ /* 0x001fc600078e0246 */
[----:B------:R0:W-:Y:S04]  /*8590*/  STL.64 [R1+0x40], R94 ;  /* 0x0000405e01007387 */ /* 0x0001e80000100a00 */
[----:B------:R-:W-:Y:S04]  /*85a0*/  STL.64 [R1+0x38], R100 ;  /* 0x0000386401007387 */ /* 0x000fe80000100a00 */
[----:B------:R-:W-:Y:S04]  /*85b0*/  STL.64 [R1+0x30], R98 ;  /* 0x0000306201007387 */ /* 0x000fe80000100a00 */
[----:B------:R-:W4:Y:S01]  /*85c0*/  LDL.LU R125, [R1+0x630] ;  /* 0x00063000017d7983 */ /* 0x000f220000300800 */
[----:B------:R-:W-:-:S05]  /*85d0*/  VIADD R93, R74, 0xffffffa1 ;  /* 0xffffffa14a5d7836 */ /* 0x000fca0000000000 */
[----:B------:R-:W-:Y:S02]  /*85e0*/  ISETP.GE.U32.AND P6, PT, R93, 0x7fffff22, PT ;  /* 0x7fffff225d00780c */ /* 0x000fe40003fc6070 */
[----:B------:R-:W-:Y:S02]  /*85f0*/  PRMT R33, RZ, 0x7610, R33 ;  /* 0x00007610ff217816 */ /* 0x000fe40000000021 */
[----:B------:R-:W-:Y:S01]  /*8600*/  PRMT R25, RZ, 0x7610, R25 ;  /* 0x00007610ff197816 */ /* 0x000fe20000000019 */
[----:B------:R-:W-:-:S08]  /*8610*/  VIADD R75, R74, 0xffffff90 ;  /* 0xffffff904a4b7836 */ /* 0x000fd00000000000 */
[----:B------:R-:W4:Y:S04]  /*8620*/  @!P6 LDG.E.U16 R33, desc[UR6][R96.64] ;  /* 0x000000066021e981 */ /* 0x000f28000c1e1500 */
[----:B------:R0:W4:Y:S01]  /*8630*/  @!P6 LDG.E.U16 R25, desc[UR6][R94.64] ;  /* 0x000000065e19e981 */ /* 0x000122000c1e1500 */
[----:B------:R-:W-:Y:S01]  /*8640*/  ISETP.GE.U32.AND P6, PT, R75, 0x7fffff11, PT ;  /* 0x7fffff114b00780c */ /* 0x000fe20003fc6070 */
[----:B------:R-:W-:Y:S01]  /*8650*/  VIADD R93, R74, 0xffffff99 ;  /* 0xffffff994a5d7836 */ /* 0x000fe20000000000 */
[----:B------:R-:W-:-:S04]  /*8660*/  PRMT R44, RZ, 0x7610, R44 ;  /* 0x00007610ff2c7816 */ /* 0x000fc8000000002c */
[----:B------:R-:W-:Y:S01]  /*8670*/  ISETP.GE.U32.AND P0, PT, R93, 0x7fffff1a, PT ;  /* 0x7fffff1a5d00780c */ /* 0x000fe20003f06070 */
[----:B------:R-:W-:Y:S01]  /*8680*/  VIADD R93, R74, 0xffffff91 ;  /* 0xffffff914a5d7836 */ /* 0x000fe20000000000 */
[----:B------:R-:W-:Y:S01]  /*8690*/  PRMT R42, RZ, 0x7610, R42 ;  /* 0x00007610ff2a7816 */ /* 0x000fe2000000002a */
[----:B0-----:R-:W-:Y:S01]  /*86a0*/  IMAD R94, R124, 0x66, RZ ;  /* 0x000000667c5e7824 */ /* 0x001fe200078e02ff */
[----:B------:R-:W-:Y:S02]  /*86b0*/  STS.U16 [R10+UR76+0xb00], R107 ;  /* 0x000b006b0a007988 */ /* 0x000fe4000800044c */
[----:B------:R-:W-:Y:S01]  /*86c0*/  ISETP.GE.U32.AND P2, PT, R93, 0x7fffff12, PT ;  /* 0x7fffff125d00780c */ /* 0x000fe20003f46070 */
[----:B------:R-:W-:Y:S01]  /*86d0*/  IMAD.WIDE R92, R94, 0x2, R72 ;  /* 0x000000025e5c7825 */ /* 0x000fe200078e0248 */
[----:B------:R0:W-:Y:S03]  /*86e0*/  STS.U16 [R10+UR76+0x10b00], R106 ;  /* 0x010b006a0a007988 */ /* 0x0001e6000800044c */
[C---:B------:R-:W-:Y:S01]  /*86f0*/  IMAD R102, R124.reuse, 0x6e, RZ ;  /* 0x0000006e7c667824 */ /* 0x040fe200078e02ff */
[----:B------:R1:W4:Y:S01]  /*8700*/  @!P5 LDG.E.U16 R44, desc[UR6][R98.64] ;  /* 0x00000006622cd981 */ /* 0x000322000c1e1500 */
[----:B------:R-:W-:-:S02]  /*8710*/  IMAD R110, R124, 0x76, RZ ;  /* 0x000000767c6e7824 */ /* 0x000fc400078e02ff */
[C---:B------:R-:W-:Y:S01]  /*8720*/  IMAD R114, R124.reuse, 0x77, RZ ;  /* 0x000000777c727824 */ /* 0x040fe200078e02ff */
[----:B------:R-:W4:Y:S01]  /*8730*/  @!P0 LDG.E.U16 R42, desc[UR6][R92.64] ;  /* 0x000000065c2a8981 */ /* 0x000f22000c1e1500 */
[C---:B------:R-:W-:Y:S02]  /*8740*/  IMAD R118, R124.reuse, 0x7e, RZ ;  /* 0x0000007e7c767824 */ /* 0x040fe400078e02ff */
[C---:B0-----:R-:W-:Y:S02]  /*8750*/  IMAD R106, R124.reuse, 0x6f, RZ ;  /* 0x0000006f7c6a7824 */ /* 0x041fe400078e02ff */
[C---:B------:R-:W-:Y:S02]  /*8760*/  IMAD R122, R124.reuse, 0x7f, RZ ;  /* 0x0000007f7c7a7824 */ /* 0x040fe400078e02ff */
[----:B-1----:R-:W-:Y:S02]  /*8770*/  IMAD R98, R124, 0x67, RZ ;  /* 0x000000677c627824 */ /* 0x002fe400078e02ff */
[----:B------:R-:W-:Y:S01]  /*8780*/  IMAD.MOV.U32 R124, RZ, RZ, R9 ;  /* 0x000000ffff7c7224 */ /* 0x000fe200078e0009 */
[----:B------:R-:W-:Y:S04]  /*8790*/  STS.U16 [R10+UR76+0xf00], R105 ;  /* 0x000f00690a007988 */ /* 0x000fe8000800044c */
[----:B------:R-:W-:Y:S04]  /*87a0*/  STS.U16 [R10+UR76+0x10f00], R124 ;  /* 0x010f007c0a007988 */ /* 0x000fe8000800044c */
[----:B--2---:R-:W-:Y:S04]  /*87b0*/  STS.U16 [R10+UR76+0x1300], R49 ;  /* 0x001300310a007988 */ /* 0x004fe8000800044c */
[----:B------:R0:W-:Y:S01]  /*87c0*/  STS.U16 [R10+UR76+0x11300], R11 ;  /* 0x0113000b0a007988 */ /* 0x0001e2000800044c */
[----:B------:R-:W-:Y:S01]  /*87d0*/  IMAD.MOV.U32 R8, RZ, RZ, RZ ;  /* 0x000000ffff087224 */ /* 0x000fe200078e00ff */
[----:B0-----:R-:W-:-:S04]  /*87e0*/  SHF.R.U32.HI R11, RZ, 0x7, R13 ;  /* 0x00000007ff0b7819 */ /* 0x001fc8000001160d */
[----:B------:R-:W-:Y:S01]  /*87f0*/  SGXT.U32 R49, R11, 0x1 ;  /* 0x000000010b31781a */ /* 0x000fe20000000000 */
[----:B------:R-:W-:Y:S01]  /*8800*/  IMAD.WIDE R94, R94, 0x2, R70 ;  /* 0x000000025e5e7825 */ /* 0x000fe200078e0246 */
[----:B------:R-:W-:Y:S02]  /*8810*/  PRMT R43, RZ, 0x7610, R43 ;  /* 0x00007610ff2b7816 */ /* 0x000fe4000000002b */
[----:B------:R-:W-:Y:S01]  /*8820*/  PRMT R12, RZ, 0x7610, R12 ;  /* 0x00007610ff0c7816 */ /* 0x000fe2000000000c */
[C---:B------:R-:W-:Y:S02]  /*8830*/  VIADD R97, R74.reuse, 0xffffff89 ;  /* 0xffffff894a617836 */ /* 0x040fe40000000000 */
[----:B------:R-:W-:Y:S01]  /*8840*/  VIADD R96, R74, 0xffffff88 ;  /* 0xffffff884a607836 */ /* 0x000fe20000000000 */
[----:B------:R0:W2:Y:S01]  /*8850*/  @!P5 LDG.E.U16 R43, desc[UR6][R100.64] ;  /* 0x00000006642bd981 */ /* 0x0000a2000c1e1500 */
[----:B------:R-:W-:Y:S02]  /*8860*/  PRMT R45, RZ, 0x7610, R45 ;  /* 0x00007610ff2d7816 */ /* 0x000fe4000000002d */
[----:B------:R-:W-:Y:S01]  /*8870*/  ISETP.GE.U32.AND P5, PT, R97, 0x7fffff0a, PT ;  /* 0x7fffff0a6100780c */ /* 0x000fe20003fa6070 */
[----:B------:R-:W2:Y:S01]  /*8880*/  @!P0 LDG.E.U16 R12, desc[UR6][R94.64] ;  /* 0x000000065e0c8981 */ /* 0x000ea2000c1e1500 */
[----:B------:R-:W-:Y:S01]  /*8890*/  ISETP.GE.U32.AND P0, PT, R96, 0x7fffff09, PT ;  /* 0x7fffff096000780c */ /* 0x000fe20003f06070 */
[----:B------:R-:W-:Y:S01]  /*88a0*/  IMAD.WIDE R96, R98, 0x2, R72 ;  /* 0x0000000262607825 */ /* 0x000fe200078e0248 */
[----:B------:R-:W-:-:S03]  /*88b0*/  PRMT R46, RZ, 0x7610, R46 ;  /* 0x00007610ff2e7816 */ /* 0x000fc6000000002e */
[----:B------:R-:W-:Y:S01]  /*88c0*/  IMAD.WIDE R98, R98, 0x2, R70 ;  /* 0x0000000262627825 */ /* 0x000fe200078e0246 */
[----:B---3--:R-:W-:Y:S03]  /*88d0*/  STS.U16 [R10+UR76+0x1700], R69 ;  /* 0x001700450a007988 */ /* 0x008fe6000800044c */
[----:B0-----:R-:W-:Y:S01]  /*88e0*/  VIADD R100, R74, 0xffffff81 ;  /* 0xffffff814a647836 */ /* 0x001fe20000000000 */
[----:B------:R-:W3:Y:S01]  /*88f0*/  @!P3 LDG.E.U16 R45, desc[UR6][R96.64] ;  /* 0x00000006602db981 */ /* 0x000ee2000c1e1500 */
[----:B----4-:R-:W-:-:S03]  /*8900*/  IABS R75, R67 ;  /* 0x00000043004b7213 */ /* 0x010fc60000000000 */
[----:B------:R-:W4:Y:S01]  /*8910*/  @!P3 LDG.E.U16 R46, desc[UR6][R98.64] ;  /* 0x00000006622eb981 */ /* 0x000f22000c1e1500 */
[----:B------:R-:W0:Y:S08]  /*8920*/  I2F.RP R104, R75 ;  /* 0x0000004b00687306 */ /* 0x000e300000209400 */
[----:B0-----:R-:W0:Y:S02]  /*8930*/  MUFU.RCP R104, R104 ;  /* 0x0000006800687308 */ /* 0x001e240000001000 */
[----:B0-----:R-:W-:-:S06]  /*8940*/  VIADD R108, R104, 0xffffffe ;  /* 0x0ffffffe686c7836 */ /* 0x001fcc0000000000 */
[----:B------:R-:W0:Y:S02]  /*8950*/  F2I.FTZ.U32.TRUNC.NTZ R9, R108 ;  /* 0x0000006c00097305 */ /* 0x000e24000021f000 */
[----:B0-----:R-:W-:-:S04]  /*8960*/  IMAD.MOV R124, RZ, RZ, -R9 ;  /* 0x000000ffff7c7224 */ /* 0x001fc800078e0a09 */
[----:B------:R-:W-:-:S04]  /*8970*/  IMAD R124, R124, R75, RZ ;  /* 0x0000004b7c7c7224 */ /* 0x000fc800078e02ff */
[----:B------:R-:W-:Y:S02]  /*8980*/  IMAD.HI.U32 R124, R9, R124, R8 ;  /* 0x0000007c097c7227 */ /* 0x000fe400078e0008 */
[----:B------:R-:W5:Y:S01]  /*8990*/  LDL.LU.64 R8, [R1+0xf60] ;  /* 0x000f600001087983 */ /* 0x000f620000300a00 */
[----:B------:R-:W-:Y:S01]  /*89a0*/  ISETP.GE.U32.AND P3, PT, R100, 0x7fffff02, PT ;  /* 0x7fffff026400780c */ /* 0x000fe20003f66070 */
[C---:B------:R-:W-:Y:S01]  /*89b0*/  IMAD.WIDE R100, R102.reuse, 0x2, R72 ;  /* 0x0000000266647825 */ /* 0x040fe200078e0248 */
[----:B------:R-:W-:Y:S01]  /*89c0*/  PRMT R55, RZ, 0x7610, R55 ;  /* 0x00007610ff377816 */ /* 0x000fe20000000037 */
[----:B------:R-:W-:Y:S01]  /*89d0*/  STS.U16 [R10+UR76+0x11700], R19 ;  /* 0x011700130a007988 */ /* 0x000fe2000800044c */
[----:B------:R-:W-:Y:S01]  /*89e0*/  PRMT R15, RZ, 0x7610, R15 ;  /* 0x00007610ff0f7816 */ /* 0x000fe2000000000f */
[----:B------:R-:W-:Y:S01]  /*89f0*/  IMAD.WIDE R102, R102, 0x2, R70 ;  /* 0x0000000266667825 */ /* 0x000fe200078e0246 */
[----:B------:R-:W-:Y:S02]  /*8a00*/  PRMT R50, RZ, 0x7610, R50 ;  /* 0x00007610ff327816 */ /* 0x000fe40000000032 */
[----:B------:R-:W-:Y:S01]  /*8a10*/  PRMT R51, RZ, 0x7610, R51 ;  /* 0x00007610ff337816 */ /* 0x000fe20000000033 */
[----:B------:R-:W-:Y:S01]  /*8a20*/  IMAD.WIDE R112, R114, 0x2, R72 ;  /* 0x0000000272707825 */ /* 0x000fe200078e0248 */
[----:B------:R-:W2:Y:S03]  /*8a30*/  @!P2 LDG.E.U16 R55, desc[UR6][R100.64] ;  /* 0x000000066437a981 */ /* 0x000ea6000c1e1500 */
[----:B------:R-:W-:Y:S01]  /*8a40*/  IMAD.SHL.U32 R11, R125, 0x20, RZ ;  /* 0x000000207d0b7824 */ /* 0x000fe200078e00ff */
[----:B------:R-:W2:Y:S04]  /*8a50*/  @!P2 LDG.E.U16 R15, desc[UR6][R102.64] ;  /* 0x00000006660fa981 */ /* 0x000ea8000c1e1500 */
[----:B------:R-:W-:Y:S01]  /*8a60*/  LOP3.LUT R49, R11, R49, RZ, 0xfc, !PT ;  /* 0x000000310b317212 */ /* 0x000fe200078efcff */
[----:B------:R0:W-:Y:S01]  /*8a70*/  STL [R1+0xc80], R11 ;  /* 0x000c800b01007387 */ /* 0x0001e20000100800 */
[----:B------:R-:W-:-:S02]  /*8a80*/  VIADD R105, R74, 0xffffff80 ;  /* 0xffffff804a697836 */ /* 0x000fc40000000000 */
[----:B------:R-:W-:Y:S01]  /*8a90*/  IMAD.WIDE R114, R114, 0x2, R70 ;  /* 0x0000000272727825 */ /* 0x000fe200078e0246 */
[----:B------:R-:W-:Y:S01]  /*8aa0*/  PRMT R56, RZ, 0x7610, R56 ;  /* 0x00007610ff387816 */ /* 0x000fe20000000038 */
[----:B------:R-:W2:Y:S01]  /*8ab0*/  @!P0 LDG.E.U16 R50, desc[UR6][R112.64] ;  /* 0x0000000670328981 */ /* 0x000ea2000c1e1500 */
[----:B0-----:R-:W-:Y:S01]  /*8ac0*/  IABS R11, R49 ;  /* 0x00000031000b7213 */ /* 0x001fe20000000000 */
[C---:B------:R-:W-:Y:S01]  /*8ad0*/  IMAD.WIDE R108, R110.reuse, 0x2, R72 ;  /* 0x000000026e6c7825 */ /* 0x040fe200078e0248 */
[----:B------:R-:W-:Y:S01]  /*8ae0*/  ISETP.GE.U32.AND P2, PT, R105, 0x7fffff01, PT ;  /* 0x7fffff016900780c */ /* 0x000fe20003f46070 */
[----:B------:R-:W2:Y:S02]  /*8af0*/  @!P0 LDG.E.U16 R51, desc[UR6][R114.64] ;  /* 0x0000000672338981 */ /* 0x000ea4000c1e1500 */
[----:B------:R-:W-:Y:S01]  /*8b00*/  IMAD.MOV.U32 R125, RZ, RZ, R11 ;  /* 0x000000ffff7d7224 */ /* 0x000fe200078e000b */
[----:B------:R-:W-:Y:S01]  /*8b10*/  PRMT R17, RZ, 0x7610, R17 ;  /* 0x00007610ff117816 */ /* 0x000fe20000000011 */
[----:B------:R-:W-:Y:S01]  /*8b20*/  IMAD.WIDE R110, R110, 0x2, R70 ;  /* 0x000000026e6e7825 */ /* 0x000fe200078e0246 */
[----:B------:R-:W-:Y:S01]  /*8b30*/  PRMT R47, RZ, 0x7610, R47 ;  /* 0x00007610ff2f7816 */ /* 0x000fe2000000002f */
[----:B------:R-:W2:Y:S02]  /*8b40*/  @!P5 LDG.E.U16 R56, desc[UR6][R108.64] ;  /* 0x000000066c38d981 */ /* 0x000ea4000c1e1500 */
[----:B------:R-:W-:Y:S01]  /*8b50*/  IMAD.HI.U32 R11, R124, R125, RZ ;  /* 0x0000007d7c0b7227 */ /* 0x000fe200078e00ff */
[----:B------:R-:W-:Y:S01]  /*8b60*/  PRMT R48, RZ, 0x7610, R48 ;  /* 0x00007610ff307816 */ /* 0x000fe20000000030 */
[----:B------:R-:W2:Y:S02]  /*8b70*/  @!P5 LDG.E.U16 R17, desc[UR6][R110.64] ;  /* 0x000000066e11d981 */ /* 0x000ea4000c1e1500 */
[----:B------:R-:W-:-:S04]  /*8b80*/  IMAD.MOV R11, RZ, RZ, -R11 ;  /* 0x000000ffff0b7224 */ /* 0x000fc800078e0a0b */
[----:B------:R-:W-:Y:S01]  /*8b90*/  IMAD R11, R75, R11, R125 ;  /* 0x0000000b4b0b7224 */ /* 0x000fe200078e027d */
[----:B------:R-:W-:-:S04]  /*8ba0*/  LOP3.LUT R125, R49, 0x2, RZ, 0xfc, !PT ;  /* 0x00000002317d7812 */ /* 0x000fc800078efcff */
[----:B------:R-:W-:-:S05]  /*8bb0*/  IABS R69, R125 ;  /* 0x0000007d00457213 */ /* 0x000fca0000000000 */
[----:B------:R-:W-:Y:S01]  /*8bc0*/  IMAD.HI.U32 R19, R124, R69, RZ ;  /* 0x000000457c137227 */ /* 0x000fe200078e00ff */
[----:B------:R-:W-:-:S03]  /*8bd0*/  ISETP.GT.U32.AND P0, PT, R75, R11, PT ;  /* 0x0000000b4b00720c */ /* 0x000fc60003f04070 */
[----:B------:R-:W-:Y:S02]  /*8be0*/  IMAD.MOV R19, RZ, RZ, -R19 ;  /* 0x000000ffff137224 */ /* 0x000fe400078e0a13 */
[----:B------:R-:W-:-:S04]  /*8bf0*/  IMAD.WIDE R104, R106, 0x2, R72 ;  /* 0x000000026a687825 */ /* 0x000fc800078e0248 */
[----:B------:R-:W-:Y:S01]  /*8c00*/  IMAD.WIDE R106, R106, 0x2, R70 ;  /* 0x000000026a6a7825 */ /* 0x000fe200078e0246 */
[----:B------:R-:W2:Y:S03]  /*8c10*/  @!P6 LDG.E.U16 R47, desc[UR6][R104.64] ;  /* 0x00000006682fe981 */ /* 0x000ea6000c1e1500 */
[----:B------:R-:W-:Y:S01]  /*8c20*/  IMAD R19, R75, R19, R69 ;  /* 0x000000134b137224 */ /* 0x000fe200078e0245 */
[----:B------:R-:W2:Y:S01]  /*8c30*/  @!P6 LDG.E.U16 R48, desc[UR6][R106.64] ;  /* 0x000000066a30e981 */ /* 0x000ea2000c1e1500 */
[----:B------:R-:W-:Y:S02]  /*8c40*/  ISETP.GE.AND P5, PT, R125, RZ, PT ;  /* 0x000000ff7d00720c */ /* 0x000fe40003fa6270 */
[----:B------:R-:W-:Y:S02]  /*8c50*/  LOP3.LUT R125, R49, 0x4, RZ, 0xfc, !PT ;  /* 0x00000004317d7812 */ /* 0x000fe400078efcff */
[----:B------:R-:W-:Y:S01]  /*8c60*/  ISETP.GT.U32.AND P6, PT, R75, R19, PT ;  /* 0x000000134b00720c */ /* 0x000fe20003fc4070 */
[----:B------:R-:W-:Y:S01]  /*8c70*/  IMAD.WIDE R116, R118, 0x2, R72 ;  /* 0x0000000276747825 */ /* 0x000fe200078e0248 */
[----:B------:R-:W-:-:S02]  /*8c80*/  PRMT R57, RZ, 0x7610, R57 ;  /* 0x00007610ff397816 */ /* 0x000fc40000000039 */
[----:B------:R-:W-:Y:S01]  /*8c90*/  PRMT R18, RZ, 0x7610, R18 ;  /* 0x00007610ff127816 */ /* 0x000fe20000000012 */
[----:B------:R-:W-:Y:S01]  /*8ca0*/  IMAD.WIDE R118, R118, 0x2, R70 ;  /* 0x0000000276767825 */ /* 0x000fe200078e0246 */
[----:B------:R-:W-:Y:S02]  /*8cb0*/  IABS R69, R125 ;  /* 0x0000007d00457213 */ /* 0x000fe40000000000 */
[----:B------:R-:W-:Y:S01]  /*8cc0*/  PRMT R52, RZ, 0x7610, R52 ;  /* 0x00007610ff347816 */ /* 0x000fe20000000034 */
[C---:B------:R-:W-:Y:S01]  /*8cd0*/  IMAD.WIDE R120, R122.reuse, 0x2, R72 ;  /* 0x000000027a787825 */ /* 0x040fe200078e0248 */
[----:B------:R-:W-:Y:S01]  /*8ce0*/  PRMT R53, RZ, 0x7610, R53 ;  /* 0x00007610ff357816 */ /* 0x000fe20000000035 */
[----:B------:R0:W-:Y:S02]  /*8cf0*/  STS.U16 [R10+UR76+0x1b00], R27 ;  /* 0x001b001b0a007988 */ /* 0x0001e4000800044c */
[----:B------:R-:W-:Y:S02]  /*8d00*/  @!P0 IMAD.IADD R11, R11, 0x1, -R75 ;  /* 0x000000010b0b8824 */ /* 0x000fe400078e0a4b */
[----:B------:R-:W-:Y:S01]  /*8d10*/  IMAD.WIDE R122, R122, 0x2, R70 ;  /* 0x000000027a7a7825 */ /* 0x000fe200078e0246 */
[----:B------:R-:W2:Y:S04]  /*8d20*/  @!P3 LDG.E.U16 R57, desc[UR6][R116.64] ;  /* 0x000000067439b981 */ /* 0x000ea8000c1e1500 */
[----:B------:R-:W2:Y:S01]  /*8d30*/  @!P3 LDG.E.U16 R18, desc[UR6][R118.64] ;  /* 0x000000067612b981 */ /* 0x000ea2000c1e1500 */
[----:B0-----:R-:W-:Y:S01]  /*8d40*/  IMAD.HI.U32 R27, R124, R69, RZ ;  /* 0x000000457c1b7227 */ /* 0x001fe200078e00ff */
[----:B------:R-:W-:-:S02]  /*8d50*/  ISETP.GT.U32.AND P3, PT, R75, R11, PT ;  /* 0x0000000b4b00720c */ /* 0x000fc40003f64070 */
[----:B------:R-:W2:Y:S01]  /*8d60*/  @!P2 LDG.E.U16 R52, desc[UR6][R120.64] ;  /* 0x000000067834a981 */ /* 0x000ea2000c1e1500 */
[----:B------:R-:W-:Y:S02]  /*8d70*/  IMAD.MOV R27, RZ, RZ, -R27 ;  /* 0x000000ffff1b7224 */ /* 0x000fe400078e0a1b */
[----:B------:R-:W-:Y:S01]  /*8d80*/  @!P6 IMAD.IADD R19, R19, 0x1, -R75 ;  /* 0x000000011313e824 */ /* 0x000fe200078e0a4b */
[----:B------:R-:W2:Y:S01]  /*8d90*/  @!P2 LDG.E.U16 R53, desc[UR6][R122.64] ;  /* 0x000000067a35a981 */ /* 0x000ea2000c1e1500 */
[----:B------:R-:W-:Y:S02]  /*8da0*/  ISETP.GE.AND P2, PT, R125, RZ, PT ;  /* 0x000000ff7d00720c */ /* 0x000fe40003f46270 */
[----:B------:R-:W-:Y:S01]  /*8db0*/  LOP3.LUT R125, R49, 0x6, RZ, 0xfc, !PT ;  /* 0x00000006317d7812 */ /* 0x000fe200078efcff */
[C---:B------:R-:W-:Y:S01]  /*8dc0*/  IMAD R27, R75.reuse, R27, R69 ;  /* 0x0000001b4b1b7224 */ /* 0x040fe200078e0245 */
[----:B------:R-:W-:Y:S02]  /*8dd0*/  ISETP.GT.U32.AND P6, PT, R75, R19, PT ;  /* 0x000000134b00720c */ /* 0x000fe40003fc4070 */
[----:B------:R-:W-:Y:S01]  /*8de0*/  IABS R69, R125 ;  /* 0x0000007d00457213 */ /* 0x000fe20000000000 */
[----:B------:R0:W-:Y:S01]  /*8df0*/  STS.U16 [R10+UR76+0x11b00], R36 ;  /* 0x011b00240a007988 */ /* 0x0001e2000800044c */
[----:B------:R-:W-:Y:S01]  /*8e00*/  @!P3 IMAD.IADD R11, R11, 0x1, -R75 ;  /* 0x000000010b0bb824 */ /* 0x000fe200078e0a4b */
[----:B------:R-:W-:-:S02]  /*8e10*/  ISETP.GE.AND P3, PT, R49, RZ, PT ;  /* 0x000000ff3100720c */ /* 0x000fc40003f66270 */
[----:B0-----:R-:W-:-:S04]  /*8e20*/  IMAD.HI.U32 R36, R124, R69, RZ ;  /* 0x000000457c247227 */ /* 0x001fc800078e00ff */
[----:B------:R-:W-:Y:S02]  /*8e30*/  IMAD.MOV R36, RZ, RZ, -R36 ;  /* 0x000000ffff247224 */ /* 0x000fe400078e0a24 */
[----:B------:R-:W-:Y:S02]  /*8e40*/  @!P6 IMAD.IADD R19, R19, 0x1, -R75 ;  /* 0x000000011313e824 */ /* 0x000fe400078e0a4b */
[----:B------:R-:W-:Y:S01]  /*8e50*/  IMAD R36, R75, R36, R69 ;  /* 0x000000244b247224 */ /* 0x000fe200078e0245 */
[----:B------:R-:W-:Y:S01]  /*8e60*/  ISETP.GE.AND P0, PT, R125, RZ, PT ;  /* 0x000000ff7d00720c */ /* 0x000fe20003f06270 */
[----:B------:R-:W-:Y:S01]  /*8e70*/  @!P5 IMAD.MOV R19, RZ, RZ, -R19 ;  /* 0x000000ffff13d224 */ /* 0x000fe200078e0a13 */
[----:B------:R-:W-:Y:S02]  /*8e80*/  LOP3.LUT R125, R49, 0x8, RZ, 0xfc, !PT ;  /* 0x00000008317d7812 */ /* 0x000fe400078efcff */
[C---:B------:R-:W-:Y:S01]  /*8e90*/  ISETP.GT.U32.AND P5, PT, R75.reuse, R36, PT ;  /* 0x000000244b00720c */ /* 0x040fe20003fa4070 */
[----:B------:R-:W-:Y:S01]  /*8ea0*/  @!P3 IMAD.MOV R11, RZ, RZ, -R11 ;  /* 0x000000ffff0bb224 */ /* 0x000fe200078e0a0b */
[----:B------:R-:W-:-:S02]  /*8eb0*/  ISETP.GT.U32.AND P3, PT, R75, R27, PT ;  /* 0x0000001b4b00720c */ /* 0x000fc40003f64070 */
[----:B------:R-:W-:Y:S01]  /*8ec0*/  IABS R69, R125 ;  /* 0x0000007d00457213 */ /* 0x000fe20000000000 */
[----:B------:R0:W-:Y:S01]  /*8ed0*/  STS.U16 [R10+UR76+0x1f00], R14 ;  /* 0x001f000e0a007988 */ /* 0x0001e2000800044c */
[----:B------:R-:W-:Y:S02]  /*8ee0*/  ISETP.GE.AND P6, PT, R125, RZ, PT ;  /* 0x000000ff7d00720c */ /* 0x000fe40003fc6270 */
[----:B------:R-:W-:Y:S01]  /*8ef0*/  LOP3.LUT R125, R49, 0xa, RZ, 0xfc, !PT ;  /* 0x0000000a317d7812 */ /* 0x000fe200078efcff */
[----:B0-----:R-:W-:-:S04]  /*8f00*/  IMAD.HI.U32 R14, R124, R69, RZ ;  /* 0x000000457c0e7227 */ /* 0x001fc800078e00ff */
[----:B------:R-:W-:Y:S02]  /*8f10*/  IMAD.MOV R14, RZ, RZ, -R14 ;  /* 0x000000ffff0e7224 */ /* 0x000fe400078e0a0e */
[--C-:B------:R-:W-:Y:S02]  /*8f20*/  @!P5 IMAD.IADD R36, R36, 0x1, -R75.reuse ;  /* 0x000000012424d824 */ /* 0x100fe400078e0a4b */
[----:B------:R-:W-:Y:S02]  /*8f30*/  @!P3 IMAD.IADD R27, R27, 0x1, -R75 ;  /* 0x000000011b1bb824 */ /* 0x000fe400078e0a4b */
[C---:B------:R-:W-:Y:S01]  /*8f40*/  IMAD R14, R75.reuse, R14, R69 ;  /* 0x0000000e4b0e7224 */ /* 0x040fe200078e0245 */
[----:B------:R-:W-:Y:S02]  /*8f50*/  IABS R69, R125 ;  /* 0x0000007d00457213 */ /* 0x000fe40000000000 */
[C---:B------:R-:W-:Y:S01]  /*8f60*/  ISETP.GT.U32.AND P5, PT, R75.reuse, R36, PT ;  /* 0x000000244b00720c */ /* 0x040fe20003fa4070 */
[----:B------:R0:W-:Y:S01]  /*8f70*/  STS.U16 [R10+UR76+0x11f00], R21 ;  /* 0x011f00150a007988 */ /* 0x0001e2000800044c */
[----:B------:R-:W-:Y:S01]  /*8f80*/  ISETP.GT.U32.AND P3, PT, R75, R27, PT ;  /* 0x0000001b4b00720c */ /* 0x000fe20003f64070 */
[----:B0-----:R-:W-:-:S04]  /*8f90*/  IMAD.HI.U32 R21, R124, R69, RZ ;  /* 0x000000457c157227 */ /* 0x001fc800078e00ff */
[----:B------:R-:W-:-:S06]  /*8fa0*/  IMAD.MOV R21, RZ, RZ, -R21 ;  /* 0x000000ffff157224 */ /* 0x000fcc00078e0a15 */
[----:B------:R-:W-:Y:S02]  /*8fb0*/  @!P5 IMAD.IADD R36, R36, 0x1, -R75 ;  /* 0x000000012424d824 */ /* 0x000fe400078e0a4b */
[----:B------:R-:W-:Y:S02]  /*8fc0*/  IMAD R21, R75, R21, R69 ;  /* 0x000000154b157224 */ /* 0x000fe400078e0245 */
[----:B------:R-:W-:Y:S01]  /*8fd0*/  @!P3 IMAD.IADD R27, R27, 0x1, -R75 ;  /* 0x000000011b1bb824 */ /* 0x000fe200078e0a4b */
        /* <DEDUP_REMOVED lines=51> */
[C---:B------:R-:W-:Y:S02]  /*9310*/  ISETP.GT.U32.AND P2, PT, R75.reuse, R23, PT ;  /* 0x000000174b00720c */ /* 0x040fe40003f44070 */
[----:B------:R-:W-:Y:S01]  /*9320*/  IABS R69, R125 ;  /* 0x0000007d00457213 */ /* 0x000fe20000000000 */
[----:B------:R-:W-:Y:S01]  /*9330*/  @!P5 IMAD.MOV R29, RZ, RZ, -R29 ;  /* 0x000000ffff1dd224 */ /* 0x000fe200078e0a1d */
[----:B------:R0:W-:Y:S01]  /*9340*/  STS.U16 [R10+UR76+0x2b00], R31 ;  /* 0x002b001f0a007988 */ /* 0x0001e2000800044c */
[----:B------:R-:W-:-:S02]  /*9350*/  ISETP.GT.U32.AND P5, PT, R75, R16, PT ;  /* 0x000000104b00720c */ /* 0x000fc40003fa4070 */
[----:B------:R-:W-:Y:S02]  /*9360*/  ISETP.GE.AND P3, PT, R125, RZ, PT ;  /* 0x000000ff7d00720c */ /* 0x000fe40003f66270 */
[----:B------:R-:W-:Y:S01]  /*9370*/  LOP3.LUT R125, R49, 0x16, RZ, 0xfc, !PT ;  /* 0x00000016317d7812 */ /* 0x000fe200078efcff */
[----:B0-----:R-:W-:-:S04]  /*9380*/  IMAD.HI.U32 R31, R124, R69, RZ ;  /* 0x000000457c1f7227 */ /* 0x001fc800078e00ff */
[----:B------:R-:W-:Y:S02]  /*9390*/  IMAD.MOV R31, RZ, RZ, -R31 ;  /* 0x000000ffff1f7224 */ /* 0x000fe400078e0a1f */
[----:B------:R-:W-:Y:S02]  /*93a0*/  @!P2 IMAD.IADD R23, R23, 0x1, -R75 ;  /* 0x000000011717a824 */ /* 0x000fe400078e0a4b */
[C---:B------:R-:W-:Y:S01]  /*93b0*/  IMAD R31, R75.reuse, R31, R69 ;  /* 0x0000001f4b1f7224 */ /* 0x040fe200078e0245 */
[----:B------:R-:W-:Y:S02]  /*93c0*/  IABS R69, R125 ;  /* 0x0000007d00457213 */ /* 0x000fe40000000000 */
[C---:B------:R-:W-:Y:S01]  /*93d0*/  ISETP.GT.U32.AND P2, PT, R75.reuse, R23, PT ;  /* 0x000000174b00720c */ /* 0x040fe20003f44070 */
[----:B------:R-:W-:Y:S01]  /*93e0*/  @!P5 IMAD.IADD R16, R16, 0x1, -R75 ;  /* 0x000000011010d824 */ /* 0x000fe200078e0a4b */
[----:B------:R0:W-:Y:S04]  /*93f0*/  STS.U16 [R10+UR76+0x12b00], R41 ;  /* 0x012b00290a007988 */ /* 0x0001e8000800044c */
[----:B------:R-:W-:Y:S01]  /*9400*/  ISETP.GT.U32.AND P5, PT, R75, R16, PT ;  /* 0x000000104b00720c */ /* 0x000fe20003fa4070 */
[----:B0-----:R-:W-:-:S04]  /*9410*/  IMAD.HI.U32 R41, R124, R69, RZ ;  /* 0x000000457c297227 */ /* 0x001fc800078e00ff */
[----:B------:R-:W-:Y:S02]  /*9420*/  IMAD.MOV R41, RZ, RZ, -R41 ;  /* 0x000000ffff297224 */ /* 0x000fe400078e0a29 */
[----:B------:R-:W-:Y:S02]  /*9430*/  @!P2 IMAD.IADD R23, R23, 0x1, -R75 ;  /* 0x000000011717a824 */ /* 0x000fe400078e0a4b */
[----:B------:R-:W-:Y:S02]  /*9440*/  IMAD R41, R75, R41, R69 ;  /* 0x000000294b297224 */ /* 0x000fe400078e0245 */
[----:B------:R-:W-:-:S03]  /*9450*/  @!P6 IMAD.MOV R23, RZ, RZ, -R23 ;  /* 0x000000ffff17e224 */ /* 0x000fc600078e0a17 */
[----:B------:R-:W-:Y:S01]  /*9460*/  ISETP.GT.U32.AND P6, PT, R75, R41, PT ;  /* 0x000000294b00720c */ /* 0x000fe20003fc4070 */
[----:B------:R-:W-:Y:S01]  /*9470*/  @!P5 IMAD.IADD R16, R16, 0x1, -R75 ;  /* 0x000000011010d824 */ /* 0x000fe200078e0a4b */
[----:B------:R0:W-:Y:S03]  /*9480*/  STS.U16 [R10+UR76+0x2f00], R33 ;  /* 0x002f00210a007988 */ /* 0x0001e6000800044c */
[----:B------:R-:W-:Y:S01]  /*9490*/  @!P0 IMAD.MOV R16, RZ, RZ, -R16 ;  /* 0x000000ffff108224 */ /* 0x000fe200078e0a10 */
[----:B0-----:R-:W-:-:S04]  /*94a0*/  LOP3.LUT R33, R49, 0x18, RZ, 0xfc, !PT ;  /* 0x0000001831217812 */ /* 0x001fc800078efcff */
[----:B------:R-:W-:Y:S02]  /*94b0*/  ISETP.GE.AND P0, PT, R33, RZ, PT ;  /* 0x000000ff2100720c */ /* 0x000fe40003f06270 */
[----:B------:R-:W-:Y:S01]  /*94c0*/  IABS R33, R33 ;  /* 0x0000002100217213 */ /* 0x000fe20000000000 */
[----:B------:R-:W-:Y:S01]  /*94d0*/  @!P6 IMAD.IADD R41, R41, 0x1, -R75 ;  /* 0x000000012929e824 */ /* 0x000fe200078e0a4b */
[----:B------:R-:W-:-:S03]  /*94e0*/  ISETP.GT.U32.AND P2, PT, R75, R31, PT ;  /* 0x0000001f4b00720c */ /* 0x000fc60003f44070 */
[----:B------:R-:W-:Y:S01]  /*94f0*/  IMAD.MOV.U32 R69, RZ, RZ, R33 ;  /* 0x000000ffff457224 */ /* 0x000fe200078e0021 */
[----:B------:R-:W-:-:S03]  /*9500*/  ISETP.GT.U32.AND P6, PT, R75, R41, PT ;  /* 0x000000294b00720c */ /* 0x000fc60003fc4070 */
[----:B------:R-:W-:-:S04]  /*9510*/  IMAD.HI.U32 R33, R124, R69, RZ ;  /* 0x000000457c217227 */ /* 0x000fc800078e00ff */
[----:B------:R-:W-:Y:S02]  /*9520*/  IMAD.MOV R33, RZ, RZ, -R33 ;  /* 0x000000ffff217224 */ /* 0x000fe400078e0a21 */
[----:B------:R-:W-:Y:S02]  /*9530*/  @!P2 IMAD.IADD R31, R31, 0x1, -R75 ;  /* 0x000000011f1fa824 */ /* 0x000fe400078e0a4b */
[----:B------:R-:W-:Y:S01]  /*9540*/  IMAD R33, R75, R33, R69 ;  /* 0x000000214b217224 */ /* 0x000fe200078e0245 */
[----:B------:R-:W-:Y:S01]  /*9550*/  ISETP.GE.AND P5, PT, R125, RZ, PT ;  /* 0x000000ff7d00720c */ /* 0x000fe20003fa6270 */
[----:B------:R-:W-:Y:S01]  /*9560*/  @!P6 IMAD.IADD R41, R41, 0x1, -R75 ;  /* 0x000000012929e824 */ /* 0x000fe200078e0a4b */
[C---:B------:R-:W-:Y:S02]  /*9570*/  ISETP.GT.U32.AND P2, PT, R75.reuse, R31, PT ;  /* 0x0000001f4b00720c */ /* 0x040fe40003f44070 */
[----:B------:R-:W-:Y:S02]  /*9580*/  ISETP.GT.U32.AND P6, PT, R75, R33, PT ;  /* 0x000000214b00720c */ /* 0x000fe40003fc4070 */
[----:B------:R-:W-:-:S04]  /*9590*/  LOP3.LUT R125, R49, 0x1a, RZ, 0xfc, !PT ;  /* 0x0000001a317d7812 */ /* 0x000fc800078efcff */
[----:B------:R-:W-:Y:S01]  /*95a0*/  IABS R69, R125 ;  /* 0x0000007d00457213 */ /* 0x000fe20000000000 */
[----:B------:R0:W-:Y:S04]  /*95b0*/  STS.U16 [R10+UR76+0x12f00], R25 ;  /* 0x012f00190a007988 */ /* 0x0001e8000800044c */
[--C-:B------:R-:W-:Y:S01]  /*95c0*/  @!P2 IMAD.IADD R31, R31, 0x1, -R75.reuse ;  /* 0x000000011f1fa824 */ /* 0x100fe200078e0a4b */
[----:B------:R-:W-:Y:S01]  /*95d0*/  ISETP.GE.AND P2, PT, R125, RZ, PT ;  /* 0x000000ff7d00720c */ /* 0x000fe20003f46270 */
[----:B------:R-:W-:Y:S02]  /*95e0*/  @!P6 IMAD.IADD R33, R33, 0x1, -R75 ;  /* 0x000000012121e824 */ /* 0x000fe400078e0a4b */
[----:B0-----:R-:W-:Y:S01]  /*95f0*/  IMAD.HI.U32 R25, R124, R69, RZ ;  /* 0x000000457c197227 */ /* 0x001fe200078e00ff */
[----:B------:R-:W-:-:S03]  /*9600*/  LOP3.LUT R125, R49, 0x1c, RZ, 0xfc, !PT ;  /* 0x0000001c317d7812 */ /* 0x000fc600078efcff */
[----:B------:R-:W-:Y:S01]  /*9610*/  IMAD.MOV R25, RZ, RZ, -R25 ;  /* 0x000000ffff197224 */ /* 0x000fe200078e0a19 */
[----:B------:R-:W-:-:S03]  /*9620*/  ISETP.GT.U32.AND P6, PT, R75, R33, PT ;  /* 0x000000214b00720c */ /* 0x000fc60003fc4070 */
[----:B------:R-:W-:Y:S01]  /*9630*/  IMAD R25, R75, R25, R69 ;  /* 0x000000194b197224 */ /* 0x000fe200078e0245 */
[----:B------:R-:W-:Y:S01]  /*9640*/  IABS R69, R125 ;  /* 0x0000007d00457213 */ /* 0x000fe20000000000 */
[----:B------:R0:W-:Y:S04]  /*9650*/  STS.U16 [R10+UR76+0x3300], R42 ;  /* 0x0033002a0a007988 */ /* 0x0001e8000800044c */
[----:B0-----:R-:W-:Y:S01]  /*9660*/  IMAD.HI.U32 R42, R124, R69, RZ ;  /* 0x000000457c2a7227 */ /* 0x001fe200078e00ff */
[----:B------:R-:W5:Y:S03]  /*9670*/  LDL.LU R10, [R1+0xf58] ;  /* 0x000f5800010a7983 */ /* 0x000f660000300800 */
[----:B------:R-:W-:-:S02]  /*9680*/  IMAD.MOV R42, RZ, RZ, -R42 ;  /* 0x000000ffff2a7224 */ /* 0x000fc400078e0a2a */
[----:B------:R-:W-:Y:S01]  /*9690*/  @!P6 IMAD.IADD R33, R33, 0x1, -R75 ;  /* 0x000000012121e824 */ /* 0x000fe200078e0a4b */
[C---:B------:R-:W-:Y:S01]  /*96a0*/  ISETP.GT.U32.AND P6, PT, R75.reuse, R25, PT ;  /* 0x000000194b00720c */ /* 0x040fe20003fc4070 */
[----:B------:R-:W-:Y:S01]  /*96b0*/  IMAD R42, R75, R42, R69 ;  /* 0x0000002a4b2a7224 */ /* 0x000fe200078e0245 */
[----:B------:R-:W-:-:S04]  /*96c0*/  LOP3.LUT R69, R49, 0x1e, RZ, 0xfc, !PT ;  /* 0x0000001e31457812 */ /* 0x000fc800078efcff */
[----:B------:R-:W-:-:S05]  /*96d0*/  IABS R49, R69 ;  /* 0x0000004500317213 */ /* 0x000fca0000000000 */
[----:B------:R-:W-:-:S04]  /*96e0*/  IMAD.HI.U32 R124, R124, R49, RZ ;  /* 0x000000317c7c7227 */ /* 0x000fc800078e00ff */
[----:B------:R-:W-:Y:S02]  /*96f0*/  @!P6 IMAD.IADD R25, R25, 0x1, -R75 ;  /* 0x000000011919e824 */ /* 0x000fe400078e0a4b */
[----:B------:R-:W-:Y:S02]  /*9700*/  IMAD.MOV R124, RZ, RZ, -R124 ;  /* 0x000000ffff7c7224 */ /* 0x000fe400078e0a7c */
[----:B------:R-:W-:Y:S01]  /*9710*/  @!P3 IMAD.MOV R31, RZ, RZ, -R31 ;  /* 0x000000ffff1fb224 */ /* 0x000fe200078e0a1f */
[C---:B------:R-:W-:Y:S01]  /*9720*/  ISETP.GT.U32.AND P3, PT, R75.reuse, R25, PT ;  /* 0x000000194b00720c */ /* 0x040fe20003f64070 */
[----:B------:R-:W-:Y:S01]  /*9730*/  IMAD R124, R75, R124, R49 ;  /* 0x0000007c4b7c7224 */ /* 0x000fe200078e0231 */
[----:B------:R-:W-:-:S04]  /*9740*/  SHF.R.S32.HI R49, RZ, 0x7, R13 ;  /* 0x00000007ff317819 */ /* 0x000fc8000001140d */
[----:B------:R-:W-:-:S04]  /*9750*/  SGXT R49, R49, 0x1 ;  /* 0x000000013131781a */ /* 0x000fc80000000200 */
[----:B------:R-:W-:-:S03]  /*9760*/  LOP3.LUT R49, R49, 0x90, RZ, 0xc0, !PT ;  /* 0x0000009031317812 */ /* 0x000fc600078ec0ff */
[----:B------:R-:W-:Y:S01]  /*9770*/  @!P3 IMAD.IADD R25, R25, 0x1, -R75 ;  /* 0x000000011919b824 */ /* 0x000fe200078e0a4b */
[----:B------:R-:W-:Y:S02]  /*9780*/  LOP3.LUT R49, R49, 0x7e, R54, 0x78, !PT ;  /* 0x0000007e31317812 */ /* 0x000fe400078e7836 */
[----:B------:R-:W2:Y:S01]  /*9790*/  LDL.LU R54, [R1+0xf54] ;  /* 0x000f540001367983 */ /* 0x000ea20000300800 */
[----:B------:R-:W-:-:S03]  /*97a0*/  ISETP.GE.AND P3, PT, R125, RZ, PT ;  /* 0x000000ff7d00720c */ /* 0x000fc60003f66270 */
[----:B------:R-:W2:Y:S01]  /*97b0*/  LDL.LU R125, [R1+0xf50] ;  /* 0x000f5000017d7983 */ /* 0x000ea20000300800 */
[----:B------:R-:W-:-:S13]  /*97c0*/  ISETP.GT.U32.AND P6, PT, R75, R42, PT ;  /* 0x0000002a4b00720c */ /* 0x000fda0003fc4070 */
[----:B------:R-:W-:Y:S01]  /*97d0*/  @!P6 IMAD.IADD R42, R42, 0x1, -R75 ;  /* 0x000000012a2ae824 */ /* 0x000fe200078e0a4b */
[----:B------:R-:W-:Y:S01]  /*97e0*/  ISETP.GT.U32.AND P6, PT, R75, R124, PT ;  /* 0x0000007c4b00720c */ /* 0x000fe20003fc4070 */
[----:B------:R-:W-:-:S03]  /*97f0*/  @!P5 IMAD.MOV R41, RZ, RZ, -R41 ;  /* 0x000000ffff29d224 */ /* 0x000fc600078e0a29 */
[----:B------:R-:W-:-:S09]  /*9800*/  ISETP.GT.U32.AND P5, PT, R75, R42, PT ;  /* 0x0000002a4b00720c */ /* 0x000fd20003fa4070 */
[----:B------:R-:W-:-:S05]  /*9810*/  @!P6 IMAD.IADD R124, R124, 0x1, -R75 ;  /* 0x000000017c7ce824 */ /* 0x000fca00078e0a4b */
[----:B------:R-:W-:Y:S01]  /*9820*/  ISETP.GT.U32.AND P6, PT, R75, R124, PT ;  /* 0x0000007c4b00720c */ /* 0x000fe20003fc4070 */
[----:B------:R-:W-:Y:S01]  /*9830*/  @!P5 IMAD.IADD R42, R42, 0x1, -R75 ;  /* 0x000000012a2ad824 */ /* 0x000fe200078e0a4b */
[----:B------:R-:W-:Y:S01]  /*9840*/  ISETP.GE.AND P5, PT, R69, RZ, PT ;  /* 0x000000ff4500720c */ /* 0x000fe20003fa6270 */
[----:B------:R-:W-:-:S10]  /*9850*/  VIADD R69, R74, 0x7f ;  /* 0x0000007f4a457836 */ /* 0x000fd40000000000 */
[----:B------:R-:W-:Y:S01]  /*9860*/  @!P6 IMAD.IADD R124, R124, 0x1, -R75 ;  /* 0x000000017c7ce824 */ /* 0x000fe200078e0a4b */
[----:B------:R-:W-:Y:S01]  /*9870*/  LOP3.LUT R75, R13, 0x7f, RZ, 0xc0, !PT ;  /* 0x0000007f0d4b7812 */ /* 0x000fe200078ec0ff */
[----:B------:R-:W-:Y:S01]  /*9880*/  @!P0 IMAD.MOV R33, RZ, RZ, -R33 ;  /* 0x000000ffff218224 */ /* 0x000fe200078e0a21 */
[----:B------:R-:W-:Y:S01]  /*9890*/  ISETP.NE.AND P6, PT, R67, RZ, PT ;  /* 0x000000ff4300720c */ /* 0x000fe20003fc5270 */
[----:B------:R-:W-:Y:S01]  /*98a0*/  @!P2 IMAD.MOV R25, RZ, RZ, -R25 ;  /* 0x000000ffff19a224 */ /* 0x000fe200078e0a19 */
[----:B------:R-:W-:Y:S01]  /*98b0*/  ISETP.GT.AND P0, PT, R69, 0x7f, PT ;  /* 0x0000007f4500780c */ /* 0x000fe20003f04270 */
[----:B------:R-:W-:-:S03]  /*98c0*/  @!P5 IMAD.MOV R124, RZ, RZ, -R124 ;  /* 0x000000ffff7cd224 */ /* 0x000fc600078e0a7c */
[C---:B------:R-:W-:Y:S01]  /*98d0*/  ISETP.LT.AND P0, PT, R75.reuse, R74, P0 ;  /* 0x0000004a4b00720c */ /* 0x040fe20000701270 */
[----:B--2---:R-:W-:Y:S02]  /*98e0*/  IMAD R13, R75, R125, RZ ;  /* 0x0000007d4b0d7224 */ /* 0x004fe400078e02ff */
[----:B------:R-:W-:Y:S01]  /*98f0*/  IMAD.MOV.U32 R125, RZ, RZ, R42 ;  /* 0x000000ffff7d7224 */ /* 0x000fe200078e002a */
[----:B------:R-:W-:Y:S01]  /*9900*/  LOP3.LUT R42, RZ, R67, RZ, 0x33, !PT ;  /* 0x00000043ff2a7212 */ /* 0x000fe200078e33ff */
[----:B------:R-:W0:Y:S02]  /*9910*/  LDC.64 R74, c[0x0][0x388] ;  /* 0x0000e200ff4a7b82 */ /* 0x000e240000000a00 */
[----:B------:R-:W-:Y:S01]  /*9920*/  @!P3 IMAD.MOV R125, RZ, RZ, -R125 ;  /* 0x000000ffff7db224 */ /* 0x000fe200078e0a7d */
[C---:B------:R-:W-:Y:S02]  /*9930*/  SEL R67, R42.reuse, R33, !P6 ;  /* 0x000000212a437207 */ /* 0x040fe40007000000 */
[----:B------:R-:W-:-:S02]  /*9940*/  SEL R11, R42, R11, !P6 ;  /* 0x0000000b2a0b7207 */ /* 0x000fc40007000000 */
[C---:B------:R-:W-:Y:S02]  /*9950*/  SEL R19, R42.reuse, R19, !P6 ;  /* 0x000000132a137207 */ /* 0x040fe40007000000 */
[C---:B------:R-:W-:Y:S02]  /*9960*/  SEL R27, R42.reuse, R27, !P6 ;  /* 0x0000001b2a1b7207 */ /* 0x040fe40007000000 */
[C---:B------:R-:W-:Y:S02]  /*9970*/  SEL R36, R42.reuse, R36, !P6 ;  /* 0x000000242a247207 */ /* 0x040fe40007000000 */
[C---:B------:R-:W-:Y:S02]  /*9980*/  SEL R14, R42.reuse, R14, !P6 ;  /* 0x0000000e2a0e7207 */ /* 0x040fe40007000000 */
        /* <DEDUP_REMOVED lines=9> */
[----:B------:R-:W-:Y:S02]  /*9a20*/  SEL R42, R42, R124, !P6 ;  /* 0x0000007c2a2a7207 */ /* 0x000fe40007000000 */
[----:B------:R-:W1:Y:S01]  /*9a30*/  LDC R124, c[0x0][0x3b0] ;  /* 0x0000ec00ff7c7b82 */ /* 0x000e620000000800 */
[----:B------:R-:W-:Y:S02]  /*9a40*/  LOP3.LUT R125, R0, 0x60, RZ, 0x3c, !PT ;  /* 0x00000060007d7812 */ /* 0x000fe400078e3cff */
[----:B0-----:R-:W-:-:S03]  /*9a50*/  LEA R74, P2, R13, R74, 0x1 ;  /* 0x0000004a0d4a7211 */ /* 0x001fc600078408ff */
[----:B------:R0:W-:Y:S01]  /*9a60*/  STS.U16 [R125+UR76+0x13300], R12 ;  /* 0x0133000c7d007988 */ /* 0x0001e2000800044c */
[----:B------:R-:W-:Y:S01]  /*9a70*/  LEA.HI.X.SX32 R75, R13, R75, 0x1, P2 ;  /* 0x0000004b0d4b7211 */ /* 0x000fe200010f0eff */
[----:B-1----:R-:W-:Y:S02]  /*9a80*/  IMAD R124, R11, R124, RZ ;  /* 0x0000007c0b7c7224 */ /* 0x002fe400078e02ff */
[----:B------:R-:W5:Y:S03]  /*9a90*/  LDL.LU R11, [R1+0xf4c] ;  /* 0x000f4c00010b7983 */ /* 0x000f660000300800 */
[C---:B0-----:R-:W-:Y:S01]  /*9aa0*/  LEA R125, P2, R124.reuse, R74, 0x1 ;  /* 0x0000004a7c7d7211 */ /* 0x041fe200078408ff */
[----:B------:R-:W5:Y:S03]  /*9ab0*/  LDL.LU R12, [R1+0xf48] ;  /* 0x000f4800010c7983 */ /* 0x000f660000300800 */
[----:B------:R-:W-:Y:S01]  /*9ac0*/  LEA.HI.X.SX32 R124, R124, R75, 0x1, P2 ;  /* 0x0000004b7c7c7211 */ /* 0x000fe200010f0eff */
[----:B------:R-:W5:Y:S04]  /*9ad0*/  LDL.LU R13, [R1+0xf44] ;  /* 0x000f4400010d7983 */ /* 0x000f680000300800 */
[----:B------:R0:W-:Y:S04]  /*9ae0*/  STL [R1+0x9ac], R125 ;  /* 0x0009ac7d01007387 */ /* 0x0001e80000100800 */
[----:B------:R1:W-:Y:S01]  /*9af0*/  STL [R1+0x9a8], R124 ;  /* 0x0009a87c01007387 */ /* 0x0003e20000100800 */
[----:B0-----:R-:W-:-:S04]  /*9b00*/  @P0 LOP3.LUT R125, R125, R124, RZ, 0x3c, !PT ;  /* 0x0000007c7d7d0212 */ /* 0x001fc800078e3cff */
[C---:B-1----:R-:W-:Y:S02]  /*9b10*/  @P0 LOP3.LUT R124, R125.reuse, R124, RZ, 0x3c, !PT ;  /* 0x0000007c7d7c0212 */ /* 0x042fe400078e3cff */
[----:B------:R-:W-:Y:S02]  /*9b20*/  PRMT R54, RZ, 0x7610, R54 ;  /* 0x00007610ff367816 */ /* 0x000fe40000000036 */
[----:B------:R-:W-:-:S05]  /*9b30*/  @P0 LOP3.LUT R125, R125, R124, RZ, 0x3c, !PT ;  /* 0x0000007c7d7d0212 */ /* 0x000fca00078e3cff */
[----:B------:R0:W2:Y:S02]  /*9b40*/  @P0 LDG.E.U16 R54, desc[UR6][R124.64] ;  /* 0x000000067c360981 */ /* 0x0000a4000c1e1500 */
[----:B0-----:R-:W0:Y:S01]  /*9b50*/  LDC R124, c[0x0][0x3b0] ;  /* 0x0000ec00ff7c7b82 */ /* 0x001e220000000800 */
[----:B------:R-:W-:-:S05]  /*9b60*/  LOP3.LUT R125, R0, 0x60, RZ, 0x3c, !PT ;  /* 0x00000060007d7812 */ /* 0x000fca00078e3cff */
[----:B------:R1:W-:Y:S01]  /*9b70*/  STS.U16 [R125+UR76+0x3700], R55 ;  /* 0x003700377d007988 */ /* 0x0003e2000800044c */
[----:B0-----:R-:W-:-:S03]  /*9b80*/  IMAD R124, R14, R124, RZ ;  /* 0x0000007c0e7c7224 */ /* 0x001fc600078e02ff */
[----:B------:R-:W5:Y:S04]  /*9b90*/  LDL.LU R14, [R1+0xf40] ;  /* 0x000f4000010e7983 */ /* 0x000f680000300800 */
[----:B-1----:R-:W2:Y:S04]  /*9ba0*/  LDL.LU R55, [R1+0xf3c] ;  /* 0x000f3c0001377983 */ /* 0x002ea80000300800 */
[----:B------:R0:W-:Y:S02]  /*9bb0*/  STS.U16 [R125+UR76+0x13700], R15 ;  /* 0x0137000f7d007988 */ /* 0x0001e4000800044c */
[----:B0-----:R-:W-:-:S02]  /*9bc0*/  LEA R125, P2, R124, R74, 0x1 ;  /* 0x0000004a7c7d7211 */ /* 0x001fc400078408ff */
[----:B------:R-:W5:Y:S02]  /*9bd0*/  LDL.LU R15, [R1+0xf38] ;  /* 0x000f3800010f7983 */ /* 0x000f640000300800 */
[----:B------:R-:W-:Y:S02]  /*9be0*/  LEA.HI.X.SX32 R124, R124, R75, 0x1, P2 ;  /* 0x0000004b7c7c7211 */ /* 0x000fe400010f0eff */
[----:B------:R0:W-:Y:S04]  /*9bf0*/  STL [R1+0x9cc], R125 ;  /* 0x0009cc7d01007387 */ /* 0x0001e80000100800 */
[----:B------:R1:W-:Y:S01]  /*9c00*/  STL [R1+0x9c8], R124 ;  /* 0x0009c87c01007387 */ /* 0x0003e20000100800 */
[----:B0-----:R-:W-:-:S04]  /*9c10*/  @P0 LOP3.LUT R125, R125, R124, RZ, 0x3c, !PT ;  /* 0x0000007c7d7d0212 */ /* 0x001fc800078e3cff */
[----:B-1----:R-:W-:-:S04]  /*9c20*/  @P0 LOP3.LUT R124, R125, R124, RZ, 0x3c, !PT ;  /* 0x0000007c7d7c0212 */ /* 0x002fc800078e3cff */
[----:B------:R-:W-:Y:S02]  /*9c30*/  @P0 LOP3.LUT R125, R125, R124, RZ, 0x3c, !PT ;  /* 0x0000007c7d7d0212 */ /* 0x000fe400078e3cff */
[----:B--2---:R-:W-:-:S06]  /*9c40*/  PRMT R55, RZ, 0x7610, R55 ;  /* 0x00007610ff377816 */ /* 0x004fcc0000000037 */
        /* <DEDUP_REMOVED lines=18> */
[C---:B0-----:R-:W-:Y:S01]  /*9d70*/  LOP3.LUT R124, R0.reuse, 0x60, RZ, 0x3c, !PT ;  /* 0x00000060007c7812 */ /* 0x041fe200078e3cff */
[----:B------:R-:W0:Y:S04]  /*9d80*/  LDC R125, c[0x0][0x3b0] ;  /* 0x0000ec00ff7d7b82 */ /* 0x000e280000000800 */
[----:B------:R1:W-:Y:S04]  /*9d90*/  STS.U16 [R124+UR76+0x3f00], R57 ;  /* 0x003f00397c007988 */ /* 0x0003e8000800044c */
[----:B-1----:R-:W2:Y:S04]  /*9da0*/  LDL.LU R57, [R1+0xf28] ;  /* 0x000f280001397983 */ /* 0x002ea80000300800 */
[----:B------:R0:W-:Y:S02]  /*9db0*/  STS.U16 [R124+UR76+0x13f00], R18 ;  /* 0x013f00127c007988 */ /* 0x0001e4000800044c */
[----:B0-----:R-:W-:Y:S01]  /*9dc0*/  IMAD R124, R67, R125, RZ ;  /* 0x0000007d437c7224 */ /* 0x001fe200078e02ff */
[----:B------:R-:W-:Y:S01]  /*9dd0*/  LOP3.LUT R67, R0, 0x70, RZ, 0x3c, !PT ;  /* 0x0000007000437812 */ /* 0x000fe200078e3cff */
[----:B------:R-:W5:Y:S04]  /*9de0*/  LDL.LU R18, [R1+0xf24] ;  /* 0x000f240001127983 */ /* 0x000f680000300800 */
[----:B------:R0:W-:Y:S04]  /*9df0*/  STS.U16 [R67+UR76+0x380], R58 ;  /* 0x0003803a43007988 */ /* 0x0001e8000800044c */
[----:B0-----:R-:W3:Y:S01]  /*9e00*/  LDL.LU R58, [R1+0xf20] ;  /* 0x000f2000013a7983 */ /* 0x001ee20000300800 */
[----:B------:R-:W-:-:S04]  /*9e10*/  LEA R125, P2, R124, R74, 0x1 ;  /* 0x0000004a7c7d7211 */ /* 0x000fc800078408ff */
[----:B------:R-:W-:Y:S01]  /*9e20*/  LEA.HI.X.SX32 R124, R124, R75, 0x1, P2 ;  /* 0x0000004b7c7c7211 */ /* 0x000fe200010f0eff */
[----:B------:R0:W-:Y:S04]  /*9e30*/  STL [R1+0xa0c], R125 ;  /* 0x000a0c7d01007387 */ /* 0x0001e80000100800 */
[----:B------:R1:W-:Y:S01]  /*9e40*/  STL [R1+0xa08], R124 ;  /* 0x000a087c01007387 */ /* 0x0003e20000100800 */
[----:B0-----:R-:W-:-:S04]  /*9e50*/  @P0 LOP3.LUT R125, R125, R124, RZ, 0x3c, !PT ;  /* 0x0000007c7d7d0212 */ /* 0x001fc800078e3cff */
[----:B-1----:R-:W-:-:S04]  /*9e60*/  @P0 LOP3.LUT R124, R125, R124, RZ, 0x3c, !PT ;  /* 0x0000007c7d7c0212 */ /* 0x002fc800078e3cff */
[----:B------:R-:W-:Y:S01]  /*9e70*/  @P0 LOP3.LUT R125, R125, R124, RZ, 0x3c, !PT ;  /* 0x0000007c7d7d0212 */ /* 0x000fe200078e3cff */
[----:B------:R0:W-:Y:S04]  /*9e80*/  STS.U16 [R67+UR76+0x10380], R20 ;  /* 0x0103801443007988 */ /* 0x0001e8000800044c */
[----:B------:R1:W-:Y:S04]  /*9e90*/  STS.U16 [R67+UR76+0x780], R59 ;  /* 0x0007803b43007988 */ /* 0x0003e8000800044c */
[----:B------:R-:W-:Y:S04]  /*9ea0*/  STS.U16 [R67+UR76+0x10780], R22 ;  /* 0x0107801643007988 */ /* 0x000fe8000800044c */
[----:B------:R-:W-:Y:S01]  /*9eb0*/  STS.U16 [R67+UR76+0xb80], R60 ;  /* 0x000b803c43007988 */ /* 0x000fe2000800044c */
[----:B--2---:R-:W-:-:S06]  /*9ec0*/  PRMT R57, RZ, 0x7610, R57 ;  /* 0x00007610ff397816 */ /* 0x004fcc0000000039 */
[----:B------:R2:W4:Y:S02]  /*9ed0*/  @P0 LDG.E.U16 R57, desc[UR6][R124.64] ;  /* 0x000000067c390981 */ /* 0x000524000c1e1500 */
[----:B--2---:R-:W2:Y:S02]  /*9ee0*/  LDC R125, c[0x0][0x3b0] ;  /* 0x0000ec00ff7d7b82 */ /* 0x004ea40000000800 */
[----:B--2---:R-:W-:Y:S02]  /*9ef0*/  IMAD R124, R19, R125, RZ ;  /* 0x0000007d137c7224 */ /* 0x004fe400078e02ff */
[----:B------:R-:W5:Y:S04]  /*9f00*/  LDL.LU R19, [R1+0xf1c] ;  /* 0x000f1c0001137983 */ /* 0x000f680000300800 */
[----:B0-----:R-:W5:Y:S01]  /*9f10*/  LDL.LU R20, [R1+0xf18] ;  /* 0x000f180001147983 */ /* 0x001f620000300800 */
[----:B------:R-:W-:-:S03]  /*9f20*/  LEA R125, P2, R124, R74, 0x1 ;  /* 0x0000004a7c7d7211 */ /* 0x000fc600078408ff */
[----:B-1----:R-:W2:Y:S01]  /*9f30*/  LDL.LU R59, [R1+0xf14] ;  /* 0x000f1400013b7983 */ /* 0x002ea20000300800 */
[----:B------:R-:W-:-:S03]  /*9f40*/  LEA.HI.X.SX32 R124, R124, R75, 0x1, P2 ;  /* 0x0000004b7c7c7211 */ /* 0x000fc600010f0eff */
[----:B------:R0:W-:Y:S04]  /*9f50*/  STL [R1+0x9b4], R125 ;  /* 0x0009b47d01007387 */ /* 0x0001e80000100800 */
[----:B------:R1:W-:Y:S01]  /*9f60*/  STL [R1+0x9b0], R124 ;  /* 0x0009b07c01007387 */ /* 0x0003e20000100800 */
[----:B0-----:R-:W-:-:S04]  /*9f70*/  @P0 LOP3.LUT R125, R125, R124, RZ, 0x3c, !PT ;  /* 0x0000007c7d7d0212 */ /* 0x001fc800078e3cff */
[C---:B-1----:R-:W-:Y:S02]  /*9f80*/  @P0 LOP3.LUT R124, R125.reuse, R124, RZ, 0x3c, !PT ;  /* 0x0000007c7d7c0212 */ /* 0x042fe400078e3cff */
[----:B---3--:R-:W-:Y:S02]  /*9f90*/  PRMT R58, RZ, 0x7610, R58 ;  /* 0x00007610ff3a7816 */ /* 0x008fe4000000003a */
[----:B------:R-:W-:-:S05]  /*9fa0*/  @P0 LOP3.LUT R125, R125, R124, RZ, 0x3c, !PT ;  /* 0x0000007c7d7d0212 */ /* 0x000fca00078e3cff */
[----:B------:R0:W3:Y:S02]  /*9fb0*/  @P0 LDG.E.U16 R58, desc[UR6][R124.64] ;  /* 0x000000067c3a0981 */ /* 0x0000e4000c1e1500 */
[----:B0-----:R-:W0:Y:S02]  /*9fc0*/  LDC R125, c[0x0][0x3b0] ;  /* 0x0000ec00ff7d7b82 */ /* 0x001e240000000800 */
[----:B0-----:R-:W-:Y:S02]  /*9fd0*/  IMAD R124, R21, R125, RZ ;  /* 0x0000007d157c7224 */ /* 0x001fe400078e02ff */
[----:B------:R-:W5:Y:S04]  /*9fe0*/  LDL.LU R21, [R1+0xf10] ;  /* 0x000f100001157983 */ /* 0x000f680000300800 */
[----:B------:R-:W5:Y:S04]  /*9ff0*/  LDL.LU R22, [R1+0xf0c] ;  /* 0x000f0c0001167983 */ /* 0x000f680000300800 */
[----:B------:R-:W3:Y:S01]  /*a000*/  LDL.LU R60, [R1+0xf08] ;  /* 0x000f0800013c7983 */ /* 0x000ee20000300800 */
        /* <DEDUP_REMOVED lines=87> */
[----:B-1----:R-:W-:-:S04]  /*a580*/  @P0 LOP3.LUT R124, R125, R124, RZ, 0x3c, !PT ;  /* 0x0000007c7d7c0212 */ /* 0x002fc800078e3cff */
[----:B------:R-:W-:Y:S02]  /*a590*/  @P0 LOP3.LUT R125, R125, R124, RZ, 0x3c, !PT ;  /* 0x0000007c7d7d0212 */ /* 0x000fe400078e3cff */
[----:B---3--:R-:W-:-:S06]  /*a5a0*/  PRMT R64, RZ, 0x7610, R64 ;  /* 0x00007610ff407816 */ /* 0x008fcc0000000040 */
        /* <DEDUP_REMOVED lines=15> */
[----:B------:R1:W-:Y:S04]  /*a6a0*/  STS.U16 [R67+UR76+0x12780], R38 ;  /* 0x0127802643007988 */ /* 0x0003e8000800044c */
[----:B0-----:R-:W5:Y:S04]  /*a6b0*/  LDL.LU R35, [R1+0xebc] ;  /* 0x000ebc0001237983 */ /* 0x001f680000300800 */
[----:B------:R-:W-:Y:S01]  /*a6c0*/  STS.U16 [R67+UR76+0x2b80], R68 ;  /* 0x002b804443007988 */ /* 0x000fe2000800044c */
[----:B--2---:R-:W-:-:S06]  /*a6d0*/  PRMT R65, RZ, 0x7610, R65 ;  /* 0x00007610ff417816 */ /* 0x004fcc0000000041 */
[----:B------:R0:W2:Y:S02]  /*a6e0*/  @P0 LDG.E.U16 R65, desc[UR6][R124.64] ;  /* 0x000000067c410981 */ /* 0x0000a4000c1e1500 */
[----:B0-----:R-:W0:Y:S02]  /*a6f0*/  LDC R125, c[0x0][0x3b0] ;  /* 0x0000ec00ff7d7b82 */ /* 0x001e240000000800 */
[----:B0-----:R-:W-:Y:S02]  /*a700*/  IMAD R124, R36, R125, RZ ;  /* 0x0000007d247c7224 */ /* 0x001fe400078e02ff */
[----:B------:R-:W5:Y:S03]  /*a710*/  LDL.LU R36, [R1+0xeb8] ;  /* 0x000eb80001247983 */ /* 0x000f660000300800 */
[C---:B------:R-:W-:Y:S01]  /*a720*/  LEA R125, P2, R124.reuse, R74, 0x1 ;  /* 0x0000004a7c7d7211 */ /* 0x040fe200078408ff */
[----:B-1----:R-:W5:Y:S03]  /*a730*/  LDL.LU R37, [R1+0xeb4] ;  /* 0x000eb40001257983 */ /* 0x002f660000300800 */
[----:B------:R-:W-:Y:S01]  /*a740*/  LEA.HI.X.SX32 R124, R124, R75, 0x1, P2 ;  /* 0x0000004b7c7c7211 */ /* 0x000fe200010f0eff */
[----:B------:R-:W5:Y:S04]  /*a750*/  LDL.LU R38, [R1+0xeb0] ;  /* 0x000eb00001267983 */ /* 0x000f680000300800 */
        /* <DEDUP_REMOVED lines=8> */
[-C--:B0-----:R-:W-:Y:S02]  /*a7e0*/  IMAD R124, R39, R125.reuse, RZ ;  /* 0x0000007d277c7224 */ /* 0x081fe400078e02ff */
[----:B------:R-:W5:Y:S04]  /*a7f0*/  LDL.LU R39, [R1+0xeac] ;  /* 0x000eac0001277983 */ /* 0x000f680000300800 */
[----:B------:R-:W2:Y:S04]  /*a800*/  LDL.LU R67, [R1+0xea8] ;  /* 0x000ea80001437983 */ /* 0x000ea80000300800 */
[----:B------:R-:W3:Y:S01]  /*a810*/  LDL.LU R68, [R1+0xea4] ;  /* 0x000ea40001447983 */ /* 0x000ee20000300800 */
[----:B------:R-:W-:Y:S01]  /*a820*/  IMAD R41, R41, R125, RZ ;  /* 0x0000007d29297224 */ /* 0x000fe200078e02ff */
[----:B------:R-:W-:-:S04]  /*a830*/  LEA R125, P2, R124, R74, 0x1 ;  /* 0x0000004a7c7d7211 */ /* 0x000fc800078408ff */
[----:B------:R-:W-:Y:S01]  /*a840*/  LEA.HI.X.SX32 R124, R124, R75, 0x1, P2 ;  /* 0x0000004b7c7c7211 */ /* 0x000fe200010f0eff */
        /* <DEDUP_REMOVED lines=10> */
[----:B---3--:R-:W-:Y:S02]  /*a8f0*/  PRMT R68, RZ, 0x7610, R68 ;  /* 0x00007610ff447816 */ /* 0x008fe40000000044 */
[CC--:B-1----:R-:W-:Y:S01]  /*a900*/  LEA R124, P2, R41.reuse, R74.reuse, 0x1 ;  /* 0x0000004a297c7211 */ /* 0x0c2fe200078408ff */
[----:B------:R-:W5:Y:S01]  /*a910*/  LDL.LU R40, [R1+0xea0] ;  /* 0x000ea00001287983 */ /* 0x000f620000300800 */
[----:B0-----:R-:W-:Y:S02]  /*a920*/  IMAD R42, R42, R125, RZ ;  /* 0x0000007d2a2a7224 */ /* 0x001fe400078e02ff */
[----:B------:R-:W-:Y:S02]  /*a930*/  LEA.HI.X.SX32 R125, R41, R75, 0x1, P2 ;  /* 0x0000004b297d7211 */ /* 0x000fe400010f0eff */
[----:B------:R-:W5:Y:S01]  /*a940*/  LDL.LU R41, [R1+0xe9c] ;  /* 0x000e9c0001297983 */ /* 0x000f620000300800 */
[----:B------:R-:W-:-:S03]  /*a950*/  LEA R74, P2, R42, R74, 0x1 ;  /* 0x0000004a2a4a7211 */ /* 0x000fc600078408ff */
[----:B------:R0:W-:Y:S01]  /*a960*/  STL [R1+0xa04], R124 ;  /* 0x000a047c01007387 */ /* 0x0001e20000100800 */
[----:B------:R-:W-:-:S03]  /*a970*/  LEA.HI.X.SX32 R75, R42, R75, 0x1, P2 ;  /* 0x0000004b2a4b7211 */ /* 0x000fc600010f0eff */
[----:B------:R0:W3:Y:S04]  /*a980*/  @P0 LDG.E.U16 R68, desc[UR6][R124.64] ;  /* 0x000000067c440981 */ /* 0x0000e8000c1e1500 */
[----:B------:R-:W-:Y:S04]  /*a990*/  STL [R1+0xa00], R125 ;  /* 0x000a007d01007387 */ /* 0x000fe80000100800 */
[----:B------:R-:W5:Y:S01]  /*a9a0*/  LDL.LU R42, [R1+0xe98] ;  /* 0x000e9800012a7983 */ /* 0x000f620000300800 */
[----:B0-----:R-:W-:-:S03]  /*a9b0*/  PRMT R124, RZ, 0x7610, R124 ;  /* 0x00007610ff7c7816 */ /* 0x001fc6000000007c */
[----:B------:R-:W-:Y:S04]  /*a9c0*/  STL [R1+0xa24], R74 ;  /* 0x000a244a01007387 */ /* 0x000fe80000100800 */
[----:B------:R0:W-:Y:S04]  /*a9d0*/  STL [R1+0xa20], R75 ;  /* 0x000a204b01007387 */ /* 0x0001e80000100800 */
[----:B------:R0:W3:Y:S02]  /*a9e0*/  @P0 LDG.E.U16 R124, desc[UR6][R74.64] ;  /* 0x000000064a7c0981 */ /* 0x0000e4000c1e1500 */
[----:B0-----:R-:W-:-:S05]  /*a9f0*/  LOP3.LUT R75, R0, 0x70, RZ, 0x3c, !PT ;  /* 0x00000070004b7812 */ /* 0x001fca00078e3cff */
[----:B------:R0:W-:Y:S04]  /*aa00*/  STS.U16 [R75+UR76+0x2f80], R43 ;  /* 0x002f802b4b007988 */ /* 0x0001e8000800044c */
[----:B0-----:R0:W5:Y:S04]  /*aa10*/  LDL.LU R43, [R1+0xe94] ;  /* 0x000e9400012b7983 */ /* 0x0011680000300800 */
[----:B------:R-:W3:Y:S01]  /*aa20*/  LDL R125, [R1+0x72c] ;  /* 0x00072c00017d7983 */ /* 0x000ee20000100800 */
[----:B------:R-:W1:Y:S03]  /*aa30*/  S2R R74, SR_TID.X ;  /* 0x00000000004a7919 */ /* 0x000e660000002100 */
[----:B------:R0:W-:Y:S04]  /*aa40*/  STS.U16 [R75+UR76+0x12f80], R44 ;  /* 0x012f802c4b007988 */ /* 0x0001e8000800044c */
[----:B------:R-:W-:Y:S04]  /*aa50*/  STS.U16 [R75+UR76+0x3380], R45 ;  /* 0x0033802d4b007988 */ /* 0x000fe8000800044c */
[----:B----4-:R-:W-:Y:S04]  /*aa60*/  STS.U16 [R75+UR76+0x13380], R46 ;  /* 0x0133802e4b007988 */ /* 0x010fe8000800044c */
[----:B------:R-:W-:Y:S04]  /*aa70*/  STS.U16 [R75+UR76+0x3780], R47 ;  /* 0x0037802f4b007988 */ /* 0x000fe8000800044c */
[----:B------:R-:W-:Y:S04]  /*aa80*/  STS.U16 [R75+UR76+0x13780], R48 ;  /* 0x013780304b007988 */ /* 0x000fe8000800044c */
[----:B------:R-:W-:Y:S01]  /*aa90*/  STS.U16 [R75+UR76+0x3b80], R50 ;  /* 0x003b80324b007988 */ /* 0x000fe2000800044c */
[----:B-1----:R-:W-:-:S03]  /*aaa0*/  IMAD.SHL.U32 R74, R74, 0x40, RZ ;  /* 0x000000404a4a7824 */ /* 0x002fc600078e00ff */
[----:B------:R-:W-:Y:S02]  /*aab0*/  STS.U16 [R75+UR76+0x13b80], R51 ;  /* 0x013b80334b007988 */ /* 0x000fe4000800044c */
[----:B------:R-:W-:Y:S02]  /*aac0*/  LOP3.LUT R74, R49, 0x1000, R74, 0xf8, !PT ;  /* 0x00001000314a7812 */ /* 0x000fe400078ef84a */
[----:B------:R-:W-:Y:S04]  /*aad0*/  STS.U16 [R75+UR76+0x3f80], R52 ;  /* 0x003f80344b007988 */ /* 0x000fe8000800044c */
[----:B------:R1:W-:Y:S04]  /*aae0*/  STS.U16 [R75+UR76+0x13f80], R53 ;  /* 0x013f80354b007988 */ /* 0x0003e8000800044c */
[----:B------:R-:W-:Y:S04]  /*aaf0*/  STS.U16 [R74+UR76+0x40000], R54 ;  /* 0x040000364a007988 */ /* 0x000fe8000800044c */
[----:B0-----:R0:W5:Y:S01]  /*ab00*/  LDL.LU R44, [R1+0xe90] ;  /* 0x000e9000012c7983 */ /* 0x0011620000300800 */
[----:B-1----:R-:W-:-:S03]  /*ab10*/  LOP3.LUT R75, R74, 0x20, RZ, 0x3c, !PT ;  /* 0x000000204a4b7812 */ /* 0x002fc600078e3cff */
[----:B------:R-:W-:Y:S04]  /*ab20*/  STS.U16 [R74+UR76+0x40400], R55 ;  /* 0x040400374a007988 */ /* 0x000fe8000800044c */
[----:B------:R-:W-:Y:S04]  /*ab30*/  STS.U16 [R74+UR76+0x40800], R56 ;  /* 0x040800384a007988 */ /* 0x000fe8000800044c */
[----:B------:R-:W-:Y:S04]  /*ab40*/  STS.U16 [R74+UR76+0x40c00], R57 ;  /* 0x040c00394a007988 */ /* 0x000fe8000800044c */
[----:B------:R-:W-:Y:S04]  /*ab50*/  STS.U16 [R75+UR76+0x40100], R58 ;  /* 0x0401003a4b007988 */ /* 0x000fe8000800044c */
[----:B------:R-:W-:Y:S04]  /*ab60*/  STS.U16 [R75+UR76+0x40500], R59 ;  /* 0x0405003b4b007988 */ /* 0x000fe8000800044c */
[----:B------:R-:W-:Y:S04]  /*ab70*/  STS.U16 [R75+UR76+0x40900], R60 ;  /* 0x0409003c4b007988 */ /* 0x000fe8000800044c */
[----:B------:R1:W-:Y:S04]  /*ab80*/  STS.U16 [R75+UR76+0x40d00], R61 ;  /* 0x040d003d4b007988 */ /* 0x0003e8000800044c */
[----:B------:R0:W5:Y:S04]  /*ab90*/  LDL.LU R45, [R1+0xe8c] ;  /* 0x000e8c00012d7983 */ /* 0x0001680000300800 */
[----:B------:R0:W5:Y:S01]  /*aba0*/  LDL.LU R46, [R1+0xe88] ;  /* 0x000e8800012e7983 */ /* 0x0001620000300800 */
[----:B-1----:R-:W-:-:S03]  /*abb0*/  LOP3.LUT R75, R74, 0x40, RZ, 0x3c, !PT ;  /* 0x000000404a4b7812 */ /* 0x002fc600078e3cff */
[----:B------:R0:W5:Y:S04]  /*abc0*/  LDL.LU R47, [R1+0xe84] ;  /* 0x000e8400012f7983 */ /* 0x0001680000300800 */
[----:B------:R-:W-:Y:S04]  /*abd0*/  STS.U16 [R75+UR76+0x40200], R62 ;  /* 0x0402003e4b007988 */ /* 0x000fe8000800044c */
[----:B------:R-:W-:Y:S04]  /*abe0*/  STS.U16 [R75+UR76+0x40600], R63 ;  /* 0x0406003f4b007988 */ /* 0x000fe8000800044c */
[----:B------:R-:W-:Y:S04]  /*abf0*/  STS.U16 [R75+UR76+0x40a00], R64 ;  /* 0x040a00404b007988 */ /* 0x000fe8000800044c */
[----:B------:R1:W-:Y:S01]  /*ac00*/  STS.U16 [R75+UR76+0x40e00], R65 ;  /* 0x040e00414b007988 */ /* 0x0003e2000800044c */
[----:B------:R-:W-:-:S03]  /*ac10*/  LOP3.LUT R74, R74, 0x60, RZ, 0x3c, !PT ;  /* 0x000000604a4a7812 */ /* 0x000fc600078e3cff */
[----:B------:R0:W5:Y:S04]  /*ac20*/  LDL.LU R48, [R1+0xe80] ;  /* 0x000e800001307983 */ /* 0x0001680000300800 */
[----:B------:R0:W5:Y:S01]  /*ac30*/  LDL.LU R49, [R1+0xe7c] ;  /* 0x000e7c0001317983 */ /* 0x0001620000300800 */
[----:B-1----:R-:W1:Y:S03]  /*ac40*/  S2R R75, SR_TID.X ;  /* 0x00000000004b7919 */ /* 0x002e660000002100 */
[----:B------:R0:W5:Y:S04]  /*ac50*/  LDL.LU R50, [R1+0xe78] ;  /* 0x000e780001327983 */ /* 0x0001680000300800 */
[----:B------:R0:W5:Y:S04]  /*ac60*/  LDL.LU R51, [R1+0xe74] ;  /* 0x000e740001337983 */ /* 0x0001680000300800 */
[----:B------:R0:W5:Y:S04]  /*ac70*/  LDL.LU R52, [R1+0xe70] ;  /* 0x000e700001347983 */ /* 0x0001680000300800 */
[----:B------:R0:W5:Y:S04]  /*ac80*/  LDL.LU R53, [R1+0xe6c] ;  /* 0x000e6c0001357983 */ /* 0x0001680000300800 */
[----:B------:R0:W5:Y:S04]  /*ac90*/  LDL.LU R54, [R1+0xe68] ;  /* 0x000e680001367983 */ /* 0x0001680000300800 */
[----:B------:R4:W-:Y:S04]  /*aca0*/  STS.U16 [R74+UR76+0x40300], R66 ;  /* 0x040300424a007988 */ /* 0x0009e8000800044c */
[----:B------:R0:W5:Y:S04]  /*acb0*/  LDL.LU R55, [R1+0xe64] ;  /* 0x000e640001377983 */ /* 0x0001680000300800 */
        /* <DEDUP_REMOVED lines=10> */
[----:B----4-:R0:W5:Y:S04]  /*ad60*/  LDL.LU R66, [R1+0xe38] ;  /* 0x000e380001427983 */ /* 0x0101680000300800 */
[----:B--2---:R2:W-:Y:S04]  /*ad70*/  STS.U16 [R74+UR76+0x40700], R67 ;  /* 0x040700434a007988 */ /* 0x0045e8000800044c */
[----:B--2---:R0:W5:Y:S04]  /*ad80*/  LDL.LU R67, [R1+0xe34] ;  /* 0x000e340001437983 */ /* 0x0041680000300800 */
[----:B---3--:R2:W-:Y:S04]  /*ad90*/  STS.U16 [R74+UR76+0x40b00], R68 ;  /* 0x040b00444a007988 */ /* 0x0085e8000800044c */
[----:B--2---:R0:W5:Y:S04]  /*ada0*/  LDL.LU R68, [R1+0xe30] ;  /* 0x000e300001447983 */ /* 0x0041680000300800 */
[----:B------:R1:W-:Y:S01]  /*adb0*/  STS.U16 [R74+UR76+0x40f00], R124 ;  /* 0x040f007c4a007988 */ /* 0x0003e2000800044c */
[----:B------:R2:W-:Y:S06]  /*adc0*/  MEMBAR.ALL.CTA ;  /* 0x0000000000007992 */ /* 0x0005ec0000008000 */
[----:B--2---:R-:W2:Y:S01]  /*add0*/  FENCE.VIEW.ASYNC.S ;  /* 0x00000000000073c6 */ /* 0x004ea20000000000 */
[----:B-1----:R-:W-:Y:S01]  /*ade0*/  SHF.R.U32.HI R124, RZ, 0x5, R75 ;  /* 0x00000005ff7c7819 */ /* 0x002fe2000001164b */
[----:B--2---:R-:W-:Y:S01]  /*adf0*/  BAR.SYNC.DEFER_BLOCKING 0x0 ;  /* 0x0000000000007b1d */ /* 0x004fe20000010000 */
[----:B------:R-:W-:-:S05]  /*ae00*/  VIADD R74, R125, 0x20000 ;  /* 0x000200007d4a7836 */ /* 0x000fca0000000000 */
[----:B------:R-:W-:-:S04]  /*ae10*/  SHF.R.U32.HI R74, RZ, 0x4, R74 ;  /* 0x00000004ff4a7819 */ /* 0x000fc8000001164a */
[----:B------:R-:W-:Y:S02]  /*ae20*/  SGXT.U32 R75, R74, 0xe ;  /* 0x0000000e4a4b781a */ /* 0x000fe40000000000 */
[----:B------:R-:W-:Y:S02]  /*ae30*/  ISETP.NE.U32.AND P0, PT, R124, RZ, PT ;  /* 0x000000ff7c00720c */ /* 0x000fe40003f05070 */
[----:B------:R-:W-:Y:S01]  /*ae40*/  IADD3 R74, P2, PT, R75, 0x4000080, RZ ;  /* 0x040000804b4a7810 */ /* 0x000fe20007f5e0ff */
[----:B------:R1:W-:Y:S01]  /*ae50*/  STL [R1+0x62c], R75 ;  /* 0x00062c4b01007387 */ /* 0x0003e20000100800 */
[----:B------:R-:W-:Y:S02]  /*ae60*/  ISETP.LT.OR P3, PT, R69, 0x80, P0 ;  /* 0x000000804500780c */ /* 0x000fe40000761670 */
[----:B-1----:R-:W-:-:S04]  /*ae70*/  SHF.R.S32.HI R75, RZ, 0x1f, R69 ;  /* 0x0000001fff4b7819 */ /* 0x002fc80000011445 */
[----:B------:R-:W-:Y:S02]  /*ae80*/  LEA.HI R75, R75, R69, RZ, 0x7 ;  /* 0x000000454b4b7211 */ /* 0x000fe400078f38ff */
[----:B------:R0:W5:Y:S01]  /*ae90*/  LDL.LU R69, [R1+0xe2c] ;  /* 0x000e2c0001457983 */ /* 0x0001620000300800 */
[----:B------:R-:W-:Y:S01]  /*aea0*/  VIADD R125, R125, 0x42000 ;  /* 0x000420007d7d7836 */ /* 0x000fe20000000000 */
[----:B------:R-:W-:Y:S01]  /*aeb0*/  R2UR UR8, R74 ;  /* 0x000000004a0872ca */ /* 0x000fe200000e0000 */
[----:B------:R-:W-:-:S03]  /*aec0*/  IMAD.MOV.U32 R74, RZ, RZ, RZ ;  /* 0x000000ffff4a7224 */ /* 0x000fc600078e00ff */
[----:B------:R-:W-:Y:S02]  /*aed0*/  SHF.R.U32.HI R125, RZ, 0x4, R125 ;  /* 0x00000004ff7d7819 */ /* 0x000fe4000001167d */
[----:B------:R-:W-:Y:S02]  /*aee0*/  IADD3.X R74, PT, PT, R74, 0x40004040, RZ, P2, !PT ;  /* 0x400040404a4a7810 */ /* 0x000fe400017fe4ff */
[----:B------:R-:W-:Y:S02]  /*aef0*/  SGXT.U32 R125, R125, 0xe ;  /* 0x0000000e7d7d781a */ /* 0x000fe40000000000 */
[----:B------:R-:W-:Y:S02]  /*af00*/  R2UR UR9, R74 ;  /* 0x000000004a0972ca */ /* 0x000fe400000e0000 */
[----:B------:R-:W-:-:S04]  /*af10*/  IADD3 R74, P2, PT, R125, 0x2, RZ ;  /* 0x000000027d4a7810 */ /* 0x000fc80007f5e0ff */
[----:B------:R-:W-:Y:S02]  /*af20*/  R2UR UR10, R74 ;  /* 0x000000004a0a72ca */ /* 0x000fe400000e0000 */
[----:B------:R-:W-:Y:S01]  /*af30*/  SHF.R.S32.HI R74, RZ, 0x7, R75 ;  /* 0x00000007ff4a7819 */ /* 0x000fe2000001144b */
[----:B------:R-:W-:-:S03]  /*af40*/  IMAD.MOV.U32 R75, RZ, RZ, RZ ;  /* 0x000000ffff4b7224 */ /* 0x000fc600078e00ff */
[----:B------:R-:W-:Y:S02]  /*af50*/  VIMNMX R74, PT, PT, R74, 0x1, !PT ;  /* 0x000000014a4a7848 */ /* 0x000fe40007fe0100 */
[----:B------:R-:W-:-:S03]  /*af60*/  IADD3.X R75, PT, PT, R75, 0x40004040, RZ, P2, !PT ;  /* 0x400040404b4b7810 */ /* 0x000fc600017fe4ff */
[----:B------:R-:W-:Y:S01]  /*af70*/  VIADD R74, R74, 0xffffffff ;  /* 0xffffffff4a4a7836 */ /* 0x000fe20000000000 */
[----:B------:R-:W-:-:S04]  /*af80*/  R2UR UR11, R75 ;  /* 0x000000004b0b72ca */ /* 0x000fc800000e0000 */
[----:B------:R-:W-:Y:S01]  /*af90*/  ISETP.NE.U32.AND P2, PT, R74, RZ, PT ;  /* 0x000000ff4a00720c */ /* 0x000fe20003f45070 */
[----:B0-----:R-:W-:-:S12]  /*afa0*/  @P3 BRA `(.L_x_6) ;  /* 0x0000000800a43947 */ /* 0x001fd80003800000 */
[----:B------:R-:W-:Y:S01]  /*afb0*/  ELECT P3, URZ, PT ;  /* 0x0000000000ff782f */ /* 0x000fe20003860000 */
[----:B------:R0:W-:-:S12]  /*afc0*/  STL.64 [R1+0xe30], R2 ;  /* 0x000e300201007387 */ /* 0x0001d80000100a00 */
[----:B------:R-:W-:Y:S01]  /*afd0*/  @P3 IMAD.MOV.U32 R75, RZ, RZ, 0x40004040 ;  /* 0x40004040ff4b3424 */ /* 0x000fe200078e00ff */
[----:B0-----:R-:W2:Y:S01]  /*afe0*/  LDL.LU.64 R2, [R1+0x620] ;  /* 0x0006200001027983 */ /* 0x001ea20000300a00 */
[----:B------:R-:W-:-:S03]  /*aff0*/  IMAD.U32 R124, RZ, RZ, UR76 ;  /* 0x0000004cff7c7e24 */ /* 0x000fc6000f8e00ff */
[----:B------:R-:W-:Y:S02]  /*b000*/  @P3 R2UR UR73, R75 ;  /* 0x000000004b4932ca */ /* 0x000fe400000e0000 */
[----:B------:R-:W3:Y:S01]  /*b010*/  LDL.LU R75, [R1+0x72c] ;  /* 0x00072c00014b7983 */ /* 0x000ee20000300800 */
[----:B------:R-:W-:-:S04]  /*b020*/  SHF.R.U32.HI R124, RZ, 0x4, R124 ;  /* 0x00000004ff7c7819 */ /* 0x000fc8000001167c */
[----:B------:R-:W-:-:S04]  /*b030*/  SGXT.U32 R124, R124, 0xe ;  /* 0x0000000e7c7c781a */ /* 0x000fc80000000000 */
[----:B------:R-:W-:-:S04]  /*b040*/  LOP3.LUT R74, R124, 0x4000000, RZ, 0xfc, !PT ;  /* 0x040000007c4a7812 */ /* 0x000fc800078efcff */
[----:B------:R-:W-:-:S13]  /*b050*/  R2UR UR12, R74 ;  /* 0x000000004a0c72ca */ /* 0x000fda00000e0000 */
[----:B------:R-:W-:-:S05]  /*b060*/  IMAD.U32 R74, RZ, RZ, UR12 ;  /* 0x0000000cff4a7e24 */ /* 0x000fca000f8e00ff */
[----:B------:R-:W-:Y:S01]  /*b070*/  @P3 R2UR UR72, R74 ;  /* 0x000000004a4832ca */ /* 0x000fe200000e0000 */
[----:B------:R-:W-:Y:S01]  /*b080*/  UMOV UR56, 0x0 ;  /* 0x0000000000387882 */ /* 0x000fe20000000000 */
        /* <DEDUP_REMOVED lines=8> */
[----:B------:R-:W-:Y:S01]  /*b110*/  UIADD3 UR18, UPT, UPT, UR5, 0x20, URZ ;  /* 0x0000002005127890 */ /* 0x000fe2000fffe0ff */
        /* <DEDUP_REMOVED lines=11> */
[----:B------:R-:W-:Y:S01]  /*b1d0*/  UMOV UR74, 0x0 ;  /* 0x00000000004a7882 */ /* 0x000fe20000000000 */
[----:B--2---:R-:W-:-:S02]  /*b1e0*/  IMAD.MOV.U32 R3, RZ, RZ, RZ ;  /* 0x000000ffff037224 */ /* 0x004fc400078e00ff */
[----:B---3--:R-:W-:-:S03]  /*b1f0*/  VIADD R74, R75, 0x40000 ;  /* 0x000400004b4a7836 */ /* 0x008fc60000000000 */
[----:B------:R-:W-:Y:S02]  /*b200*/  @P3 MOV R75, R2 ;  /* 0x00000002004b3202 */ /* 0x000fe40000000f00 */
[----:B------:R0:W5:Y:S01]  /*b210*/  LDL.LU.64 R2, [R1+0xe30] ;  /* 0x000e300001027983 */ /* 0x0001620000300a00 */
[----:B------:R-:W-:-:S04]  /*b220*/  SHF.R.U32.HI R74, RZ, 0x4, R74 ;  /* 0x00000004ff4a7819 */ /* 0x000fc8000001164a */
[----:B------:R-:W-:-:S04]  /*b230*/  SGXT.U32 R74, R74, 0xe ;  /* 0x0000000e4a4a781a */ /* 0x000fc80000000000 */
[C---:B------:R-:W-:Y:S02]  /*b240*/  R2UR UR54, R74.reuse ;  /* 0x000000004a3672ca */ /* 0x040fe400000e0000 */
[----:B------:R-:W-:Y:S02]  /*b250*/  IADD3 R74, P5, PT, R74, 0x2, RZ ;  /* 0x000000024a4a7810 */ /* 0x000fe40007fbe0ff */
[----:B------:R-:W-:Y:S02]  /*b260*/  @P3 R2UR UR12, R75 ;  /* 0x000000004b0c32ca */ /* 0x000fe400000e0000 */
[----:B------:R-:W-:Y:S02]  /*b270*/  R2UR UR50, R74 ;  /* 0x000000004a3272ca */ /* 0x000fe400000e0000 */
[----:B------:R-:W-:Y:S02]  /*b280*/  CS2R R74, SRZ ;  /* 0x00000000004a7805 */ /* 0x000fe4000001ff00 */
[----:B------:R-:W-:-:S04]  /*b290*/  IADD3 R124, P3, PT, R124, 0x4000080, RZ ;  /* 0x040000807c7c7810 */ /* 0x000fc80007f7e0ff */
[----:B------:R-:W-:Y:S01]  /*b2a0*/  IADD3.X R75, PT, PT, R75, 0x40004040, RZ, P3, !PT ;  /* 0x400040404b4b7810 */ /* 0x000fe20001ffe4ff */
[----:B------:R1:W-:Y:S01]  /*b2b0*/  UTCHMMA gdesc[UR72], gdesc[UR54], tmem[UR5], tmem[UR56], idesc[UR57], !UPT ;  /* 0x00ff3836480075ea */ /* 0x0003e2000f800005 */
[----:B------:R-:W-:Y:S02]  /*b2c0*/  IADD3.X R74, PT, PT, R74, 0x40004040, RZ, P5, !PT ;  /* 0x400040404a4a7810 */ /* 0x000fe40002ffe4ff */
[----:B------:R-:W-:Y:S02]  /*b2d0*/  R2UR UR58, R124 ;  /* 0x000000007c3a72ca */ /* 0x000fe400000e0000 */
[----:B------:R-:W-:Y:S02]  /*b2e0*/  R2UR UR59, R75 ;  /* 0x000000004b3b72ca */ /* 0x000fe400000e0000 */
[----:B------:R-:W-:-:S11]  /*b2f0*/  R2UR UR51, R74 ;  /* 0x000000004a3372ca */ /* 0x000fd600000e0000 */
[----:B------:R-:W-:Y:S02]  /*b300*/  UIADD3.64 UR70, UPT, UPT, UR58, 0x80, URZ ;  /* 0x000000803a467897 */ /* 0x000fe4000fffe0ff */
[----:B------:R-:W-:Y:S02]  /*b310*/  UIADD3.64 UR46, UPT, UPT, UR50, 0x2, URZ ;  /* 0x00000002322e7897 */ /* 0x000fe4000fffe0ff */
[----:B------:R2:W-:Y:S01]  /*b320*/  UTCHMMA gdesc[UR58], gdesc[UR50], tmem[UR5], tmem[UR34], idesc[UR35], UPT ;  /* 0x00ff22323a0075ea */ /* 0x0005e2000b800005 */
[----:B------:R-:W-:Y:S02]  /*b330*/  UIADD3.64 UR42, UPT, UPT, UR50, 0x4, URZ ;  /* 0x00000004322a7897 */ /* 0x000fe4000fffe0ff */
[----:B------:R-:W-:Y:S02]  /*b340*/  UIADD3.64 UR66, UPT, UPT, UR58, 0x100, URZ ;  /* 0x000001003a427897 */ /* 0x000fe4000fffe0ff */
[----:B------:R-:W-:Y:S02]  /*b350*/  UIADD3.64 UR38, UPT, UPT, UR50, 0xfe, URZ ;  /* 0x000000fe32267897 */ /* 0x000fe4000fffe0ff */
[----:B------:R-:W-:Y:S01]  /*b360*/  UIADD3.64 UR64, UPT, UPT, UR58, 0x180, URZ ;  /* 0x000001803a407897 */ /* 0x000fe2000fffe0ff */
[----:B------:R-:W-:Y:S01]  /*b370*/  UTCHMMA gdesc[UR70], gdesc[UR46], tmem[UR5], tmem[UR68], idesc[UR69], UPT ;  /* 0x00ff442e460075ea */ /* 0x000fe2000b800005 */
[----:B------:R-:W-:-:S02]  /*b380*/  UIADD3.64 UR32, UPT, UPT, UR50, 0x100, URZ ;  /* 0x0000010032207897 */ /* 0x000fc4000fffe0ff */
[----:B------:R-:W-:Y:S01]  /*b390*/  UIADD3.64 UR62, UPT, UPT, UR58, 0x200, URZ ;  /* 0x000002003a3e7897 */ /* 0x000fe2000fffe0ff */
[----:B------:R3:W-:Y:S01]  /*b3a0*/  UTCHMMA gdesc[UR66], gdesc[UR42], tmem[UR5], tmem[UR30], idesc[UR31], UPT ;  /* 0x00ff1e2a420075ea */ /* 0x0007e2000b800005 */
[----:B------:R-:W-:Y:S02]  /*b3b0*/  UIADD3.64 UR26, UPT, UPT, UR50, 0x102, URZ ;  /* 0x00000102321a7897 */ /* 0x000fe4000fffe0ff */
[----:B------:R-:W-:Y:S01]  /*b3c0*/  UIADD3.64 UR60, UPT, UPT, UR58, 0x280, URZ ;  /* 0x000002803a3c7897 */ /* 0x000fe2000fffe0ff */
[----:B------:R4:W-:Y:S01]  /*b3d0*/  UTCHMMA gdesc[UR64], gdesc[UR38], tmem[UR5], tmem[UR48], idesc[UR49], UPT ;  /* 0x00ff3026400075ea */ /* 0x0009e2000b800005 */
[----:B------:R-:W-:Y:S02]  /*b3e0*/  UIADD3.64 UR20, UPT, UPT, UR50, 0x104, URZ ;  /* 0x0000010432147897 */ /* 0x000fe4000fffe0ff */
[----:B-1----:R-:W-:Y:S01]  /*b3f0*/  UIADD3.64 UR56, UPT, UPT, UR58, 0x300, URZ ;  /* 0x000003003a387897 */ /* 0x002fe2000fffe0ff */
[----:B------:R1:W-:Y:S01]  /*b400*/  UTCHMMA gdesc[UR62], gdesc[UR32], tmem[UR5], tmem[UR44], idesc[UR45], UPT ;  /* 0x00ff2c203e0075ea */ /* 0x0003e2000b800005 */
[----:B--2---:R-:W-:-:S02]  /*b410*/  UIADD3.64 UR34, UPT, UPT, UR58, 0x780, URZ ;  /* 0x000007803a227897 */ /* 0x004fc4000fffe0ff */
[----:B---3--:R-:W-:Y:S01]  /*b420*/  UIADD3.64 UR30, UPT, UPT, UR58, 0x800, URZ ;  /* 0x000008003a1e7897 */ /* 0x008fe2000fffe0ff */
[----:B------:R2:W-:Y:S01]  /*b430*/  UTCHMMA gdesc[UR60], gdesc[UR26], tmem[UR5], tmem[UR36], idesc[UR37], UPT ;  /* 0x00ff241a3c0075ea */ /* 0x0005e2000b800005 */
[----:B----4-:R-:W-:Y:S01]  /*b440*/  UIADD3.64 UR48, UPT, UPT, UR58, 0x880, URZ ;  /* 0x000008803a307897 */ /* 0x010fe2000fffe0ff */
[----:B------:R-:W-:Y:S01]  /*b450*/  UMOV UR75, 0x8088010 ;  /* 0x08088010004b7882 */ /* 0x000fe20000000000 */
[----:B------:R-:W-:Y:S02]  /*b460*/  UIADD3 UR14, UPT, UPT, UR5, 0x20, URZ ;  /* 0x00000020050e7890 */ /* 0x000fe4000fffe0ff */
[----:B------:R-:W-:Y:S01]  /*b470*/  UTCHMMA gdesc[UR56], gdesc[UR20], tmem[UR5], tmem[UR52], idesc[UR53], UPT ;  /* 0x00ff3414380075ea */ /* 0x000fe2000b800005 */
[----:B-1----:R-:W-:Y:S01]  /*b480*/  UIADD3.64 UR44, UPT, UPT, UR58, 0x900, URZ ;  /* 0x000009003a2c7897 */ /* 0x002fe2000fffe0ff */
[----:B------:R1:W-:Y:S01]  /*b490*/  UTCHMMA gdesc[UR34], gdesc[UR54], tmem[UR18], tmem[UR74], idesc[UR75], !UPT ;  /* 0x00ff4a36220075ea */ /* 0x0003e2000f800012 */
[----:B------:R-:W-:Y:S01]  /*b4a0*/  UMOV UR72, 0x0 ;  /* 0x0000000000487882 */ /* 0x000fe20000000000 */
[----:B------:R-:W-:Y:S01]  /*b4b0*/  UMOV UR73, 0x8088010 ;  /* 0x0808801000497882 */ /* 0x000fe20000000000 */
[----:B--2---:R-:W-:Y:S01]  /*b4c0*/  UIADD3.64 UR36, UPT, UPT, UR58, 0x980, URZ ;  /* 0x000009803a247897 */ /* 0x004fe2000fffe0ff */
[----:B------:R2:W-:Y:S01]  /*b4d0*/  UTCHMMA gdesc[UR30], gdesc[UR50], tmem[UR17], tmem[UR72], idesc[UR73], UPT ;  /* 0x00ff48321e0075ea */ /* 0x0005e2000b800011 */
[----:B------:R-:W-:Y:S01]  /*b4e0*/  UIADD3 UR19, UPT, UPT, UR5, 0x20, URZ ;  /* 0x0000002005137890 */ /* 0x000fe2000fffe0ff */
[----:B------:R3:W-:Y:S01]  /*b4f0*/  UTCHMMA gdesc[UR48], gdesc[UR46], tmem[UR16], tmem[UR72], idesc[UR73], UPT ;  /* 0x00ff482e300075ea */ /* 0x0007e2000b800010 */
[----:B------:R-:W-:Y:S01]  /*b500*/  UIADD3 UR28, UPT, UPT, UR5, 0x20, URZ ;  /* 0x00000020051c7890 */ /* 0x000fe2000fffe0ff */
[----:B------:R4:W-:Y:S01]  /*b510*/  UTCHMMA gdesc[UR44], gdesc[UR42], tmem[UR15], tmem[UR72], idesc[UR73], UPT ;  /* 0x00ff482a2c0075ea */ /* 0x0009e2000b80000f */
[----:B-1----:R-:W-:-:S02]  /*b520*/  UIADD3.64 UR34, UPT, UPT, UR58, 0xa00, URZ ;  /* 0x00000a003a227897 */ /* 0x002fc4000fffe0ff */
[----:B------:R-:W-:Y:S01]  /*b530*/  UIADD3 UR23, UPT, UPT, UR5, 0x20, URZ ;  /* 0x0000002005177890 */ /* 0x000fe2000fffe0ff */
[----:B------:R1:W-:Y:S01]  /*b540*/  UTCHMMA gdesc[UR36], gdesc[UR38], tmem[UR14], tmem[UR72], idesc[UR73], UPT ;  /* 0x00ff4826240075ea */ /* 0x0003e2000b80000e */
[----:B--2---:R-:W-:Y:S02]  /*b550*/  UIADD3.64 UR30, UPT, UPT, UR58, 0xa80, URZ ;  /* 0x00000a803a1e7897 */ /* 0x004fe4000fffe0ff */
[----:B------:R-:W-:Y:S02]  /*b560*/  UIADD3.64 UR52, UPT, UPT, UR58, 0xb00, URZ ;  /* 0x00000b003a347897 */ /* 0x000fe4000fffe0ff */
[----:B------:R-:W-:Y:S01]  /*b570*/  UIADD3 UR22, UPT, UPT, UR5, 0x40, URZ ;  /* 0x0000004005167890 */ /* 0x000fe2000fffe0ff */
[----:B------:R-:W-:Y:S01]  /*b580*/  UTCHMMA gdesc[UR34], gdesc[UR32], tmem[UR19], tmem[UR72], idesc[UR73], UPT ;  /* 0x00ff4820220075ea */ /* 0x000fe2000b800013 */
[----:B---3--:R-:W-:Y:S02]  /*b590*/  UIADD3.64 UR48, UPT, UPT, UR58, 0xf80, URZ ;  /* 0x00000f803a307897 */ /* 0x008fe4000fffe0ff */
[----:B------:R-:W-:Y:S01]  /*b5a0*/  UIADD3 UR40, UPT, UPT, UR5, 0x40, URZ ;  /* 0x0000004005287890 */ /* 0x000fe2000fffe0ff */
[----:B------:R2:W-:Y:S01]  /*b5b0*/  UTCHMMA gdesc[UR30], gdesc[UR26], tmem[UR28], tmem[UR72], idesc[UR73], UPT ;  /* 0x00ff481a1e0075ea */ /* 0x0005e2000b80001c */
[----:B----4-:R-:W-:Y:S01]  /*b5c0*/  UIADD3.64 UR44, UPT, UPT, UR58, 0x1000, URZ ;  /* 0x000010003a2c7897 */ /* 0x010fe2000fffe0ff */
[----:B------:R-:W-:Y:S01]  /*b5d0*/  UTCHMMA gdesc[UR52], gdesc[UR20], tmem[UR23], tmem[UR72], idesc[UR73], UPT ;  /* 0x00ff4814340075ea */ /* 0x000fe2000b800017 */
[----:B------:R-:W-:-:S02]  /*b5e0*/  UIADD3 UR25, UPT, UPT, UR5, 0x40, URZ ;  /* 0x0000004005197890 */ /* 0x000fc4000fffe0ff */
[----:B-1----:R-:W-:Y:S01]  /*b5f0*/  UIADD3.64 UR36, UPT, UPT, UR58, 0x1080, URZ ;  /* 0x000010803a247897 */ /* 0x002fe2000fffe0ff */
[----:B------:R-:W-:Y:S01]  /*b600*/  UTCHMMA gdesc[UR48], gdesc[UR54], tmem[UR22], tmem[UR68], idesc[UR69], !UPT ;  /* 0x00ff4436300075ea */ /* 0x000fe2000f800016 */
[----:B------:R-:W-:Y:S02]  /*b610*/  UIADD3 UR24, UPT, UPT, UR5, 0x40, URZ ;  /* 0x0000004005187890 */ /* 0x000fe4000fffe0ff */
[----:B--2---:R-:W-:Y:S01]  /*b620*/  UIADD3.64 UR30, UPT, UPT, UR58, 0x1100, URZ ;  /* 0x000011003a1e7897 */ /* 0x004fe2000fffe0ff */
[----:B------:R1:W-:Y:S01]  /*b630*/  UTCHMMA gdesc[UR44], gdesc[UR50], tmem[UR40], tmem[UR68], idesc[UR69], UPT ;  /* 0x00ff44322c0075ea */ /* 0x0003e2000b800028 */
[----:B------:R-:W-:Y:S01]  /*b640*/  UMOV UR64, 0x0 ;  /* 0x0000000000407882 */ /* 0x000fe20000000000 */
[----:B------:R-:W-:Y:S01]  /*b650*/  UMOV UR65, 0x8088010 ;  /* 0x0808801000417882 */ /* 0x000fe20000000000 */
[----:B------:R-:W-:Y:S01]  /*b660*/  UIADD3 UR67, UPT, UPT, UR5, 0x40, URZ ;  /* 0x0000004005437890 */ /* 0x000fe2000fffe0ff */
[----:B------:R2:W-:Y:S01]  /*b670*/  UTCHMMA gdesc[UR36], gdesc[UR46], tmem[UR25], tmem[UR64], idesc[UR65], UPT ;  /* 0x00ff402e240075ea */ /* 0x0005e2000b800019 */
[----:B------:R-:W-:Y:S01]  /*b680*/  UMOV UR62, 0x0 ;  /* 0x00000000003e7882 */ /* 0x000fe20000000000 */
[----:B------:R-:W-:Y:S01]  /*b690*/  UMOV UR63, 0x8088010 ;  /* 0x08088010003f7882 */ /* 0x000fe20000000000 */
[----:B------:R-:W-:Y:S01]  /*b6a0*/  UIADD3 UR66, UPT, UPT, UR5, 0x40, URZ ;  /* 0x0000004005427890 */ /* 0x000fe2000fffe0ff */
[----:B------:R3:W-:Y:S01]  /*b6b0*/  UTCHMMA gdesc[UR30], gdesc[UR42], tmem[UR24], tmem[UR62], idesc[UR63], UPT ;  /* 0x00ff3e2a1e0075ea */ /* 0x0007e2000b800018 */
[----:B-1----:R-:W-:-:S02]  /*b6c0*/  UIADD3.64 UR68, UPT, UPT, UR58, 0x1180, URZ ;  /* 0x000011803a447897 */ /* 0x002fc4000fffe0ff */
[----:B--2---:R-:W-:Y:S02]  /*b6d0*/  UIADD3.64 UR64, UPT, UPT, UR58, 0x1200, URZ ;  /* 0x000012003a407897 */ /* 0x004fe4000fffe0ff */
[----:B------:R-:W-:Y:S02]  /*b6e0*/  UIADD3 UR61, UPT, UPT, UR5, 0x40, URZ ;  /* 0x00000040053d7890 */ /* 0x000fe4000fffe0ff */
[----:B---3--:R-:W-:Y:S01]  /*b6f0*/  UIADD3.64 UR62, UPT, UPT, UR58, 0x1280, URZ ;  /* 0x000012803a3e7897 */ /* 0x008fe2000fffe0ff */
[----:B------:R-:W-:Y:S01]  /*b700*/  UMOV UR52, 0x0 ;  /* 0x0000000000347882 */ /* 0x000fe20000000000 */
[----:B------:R-:W-:Y:S01]  /*b710*/  UMOV UR53, 0x8088010 ;  /* 0x0808801000357882 */ /* 0x000fe20000000000 */
[----:B------:R-:W-:Y:S01]  /*b720*/  UIADD3 UR13, UPT, UPT, UR5, 0x40, URZ ;  /* 0x00000040050d7890 */ /* 0x000fe2000fffe0ff */
[----:B------:R1:W-:Y:S01]  /*b730*/  UTCHMMA gdesc[UR68], gdesc[UR38], tmem[UR67], tmem[UR52], idesc[UR53], UPT ;  /* 0x00ff3426440075ea */ /* 0x0003e2000b800043 */
[----:B------:R-:W-:Y:S02]  /*b740*/  UIADD3.64 UR56, UPT, UPT, UR58, 0x1300, URZ ;  /* 0x000013003a387897 */ /* 0x000fe4000fffe0ff */
[----:B------:R-:W-:Y:S01]  /*b750*/  UIADD3 UR18, UPT, UPT, UR5, 0x60, URZ ;  /* 0x0000006005127890 */ /* 0x000fe2000fffe0ff */
[----:B------:R-:W-:Y:S01]  /*b760*/  UMOV UR40, 0x0 ;  /* 0x0000000000287882 */ /* 0x000fe20000000000 */
[----:B------:R-:W-:Y:S01]  /*b770*/  UMOV UR41, 0x8088010 ;  /* 0x0808801000297882 */ /* 0x000fe20000000000 */
[----:B------:R-:W-:Y:S01]  /*b780*/  UIADD3 UR17, UPT, UPT, UR5, 0x60, URZ ;  /* 0x0000006005117890 */ /* 0x000fe2000fffe0ff */
[----:B------:R2:W-:Y:S01]  /*b790*/  UTCHMMA gdesc[UR64], gdesc[UR32], tmem[UR66], tmem[UR40], idesc[UR41], UPT ;  /* 0x00ff2820400075ea */ /* 0x0005e2000b800042 */
[----:B------:R-:W-:-:S02]  /*b7a0*/  UIADD3.64 UR48, UPT, UPT, UR58, 0x1800, URZ ;  /* 0x000018003a307897 */ /* 0x000fc4000fffe0ff */
[----:B-1----:R-:W-:Y:S02]  /*b7b0*/  UIADD3.64 UR52, UPT, UPT, UR58, 0x1780, URZ ;  /* 0x000017803a347897 */ /* 0x002fe4000fffe0ff */
[----:B------:R-:W-:Y:S02]  /*b7c0*/  UIADD3 UR16, UPT, UPT, UR5, 0x60, URZ ;  /* 0x0000006005107890 */ /* 0x000fe4000fffe0ff */
[----:B------:R-:W-:Y:S02]  /*b7d0*/  UIADD3.64 UR44, UPT, UPT, UR58, 0x1880, URZ ;  /* 0x000018803a2c7897 */ /* 0x000fe4000fffe0ff */
[----:B------:R-:W-:Y:S01]  /*b7e0*/  UIADD3 UR15, UPT, UPT, UR5, 0x60, URZ ;  /* 0x00000060050f7890 */ /* 0x000fe2000fffe0ff */
[----:B------:R-:W-:Y:S01]  /*b7f0*/  UMOV UR24, 0x0 ;  /* 0x0000000000187882 */ /* 0x000fe20000000000 */
[----:B------:R-:W-:Y:S01]  /*b800*/  UMOV UR25, 0x8088010 ;  /* 0x0808801000197882 */ /* 0x000fe20000000000 */
[----:B--2---:R-:W-:Y:S01]  /*b810*/  UIADD3.64 UR40, UPT, UPT, UR58, 0x1900, URZ ;  /* 0x000019003a287897 */ /* 0x004fe2000fffe0ff */
[----:B------:R1:W-:Y:S01]  /*b820*/  UTCHMMA gdesc[UR62], gdesc[UR26], tmem[UR61], tmem[UR24], idesc[UR25], UPT ;  /* 0x00ff181a3e0075ea */ /* 0x0003e2000b80003d */
[----:B------:R-:W-:-:S02]  /*b830*/  UIADD3 UR14, UPT, UPT, UR5, 0x60, URZ ;  /* 0x00000060050e7890 */ /* 0x000fc4000fffe0ff */
[----:B------:R-:W-:Y:S02]  /*b840*/  UIADD3.64 UR36, UPT, UPT, UR58, 0x1980, URZ ;  /* 0x000019803a247897 */ /* 0x000fe4000fffe0ff */
[----:B------:R-:W-:Y:S02]  /*b850*/  UIADD3 UR19, UPT, UPT, UR5, 0x60, URZ ;  /* 0x0000006005137890 */ /* 0x000fe4000fffe0ff */
[----:B------:R-:W-:Y:S02]  /*b860*/  UIADD3.64 UR30, UPT, UPT, UR58, 0x1a00, URZ ;  /* 0x00001a003a1e7897 */ /* 0x000fe4000fffe0ff */
[----:B------:R-:W-:Y:S02]  /*b870*/  UIADD3 UR60, UPT, UPT, UR5, 0x60, URZ ;  /* 0x00000060053c7890 */ /* 0x000fe4000fffe0ff */
[----:B-1----:R-:W-:Y:S01]  /*b880*/  UIADD3.64 UR24, UPT, UPT, UR58, 0x1a80, URZ ;  /* 0x00001a803a187897 */ /* 0x002fe2000fffe0ff */
[----:B------:R-:W-:Y:S01]  /*b890*/  UMOV UR62, 0x0 ;  /* 0x00000000003e7882 */ /* 0x000fe20000000000 */
[----:B------:R-:W-:Y:S01]  /*b8a0*/  UMOV UR63, 0x8088010 ;  /* 0x08088010003f7882 */ /* 0x000fe20000000000 */
[----:B------:R-:W-:Y:S01]  /*b8b0*/  UIADD3 UR70, UPT, UPT, UR5, 0x60, URZ ;  /* 0x0000006005467890 */ /* 0x000fe2000fffe0ff */
[----:B------:R0:W-:Y:S01]  /*b8c0*/  UTCHMMA gdesc[UR56], gdesc[UR20], tmem[UR13], tmem[UR62], idesc[UR63], UPT ;  /* 0x00ff3e14380075ea */ /* 0x0001e2000b80000d */
[----:B------:R-:W-:Y:S01]  /*b8d0*/  UIADD3.64 UR58, UPT, UPT, UR58, 0x1b00, URZ ;  /* 0x00001b003a3a7897 */ /* 0x000fe2000fffe0ff */
[----:B------:R-:W-:Y:S01]  /*b8e0*/  UMOV UR64, 0x0 ;  /* 0x0000000000407882 */ /* 0x000fe20000000000 */
[----:B------:R-:W-:Y:S01]  /*b8f0*/  UMOV UR65, 0x8088010 ;  /* 0x0808801000417882 */ /* 0x000fe20000000000 */
[----:B------:R-:W-:Y:S01]  /*b900*/  UMOV UR66, 0x0 ;  /* 0x0000000000427882 */ /* 0x000fe20000000000 */
[----:B------:R-:W-:Y:S01]  /*b910*/  UMOV UR67, 0x8088010 ;  /* 0x0808801000437882 */ /* 0x000fe20000000000 */
[----:B------:R-:W-:Y:S01]  /*b920*/  UMOV UR68, 0x0 ;  /* 0x0000000000447882 */ /* 0x000fe20000000000 */
[----:B------:R-:W-:Y:S01]  /*b930*/  UMOV UR69, 0x8088010 ;  /* 0x0808801000457882 */ /* 0x000fe20000000000 */
[----:B------:R0:W-:Y:S01]  /*b940*/  UTCHMMA gdesc[UR52], gdesc[UR54], tmem[UR18], tmem[UR64], idesc[UR65], !UPT ;  /* 0x00ff4036340075ea */ /* 0x0001e2000f800012 */
[----:B------:R0:W-:Y:S01]  /*b950*/  UTCHMMA gdesc[UR48], gdesc[UR50], tmem[UR17], tmem[UR66], idesc[UR67], UPT ;  /* 0x00ff4232300075ea */ /* 0x0001e2000b800011 */
[----:B------:R0:W-:Y:S01]  /*b960*/  UTCHMMA gdesc[UR44], gdesc[UR46], tmem[UR16], tmem[UR68], idesc[UR69], UPT ;  /* 0x00ff442e2c0075ea */ /* 0x0001e2000b800010 */
[----:B------:R-:W-:Y:S01]  /*b970*/  UMOV UR34, 0x0 ;  /* 0x0000000000227882 */ /* 0x000fe20000000000 */
[----:B------:R-:W-:Y:S01]  /*b980*/  UMOV UR35, 0x8088010 ;  /* 0x0808801000237882 */ /* 0x000fe20000000000 */
[----:B------:R0:W-:Y:S01]  /*b990*/  UTCHMMA gdesc[UR40], gdesc[UR42], tmem[UR15], tmem[UR74], idesc[UR75], UPT ;  /* 0x00ff4a2a280075ea */ /* 0x0001e2000b80000f */
[----:B------:R-:W-:Y:S01]  /*b9a0*/  UMOV UR28, 0x0 ;  /* 0x00000000001c7882 */ /* 0x000fe20000000000 */
[----:B------:R-:W-:Y:S01]  /*b9b0*/  UMOV UR29, 0x8088010 ;  /* 0x08088010001d7882 */ /* 0x000fe20000000000 */
[----:B------:R0:W-:Y:S01]  /*b9c0*/  UTCHMMA gdesc[UR36], gdesc[UR38], tmem[UR14], tmem[UR72], idesc[UR73], UPT ;  /* 0x00ff4826240075ea */ /* 0x0001e2000b80000e */
[----:B------:R-:W-:Y:S01]  /*b9d0*/  UMOV UR22, 0x0 ;  /* 0x0000000000167882 */ /* 0x000fe20000000000 */
[----:B------:R-:W-:Y:S01]  /*b9e0*/  UMOV UR23, 0x8088010 ;  /* 0x0808801000177882 */ /* 0x000fe20000000000 */
[----:B------:R0:W-:Y:S01]  /*b9f0*/  UTCHMMA gdesc[UR30], gdesc[UR32], tmem[UR19], tmem[UR34], idesc[UR35], UPT ;  /* 0x00ff22201e0075ea */ /* 0x0001e2000b800013 */
[----:B------:R0:W-:Y:S01]  /*ba00*/  UTCHMMA gdesc[UR24], gdesc[UR26], tmem[UR60], tmem[UR28], idesc[UR29], UPT ;  /* 0x00ff1c1a180075ea */ /* 0x0001e2000b80003c */
[----:B------:R0:W-:Y:S01]  /*ba10*/  UTCHMMA gdesc[UR58], gdesc[UR20], tmem[UR70], tmem[UR22], idesc[UR23], UPT ;  /* 0x00ff16143a0075ea */ /* 0x0001e2000b800046 */
[----:B------:R0:W-:Y:S01]  /*ba20*/  UTCBAR [UR12], URZ ;  /* 0x000000ff0c0073e9 */ /* 0x0001e200080000ff */
[----:B------:R-:W-:Y:S01]  /*ba30*/  NOP ;  /* 0x0000000000007918 */ /* 0x000fe20000000000 */
.L_x_6:
[----:B------:R1:W-:Y:S04]  /*ba40*/  STL [R1+0x65c], RZ ;  /* 0x00065cff01007387 */ /* 0x0003e80000100800 */
[----:B------:R1:W-:Y:S01]  /*ba50*/  STL [R1+0x628], RZ ;  /* 0x000628ff01007387 */ /* 0x0003e20000100800 */
[----:B------:R-:W-:Y:S05]  /*ba60*/  @!P2 BRA `(.L_x_7) ;  /* 0x000001200050a947 */ /* 0x000fea0003800000 */
[----:B------:R-:W2:Y:S01]  /*ba70*/  LDL.LU R124, [R1+0x62c] ;  /* 0x00062c00017c7983 */ /* 0x000ea20000300800 */
[----:B0-----:R-:W-:Y:S01]  /*ba80*/  R2UR UR12, R125 ;  /* 0x000000007d0c72ca */ /* 0x001fe200000e0000 */
[----:B------:R-:W-:Y:S02]  /*ba90*/  UIADD3.64 UR16, UPT, UPT, UR8, 0x80, URZ ;  /* 0x0000008008107897 */ /* 0x000fe4000fffe0ff */
[----:B------:R-:W-:Y:S02]  /*baa0*/  UIADD3.64 UR18, UPT, UPT, UR8, 0x100, URZ ;  /* 0x0000010008127897 */ /* 0x000fe4000fffe0ff */
[----:B------:R-:W-:Y:S02]  /*bab0*/  UIADD3.64 UR20, UPT, UPT, UR8, 0x180, URZ ;  /* 0x0000018008147897 */ /* 0x000fe4000fffe0ff */
[----:B------:R-:W-:Y:S02]  /*bac0*/  UIADD3.64 UR22, UPT, UPT, UR8, 0x200, URZ ;  /* 0x0000020008167897 */ /* 0x000fe4000fffe0ff */
[----:B------:R-:W-:-:S02]  /*bad0*/  UIADD3.64 UR24, UPT, UPT, UR8, 0x280, URZ ;  /* 0x0000028008187897 */ /* 0x000fc4000fffe0ff */
[----:B------:R-:W-:Y:S02]  /*bae0*/  UIADD3.64 UR28, UPT, UPT, UR8, 0x300, URZ ;  /* 0x00000300081c7897 */ /* 0x000fe4000fffe0ff */
        /* <DEDUP_REMOVED lines=24> */
[----:B------:R-:W-:Y:S01]  /*bc70*/  UIADD3.64 UR62, UPT, UPT, UR8, 0x1880, URZ ;  /* 0x00001880083e7897 */ /* 0x000fe2000fffe0ff */
[----:B------:R-:W-:Y:S01]  /*bc80*/  UMOV UR13, 0x40004040 ;  /* 0x40004040000d7882 */ /* 0x000fe20000000000 */
[----:B------:R-:W-:Y:S02]  /*bc90*/  UIADD3.64 UR64, UPT, UPT, UR8, 0x1900, URZ ;  /* 0x0000190008407897 */ /* 0x000fe4000fffe0ff */
[----:B------:R-:W-:Y:S02]  /*bca0*/  UIADD3.64 UR66, UPT, UPT, UR8, 0x1980, URZ ;  /* 0x0000198008427897 */ /* 0x000fe4000fffe0ff */
[----:B------:R-:W-:Y:S02]  /*bcb0*/  UIADD3.64 UR68, UPT, UPT, UR8, 0x1a00, URZ ;  /* 0x00001a0008447897 */ /* 0x000fe4000fffe0ff */
[----:B------:R-:W-:-:S02]  /*bcc0*/  UIADD3.64 UR70, UPT, UPT, UR8, 0x1a80, URZ ;  /* 0x00001a8008467897 */ /* 0x000fc4000fffe0ff */
[----:B------:R-:W-:Y:S01]  /*bcd0*/  UIADD3.64 UR72, UPT, UPT, UR8, 0x1b00, URZ ;  /* 0x00001b0008487897 */ /* 0x000fe2000fffe0ff */
[----:B--2---:R-:W-:-:S05]  /*bce0*/  LOP3.LUT R74, R124, 0x4000000, RZ, 0xfc, !PT ;  /* 0x040000007c4a7812 */ /* 0x004fca00078efcff */
[----:B------:R0:W-:Y:S04]  /*bcf0*/  STL [R1+0xe04], R74 ;  /* 0x000e044a01007387 */ /* 0x0001e80000100800 */
[----:B------:R2:W-:Y:S01]  /*bd00*/  STL [R1+0xaa0], RZ ;  /* 0x000aa0ff01007387 */ /* 0x0005e20000100800 */
[----:B0-----:R-:W-:-:S05]  /*bd10*/  IMAD.MOV.U32 R74, RZ, RZ, 0x1 ;  /* 0x00000001ff4a7424 */ /* 0x001fca00078e00ff */
[----:B------:R2:W-:Y:S02]  /*bd20*/  STL [R1+0xa28], R74 ;  /* 0x000a284a01007387 */ /* 0x0005e40000100800 */
.L_x_10:
[----:B0-23--:R-:W0:Y:S01]  /*bd30*/  LDC.64 R74, c[0x0][0x3a8] ;  /* 0x0000ea00ff4a7b82 */ /* 0x00de220000000a00 */
[----:B-----5:R0:W-:Y:S04]  /*bd40*/  STL [R1+0xe38], R71 ;  /* 0x000e384701007387 */ /* 0x0201e80000100800 */
[----:B------:R2:W-:Y:S01]  /*bd50*/  STL [R1+0xe2c], R0 ;  /* 0x000e2c0001007387 */ /* 0x0005e20000100800 */
[----:B0-----:R-:W-:Y:S02]  /*bd60*/  IMAD.MOV.U32 R71, RZ, RZ, R74 ;  /* 0x000000ffff477224 */ /* 0x001fe400078e004a */
[----:B--2---:R-:W-:Y:S02]  /*bd70*/  IMAD.MOV.U32 R0, RZ, RZ, R75 ;  /* 0x000000ffff007224 */ /* 0x004fe400078e004b */
[----:B------:R-:W-:-:S04]  /*bd80*/  IMAD.SHL.U32 R125, R71, 0x80, RZ ;  /* 0x00000080477d7824 */ /* 0x000fc800078e00ff */
[----:B------:R-:W-:Y:S01]  /*bd90*/  IMAD.SHL.U32 R75, R125, 0x2, RZ ;  /* 0x000000027d4b7824 */ /* 0x000fe200078e00ff */
[----:B------:R-:W-:-:S04]  /*bda0*/  SHF.R.S32.HI R74, RZ, 0x1f, R125 ;  /* 0x0000001fff4a7819 */ /* 0x000fc8000001147d */
[----:B------:R-:W-:Y:S02]  /*bdb0*/  SHF.L.U64.HI R125, R125, 0x1, R74 ;  /* 0x000000017d7d7819 */ /* 0x000fe4000001024a */
[-C--:B------:R-:W-:Y:S02]  /*bdc0*/  IADD3 R124, P5, PT, R72, R75.reuse, RZ ;  /* 0x0000004b487c7210 */ /* 0x080fe40007fbe0ff */
[-C--:B------:R-:W-:Y:S02]  /*bdd0*/  IADD3 R74, P3, PT, R122, R75.reuse, RZ ;  /* 0x0000004b7a4a7210 */ /* 0x080fe40007f7e0ff */
[-C--:B------:R-:W-:Y:S01]  /*bde0*/  IADD3 R71, P2, PT, R120, R75.reuse, RZ ;  /* 0x0000004b78477210 */ /* 0x080fe20007f5e0ff */
[----:B------:R-:W-:Y:S01]  /*bdf0*/  STL [R1+0xd68], R124 ;  /* 0x000d687c01007387 */ /* 0x000fe20000100800 */
[--C-:B------:R-:W-:Y:S02]  /*be00*/  IMAD.X R73, R73, 0x1, R125.reuse, P5 ;  /* 0x0000000149497824 */ /* 0x100fe400028e067d */
[----:B------:R-:W-:Y:S01]  /*be10*/  IMAD.X R72, R123, 0x1, R125, P3 ;  /* 0x000000017b487824 */ /* 0x000fe200018e067d */
[----:B------:R-:W-:Y:S04]  /*be20*/  STL [R1+0xdf0], R74 ;  /* 0x000df04a01007387 */ /* 0x000fe80000100800 */
[----:B------:R0:W-:Y:S04]  /*be30*/  STL [R1+0xdf4], R71 ;  /* 0x000df44701007387 */ /* 0x0001e80000100800 */
[----:B------:R2:W-:Y:S04]  /*be40*/  STL [R1+0xd5c], R73 ;  /* 0x000d5c4901007387 */ /* 0x0005e80000100800 */
[----:B------:R3:W-:Y:S01]  /*be50*/  STL [R1+0xde0], R72 ;  /* 0x000de04801007387 */ /* 0x0007e20000100800 */
[----:B0-----:R-:W-:-:S02]  /*be60*/  IADD3 R71, P3, PT, R118, R75, RZ ;  /* 0x0000004b76477210 */ /* 0x001fc40007f7e0ff */
[----:B--2---:R-:W-:-:S03]  /*be70*/  IADD3 R73, P5, PT, R116, R75, RZ ;  /* 0x0000004b74497210 */ /* 0x004fc60007fbe0ff */
[----:B------:R0:W-:Y:S01]  /*be80*/  STL [R1+0xdf8], R71 ;  /* 0x000df84701007387 */ /* 0x0001e20000100800 */
[----:B---3--:R-:W-:-:S03]  /*be90*/  IADD3 R72, P6, PT, R90, R75, RZ ;  /* 0x0000004b5a487210 */ /* 0x008fc60007fde0ff */
[----:B------:R2:W-:Y:S04]  /*bea0*/  STL [R1+0xdfc], R73 ;  /* 0x000dfc4901007387 */ /* 0x0005e80000100800 */
[----:B------:R3:W-:Y:S01]  /*beb0*/  STL [R1+0xda4], R72 ;  /* 0x000da44801007387 */ /* 0x0007e20000100800 */
[--C-:B0-----:R-:W-:Y:S02]  /*bec0*/  IMAD.X R71, R121, 0x1, R125.reuse, P2 ;  /* 0x0000000179477824 */ /* 0x101fe400010e067d */
[----:B--2---:R-:W-:-:S03]  /*bed0*/  IMAD.X R73, R119, 0x1, R125, P3 ;  /* 0x0000000177497824 */ /* 0x004fc600018e067d */
[----:B------:R0:W-:Y:S01]  /*bee0*/  STL [R1+0xde4], R71 ;  /* 0x000de44701007387 */ /* 0x0001e20000100800 */
[----:B---3--:R-:W-:-:S03]  /*bef0*/  IMAD.X R72, R117, 0x1, R125, P5 ;  /* 0x0000000175487824 */ /* 0x008fc600028e067d */
[----:B------:R2:W-:Y:S04]  /*bf00*/  STL [R1+0xde8], R73 ;  /* 0x000de84901007387 */ /* 0x0005e80000100800 */
[----:B------:R3:W-:Y:S01]  /*bf10*/  STL [R1+0xdec], R72 ;  /* 0x000dec4801007387 */ /* 0x0007e20000100800 */
[----:B0-----:R-:W-:Y:S01]  /*bf20*/  IMAD.X R71, R91, 0x1, R125, P6 ;  /* 0x000000015b477824 */ /* 0x001fe200030e067d */
[----:B--2---:R-:W-:-:S04]  /*bf30*/  IADD3 R73, P2, PT, R88, R75, RZ ;  /* 0x0000004b58497210 */ /* 0x004fc80007f5e0ff */
[----:B------:R0:W-:Y:S01]  /*bf40*/  STL [R1+0xd80], R71 ;  /* 0x000d804701007387 */ /* 0x0001e20000100800 */
[----:B---3-5:R-:W-:-:S03]  /*bf50*/  IADD3 R72, P3, PT, R2, R75, RZ ;  /* 0x0000004b02487210 */ /* 0x028fc60007f7e0ff */
[----:B------:R2:W-:Y:S04]  /*bf60*/  STL [R1+0xd90], R73 ;  /* 0x000d904901007387 */ /* 0x0005e80000100800 */
[----:B------:R3:W-:Y:S01]  /*bf70*/  STL [R1+0xd60], R72 ;  /* 0x000d604801007387 */ /* 0x0007e20000100800 */
[-C--:B0-----:R-:W-:Y:S02]  /*bf80*/  IADD3 R71, P5, PT, R4, R75.reuse, RZ ;  /* 0x0000004b04477210 */ /* 0x081fe40007fbe0ff */
[----:B--2---:R-:W-:-:S03]  /*bf90*/  IADD3 R73, P6, PT, R18, R75, RZ ;  /* 0x0000004b12497210 */ /* 0x004fc60007fde0ff */
[----:B------:R0:W-:Y:S01]  /*bfa0*/  STL [R1+0xd64], R71 ;  /* 0x000d644701007387 */ /* 0x0001e20000100800 */
[----:B---3--:R-:W-:-:S03]  /*bfb0*/  IMAD.X R72, R89, 0x1, R125, P2 ;  /* 0x0000000159487824 */ /* 0x008fc600010e067d */
[----:B------:R-:W-:Y:S01]  /*bfc0*/  STL [R1+0xd28], R73 ;  /* 0x000d284901007387 */ /* 0x000fe20000100800 */
[--C-:B------:R-:W-:Y:S01]  /*bfd0*/  IMAD.X R2, R19, 0x1, R125.reuse, P6 ;  /* 0x0000000113027824 */ /* 0x100fe200030e067d */
[----:B------:R-:W-:Y:S02]  /*bfe0*/  IADD3 R4, P2, PT, R20, R75, RZ ;  /* 0x0000004b14047210 */ /* 0x000fe40007f5e0ff */
[----:B------:R-:W-:Y:S01]  /*bff0*/  STL [R1+0xd84], R72 ;  /* 0x000d844801007387 */ /* 0x000fe20000100800 */
[--C-:B0-----:R-:W-:Y:S02]  /*c000*/  IMAD.X R71, R3, 0x1, R125.reuse, P3 ;  /* 0x0000000103477824 */ /* 0x101fe400018e067d */
[----:B------:R-:W-:-:S03]  /*c010*/  IMAD.X R3, R5, 0x1, R125, P5 ;  /* 0x0000000105037824 */ /* 0x000fc600028e067d */
        /* <DEDUP_REMOVED lines=19> */
[----:B---3--:R-:W-:-:S03]  /*c150*/  IADD3 R4, P3, PT, R58, R75, RZ ;  /* 0x0000004b3a047210 */ /* 0x008fc60007f7e0ff */
[----:B------:R2:W-:Y:S04]  /*c160*/  STL [R1+0xcbc], R2 ;  /* 0x000cbc0201007387 */ /* 0x0005e80000100800 */
[----:B------:R3:W-:Y:S01]  /*c170*/  STL [R1+0xca8], R4 ;  /* 0x000ca80401007387 */ /* 0x0007e20000100800 */
[-C--:B0-----:R-:W-:Y:S02]  /*c180*/  IADD3 R3, P5, PT, R60, R75.reuse, RZ ;  /* 0x0000004b3c037210 */ /* 0x081fe40007fbe0ff */
[----:B--2---:R-:W-:-:S03]  /*c190*/  IADD3 R2, P6, PT, R114, R75, RZ ;  /* 0x0000004b72027210 */ /* 0x004fc60007fde0ff */
[----:B------:R0:W-:Y:S01]  /*c1a0*/  STL [R1+0xcac], R3 ;  /* 0x000cac0301007387 */ /* 0x0001e20000100800 */
[----:B---3--:R-:W-:-:S03]  /*c1b0*/  IMAD.X R4, R49, 0x1, R125, P2 ;  /* 0x0000000131047824 */ /* 0x008fc600010e067d */
        /* <DEDUP_REMOVED lines=8> */
[-C--:B0-----:R-:W-:Y:S02]  /*c240*/  IADD3 R3, P2, PT, R112, R75.reuse, RZ ;  /* 0x0000004b70037210 */ /* 0x081fe40007f5e0ff */
[----:B--2---:R-:W-:-:S03]  /*c250*/  IADD3 R2, P3, PT, R110, R75, RZ ;  /* 0x0000004b6e027210 */ /* 0x004fc60007f7e0ff */
[----:B------:R0:W-:Y:S01]  /*c260*/  STL [R1+0xddc], R3 ;  /* 0x000ddc0301007387 */ /* 0x0001e20000100800 */
[----:B---3--:R-:W-:-:S03]  /*c270*/  IADD3 R4, P5, PT, R108, R75, RZ ;  /* 0x0000004b6c047210 */ /* 0x008fc60007fbe0ff */
[----:B------:R2:W-:Y:S04]  /*c280*/  STL [R1+0xdc8], R2 ;  /* 0x000dc80201007387 */ /* 0x0005e80000100800 */
[----:B------:R3:W-:Y:S01]  /*c290*/  STL [R1+0xdcc], R4 ;  /* 0x000dcc0401007387 */ /* 0x0007e20000100800 */
[----:B0-----:R-:W-:Y:S01]  /*c2a0*/  IADD3 R3, P6, PT, R86, R75, RZ ;  /* 0x0000004b56037210 */ /* 0x001fe20007fde0ff */
[----:B--2---:R-:W-:-:S04]  /*c2b0*/  IMAD.X R2, R113, 0x1, R125, P2 ;  /* 0x0000000171027824 */ /* 0x004fc800010e067d */
[----:B------:R0:W-:Y:S01]  /*c2c0*/  STL [R1+0xd6c], R3 ;  /* 0x000d6c0301007387 */ /* 0x0001e20000100800 */
[----:B---3--:R-:W-:-:S03]  /*c2d0*/  IMAD.X R4, R111, 0x1, R125, P3 ;  /* 0x000000016f047824 */ /* 0x008fc600018e067d */
[----:B------:R2:W-:Y:S04]  /*c2e0*/  STL [R1+0xdd4], R2 ;  /* 0x000dd40201007387 */ /* 0x0005e80000100800 */
[----:B------:R3:W-:Y:S01]  /*c2f0*/  STL [R1+0xdc0], R4 ;  /* 0x000dc00401007387 */ /* 0x0007e20000100800 */
[--C-:B0-----:R-:W-:Y:S02]  /*c300*/  IMAD.X R3, R109, 0x1, R125.reuse, P5 ;  /* 0x000000016d037824 */ /* 0x101fe400028e067d */
[----:B--2---:R-:W-:-:S03]  /*c310*/  IMAD.X R2, R87, 0x1, R125, P6 ;  /* 0x0000000157027824 */ /* 0x004fc600030e067d */
[----:B------:R0:W-:Y:S01]  /*c320*/  STL [R1+0xdc4], R3 ;  /* 0x000dc40301007387 */ /* 0x0001e20000100800 */
[----:B---3--:R-:W-:-:S03]  /*c330*/  IADD3 R4, P2, PT, R84, R75, RZ ;  /* 0x0000004b54047210 */ /* 0x008fc60007f5e0ff */
        /* <DEDUP_REMOVED lines=104> */
[----:B0-----:R-:W-:-:S03]  /*c9c0*/  IMAD.X R3, R57, 0x1, R125, P2 ;  /* 0x0000000139037824 */ /* 0x001fc600010e067d */
[----:B------:R-:W4:Y:S01]  /*c9d0*/  LDL.LU.64 R10, [R1] ;  /* 0x00000000010a7983 */ /* 0x000f220000300a00 */
[----:B--2---:R-:W-:-:S03]  /*c9e0*/  IMAD.X R2, R67, 0x1, R125, P3 ;  /* 0x0000000143027824 */ /* 0x004fc600018e067d */
[----:B------:R0:W-:Y:S04]  /*c9f0*/  STL [R1+0xbd0], R3 ;  /* 0x000bd00301007387 */ /* 0x0001e80000100800 */
[----:B------:R-:W2:Y:S04]  /*ca00*/  LDL.LU.64 R34, [R1+0x8] ;  /* 0x0000080001227983 */ /* 0x000ea80000300a00 */
[----:B------:R1:W-:Y:S04]  /*ca10*/  STL [R1+0xb90], R2 ;  /* 0x000b900201007387 */ /* 0x0003e80000100800 */
[----:B------:R-:W2:Y:S01]  /*ca20*/  LDL.LU.64 R28, [R1+0x10] ;  /* 0x00001000011c7983 */ /* 0x000ea20000300a00 */
[--C-:B---3--:R-:W-:Y:S01]  /*ca30*/  IMAD.X R4, R99, 0x1, R125.reuse, P6 ;  /* 0x0000000163047824 */ /* 0x108fe200030e067d */
[----:B0-----:R-:W-:Y:S01]  /*ca40*/  IADD3 R3, P2, PT, R96, R75, RZ ;  /* 0x0000004b60037210 */ /* 0x001fe20007f5e0ff */
[----:B-1----:R-:W-:-:S05]  /*ca50*/  IMAD.X R2, R69, 0x1, R125, P5 ;  /* 0x0000000145027824 */ /* 0x002fca00028e067d */
[----:B------:R0:W-:Y:S04]  /*ca60*/  STL [R1+0xb94], R2 ;  /* 0x000b940201007387 */ /* 0x0001e80000100800 */
[----:B------:R1:W-:Y:S01]  /*ca70*/  STL [R1+0xd88], R4 ;  /* 0x000d880401007387 */ /* 0x0003e20000100800 */
[----:B0-----:R-:W-:-:S03]  /*ca80*/  IADD3 R2, P3, PT, R94, R75, RZ ;  /* 0x0000004b5e027210 */ /* 0x001fc60007f7e0ff */
[----:B------:R0:W-:Y:S01]  /*ca90*/  STL [R1+0xd98], R3 ;  /* 0x000d980301007387 */ /* 0x0001e20000100800 */
[----:B-1----:R-:W-:-:S03]  /*caa0*/  IADD3 R4, P5, PT, R92, R75, RZ ;  /* 0x0000004b5c047210 */ /* 0x002fc60007fbe0ff */
[----:B------:R1:W-:Y:S01]  /*cab0*/  STL [R1+0xd78], R2 ;  /* 0x000d780201007387 */ /* 0x0003e20000100800 */
[--C-:B------:R-:W-:Y:S01]  /*cac0*/  IMAD.X R6, R95, 0x1, R125.reuse, P3 ;  /* 0x000000015f067824 */ /* 0x100fe200018e067d */
[----:B0-----:R-:W-:Y:S02]  /*cad0*/  IADD3 R3, P6, PT, R78, R75, RZ ;  /* 0x0000004b4e037210 */ /* 0x001fe40007fde0ff */
[----:B------:R0:W-:Y:S01]  /*cae0*/  STL [R1+0xd7c], R4 ;  /* 0x000d7c0401007387 */ /* 0x0001e20000100800 */
[----:B-1----:R-:W-:-:S03]  /*caf0*/  IMAD.X R2, R97, 0x1, R125, P2 ;  /* 0x0000000161027824 */ /* 0x002fc600010e067d */
[----:B------:R-:W-:Y:S04]  /*cb00*/  STL [R1+0xcb0], R3 ;  /* 0x000cb00301007387 */ /* 0x000fe80000100800 */
[----:B0-----:R-:W3:Y:S04]  /*cb10*/  LDL.LU.64 R4, [R1+0x18] ;  /* 0x0000180001047983 */ /* 0x001ee80000300a00 */
[----:B------:R0:W-:Y:S01]  /*cb20*/  STL [R1+0xd8c], R2 ;  /* 0x000d8c0201007387 */ /* 0x0001e20000100800 */
[----:B------:R-:W-:Y:S01]  /*cb30*/  IMAD.X R8, R79, 0x1, R125, P6 ;  /* 0x000000014f087824 */ /* 0x000fe200030e067d */
[----:B------:R-:W-:-:S02]  /*cb40*/  IADD3 R7, P2, PT, R76, R75, RZ ;  /* 0x0000004b4c077210 */ /* 0x000fc40007f5e0ff */
[----:B0-----:R-:W3:Y:S04]  /*cb50*/  LDL.LU.64 R2, [R1+0x20] ;  /* 0x0000200001027983 */ /* 0x001ee80000300a00 */
[----:B------:R0:W-:Y:S04]  /*cb60*/  STL [R1+0xd70], R6 ;  /* 0x000d700601007387 */ /* 0x0001e80000100800 */
[----:B------:R-:W3:Y:S04]  /*cb70*/  LDL.LU.64 R20, [R1+0x28] ;  /* 0x0000280001147983 */ /* 0x000ee80000300a00 */
[----:B------:R-:W3:Y:S01]  /*cb80*/  LDL.LU.64 R18, [R1+0x30] ;  /* 0x0000300001127983 */ /* 0x000ee20000300a00 */
[----:B0-----:R-:W-:-:S05]  /*cb90*/  IMAD.X R6, R93, 0x1, R125, P5 ;  /* 0x000000015d067824 */ /* 0x001fca00028e067d */
        /* <DEDUP_REMOVED lines=10> */
[----:B------:R-:W-:Y:S01]  /*cc40*/  STL [R1+0xbf4], R7 ;  /* 0x000bf40701007387 */ /* 0x000fe20000100800 */
[----:B------:R-:W-:-:S03]  /*cc50*/  IMAD.X R14, R17, 0x1, R125, P5 ;  /* 0x00000001110e7824 */ /* 0x000fc600028e067d */
[----:B0-----:R-:W3:Y:S04]  /*cc60*/  LDL.LU.64 R8, [R1+0x38] ;  /* 0x0000380001087983 */ /* 0x001ee80000300a00 */
[----:B------:R0:W-:Y:S01]  /*cc70*/  STL [R1+0xc70], R6 ;  /* 0x000c700601007387 */ /* 0x0001e20000100800 */
[----:B------:R-:W-:-:S03]  /*cc80*/  IMAD.X R13, R31, 0x1, R125, P6 ;  /* 0x000000011f0d7824 */ /* 0x000fc600030e067d */
[----:B0-----:R-:W3:Y:S04]  /*cc90*/  LDL.LU.64 R6, [R1+0x40] ;  /* 0x0000400001067983 */ /* 0x001ee80000300a00 */
[----:B------:R0:W-:Y:S04]  /*cca0*/  STL [R1+0xc18], R12 ;  /* 0x000c180c01007387 */ /* 0x0001e80000100800 */
[----:B------:R-:W3:Y:S04]  /*ccb0*/  LDL.LU.64 R24, [R1+0x48] ;  /* 0x0000480001187983 */ /* 0x000ee80000300a00 */
[----:B------:R-:W3:Y:S01]  /*ccc0*/  LDL.LU.64 R22, [R1+0x50] ;  /* 0x0000500001167983 */ /* 0x000ee20000300a00 */
[----:B0-----:R-:W-:-:S03]  /*ccd0*/  IADD3 R12, P2, PT, R32, R75, RZ ;  /* 0x0000004b200c7210 */ /* 0x001fc60007f5e0ff */
[----:B------:R4:W-:Y:S04]  /*cce0*/  STL [R1+0xc1c], R14 ;  /* 0x000c1c0e01007387 */ /* 0x0009e80000100800 */
[----:B------:R2:W-:Y:S04]  /*ccf0*/  STL [R1+0xbdc], R13 ;  /* 0x000bdc0d01007387 */ /* 0x0005e80000100800 */
[----:B------:R0:W-:Y:S01]  /*cd00*/  STL [R1+0xbe4], R12 ;  /* 0x000be40c01007387 */ /* 0x0001e20000100800 */
[----:B------:R-:W-:Y:S01]  /*cd10*/  IMAD.X R15, R33, 0x1, R125, P2 ;  /* 0x00000001210f7824 */ /* 0x000fe200010e067d */
[----:B----4-:R-:W-:-:S02]  /*cd20*/  IADD3 R14, P3, PT, R10, R75, RZ ;  /* 0x0000004b0a0e7210 */ /* 0x010fc40007f7e0ff */
[----:B--2---:R-:W-:-:S03]  /*cd30*/  IADD3 R13, P5, PT, R34, R75, RZ ;  /* 0x0000004b220d7210 */ /* 0x004fc60007fbe0ff */
[----:B------:R1:W-:Y:S01]  /*cd40*/  STL [R1+0xbb0], R14 ;  /* 0x000bb00e01007387 */ /* 0x0003e20000100800 */
[----:B0-----:R-:W-:-:S03]  /*cd50*/  IADD3 R12, P6, PT, R28, R75, RZ ;  /* 0x0000004b1c0c7210 */ /* 0x001fc60007fde0ff */
[----:B------:R-:W-:Y:S01]  /*cd60*/  STL [R1+0xbb4], R13 ;  /* 0x000bb40d01007387 */ /* 0x000fe20000100800 */
[----:B-1----:R-:W-:-:S03]  /*cd70*/  IMAD.X R14, R11, 0x1, R125, P3 ;  /* 0x000000010b0e7824 */ /* 0x002fc600018e067d */
[----:B------:R0:W-:Y:S04]  /*cd80*/  STL [R1+0xb8c], R12 ;  /* 0x000b8c0c01007387 */ /* 0x0001e80000100800 */
[----:B0-----:R-:W2:Y:S04]  /*cd90*/  LDL.LU.64 R12, [R1+0x58] ;  /* 0x00005800010c7983 */ /* 0x001ea80000300a00 */
[----:B------:R0:W-:Y:S04]  /*cda0*/  STL [R1+0xbe0], R15 ;  /* 0x000be00f01007387 */ /* 0x0001e80000100800 */
[----:B------:R-:W4:Y:S04]  /*cdb0*/  LDL.LU.64 R10, [R1+0x60] ;  /* 0x00006000010a7983 */ /* 0x000f280000300a00 */
[----:B------:R1:W-:Y:S04]  /*cdc0*/  STL [R1+0xb98], R14 ;  /* 0x000b980e01007387 */ /* 0x0003e80000100800 */
[----:B------:R-:W4:Y:S04]  /*cdd0*/  LDL.LU.64 R26, [R1+0x68] ;  /* 0x00006800011a7983 */ /* 0x000f280000300a00 */
[----:B------:R-:W4:Y:S01]  /*cde0*/  LDL.LU.64 R16, [R1+0x70] ;  /* 0x0000700001107983 */ /* 0x000f220000300a00 */
[----:B0-----:R-:W-:-:S02]  /*cdf0*/  IMAD.X R15, R35, 0x1, R125, P5 ;  /* 0x00000001230f7824 */ /* 0x001fc400028e067d */
[----:B-1----:R-:W-:-:S03]  /*ce00*/  IMAD.X R14, R29, 0x1, R125, P6 ;  /* 0x000000011d0e7824 */ /* 0x002fc600030e067d */
[----:B------:R0:W-:Y:S01]  /*ce10*/  STL [R1+0xb9c], R15 ;  /* 0x000b9c0f01007387 */ /* 0x0001e20000100800 */
[----:B---3--:R-:W-:-:S03]  /*ce20*/  IADD3 R28, P2, PT, R4, R75, RZ ;  /* 0x0000004b041c7210 */ /* 0x008fc60007f5e0ff */
[----:B------:R1:W-:Y:S04]  /*ce30*/  STL [R1+0xb7c], R14 ;  /* 0x000b7c0e01007387 */ /* 0x0003e80000100800 */
[----:B------:R3:W-:Y:S01]  /*ce40*/  STL [R1+0xb84], R28 ;  /* 0x000b841c01007387 */ /* 0x0007e20000100800 */
[----:B0-----:R-:W-:-:S05]  /*ce50*/  IADD3 R15, P3, PT, R2, R75, RZ ;  /* 0x0000004b020f7210 */ /* 0x001fca0007f7e0ff */
[----:B------:R0:W-:Y:S01]  /*ce60*/  STL [R1+0xb58], R15 ;  /* 0x000b580f01007387 */ /* 0x0001e20000100800 */
[-C--:B-1----:R-:W-:Y:S02]  /*ce70*/  IADD3 R14, P5, PT, R20, R75.reuse, RZ ;  /* 0x0000004b140e7210 */ /* 0x082fe40007fbe0ff */
[----:B---3--:R-:W-:-:S03]  /*ce80*/  IADD3 R28, P6, PT, R18, R75, RZ ;  /* 0x0000004b121c7210 */ /* 0x008fc60007fde0ff */
[----:B------:R1:W-:Y:S01]  /*ce90*/  STL [R1+0xb5c], R14 ;  /* 0x000b5c0e01007387 */ /* 0x0003e20000100800 */
[----:B0-----:R-:W-:-:S03]  /*cea0*/  IMAD.X R15, R5, 0x1, R125, P2 ;  /* 0x00000001050f7824 */ /* 0x001fc600010e067d */
[----:B------:R0:W-:Y:S04]  /*ceb0*/  STL [R1+0xd54], R28 ;  /* 0x000d541c01007387 */ /* 0x0001e80000100800 */
[----:B------:R-:W3:Y:S01]  /*cec0*/  LDL.LU.64 R4, [R1+0x78] ;  /* 0x0000780001047983 */ /* 0x000ee20000300a00 */
[----:B-1----:R-:W-:-:S03]  /*ced0*/  IMAD.X R14, R3, 0x1, R125, P3 ;  /* 0x00000001030e7824 */ /* 0x002fc600018e067d */
[----:B------:R-:W-:Y:S01]  /*cee0*/  STL [R1+0xb80], R15 ;  /* 0x000b800f01007387 */ /* 0x000fe20000100800 */
[----:B0-----:R-:W-:-:S03]  /*cef0*/  IMAD.X R28, R21, 0x1, R125, P5 ;  /* 0x00000001151c7824 */ /* 0x001fc600028e067d */
[----:B------:R-:W3:Y:S01]  /*cf00*/  LDL.LU.64 R2, [R1+0x80] ;  /* 0x0000800001027983 */ /* 0x000ee20000300a00 */
[----:B------:R-:W-:-:S03]  /*cf10*/  IMAD.X R18, R19, 0x1, R125, P6 ;  /* 0x0000000113127824 */ /* 0x000fc600030e067d */
[----:B------:R0:W-:Y:S04]  /*cf20*/  STL [R1+0xb50], R14 ;  /* 0x000b500e01007387 */ /* 0x0001e80000100800 */
[----:B0-----:R-:W3:Y:S04]  /*cf30*/  LDL.LU.64 R14, [R1+0x88] ;  /* 0x00008800010e7983 */ /* 0x001ee80000300a00 */
[----:B------:R-:W3:Y:S04]  /*cf40*/  LDL.LU.64 R20, [R1+0x90] ;  /* 0x0000900001147983 */ /* 0x000ee80000300a00 */
[----:B------:R0:W-:Y:S04]  /*cf50*/  STL [R1+0xb54], R28 ;  /* 0x000b541c01007387 */ /* 0x0001e80000100800 */
[----:B------:R1:W-:Y:S01]  /*cf60*/  STL [R1+0xd48], R18 ;  /* 0x000d481201007387 */ /* 0x0003e20000100800 */
[----:B0-----:R-:W-:-:S02]  /*cf70*/  IADD3 R28, P2, PT, R8, R75, RZ ;  /* 0x0000004b081c7210 */ /* 0x001fc40007f5e0ff */
[----:B------:R-:W-:-:S03]  /*cf80*/  IADD3 R19, P3, PT, R6, R75, RZ ;  /* 0x0000004b06137210 */ /* 0x000fc60007f7e0ff */
[----:B------:R0:W-:Y:S04]  /*cf90*/  STL [R1+0xd58], R28 ;  /* 0x000d581c01007387 */ /* 0x0001e80000100800 */
[----:B------:R0:W-:Y:S01]  /*cfa0*/  STL [R1+0xd34], R19 ;  /* 0x000d341301007387 */ /* 0x0001e20000100800 */
[-C--:B-1----:R-:W-:Y:S02]  /*cfb0*/  IADD3 R18, P5, PT, R24, R75.reuse, RZ ;  /* 0x0000004b18127210 */ /* 0x082fe40007fbe0ff */
[----:B0-----:R-:W-:-:S03]  /*cfc0*/  IADD3 R28, P6, PT, R22, R75, RZ ;  /* 0x0000004b161c7210 */ /* 0x001fc60007fde0ff */
[----:B------:R0:W-:Y:S01]  /*cfd0*/  STL [R1+0xd38], R18 ;  /* 0x000d381201007387 */ /* 0x0001e20000100800 */
[----:B------:R-:W-:-:S03]  /*cfe0*/  IMAD.X R19, R9, 0x1, R125, P2 ;  /* 0x0000000109137824 */ /* 0x000fc600010e067d */
[----:B------:R1:W-:Y:S04]  /*cff0*/  STL [R1+0xbd4], R28 ;  /* 0x000bd41c01007387 */ /* 0x0003e80000100800 */
[----:B------:R-:W3:Y:S01]  /*d000*/  LDL.LU.64 R8, [R1+0x98] ;  /* 0x0000980001087983 */ /* 0x000ee20000300a00 */
[----:B0-----:R-:W-:-:S03]  /*d010*/  IMAD.X R18, R7, 0x1, R125, P3 ;  /* 0x0000000107127824 */ /* 0x001fc600018e067d */
[----:B------:R-:W-:Y:S01]  /*d020*/  STL [R1+0xd4c], R19 ;  /* 0x000d4c1301007387 */ /* 0x000fe20000100800 */
[----:B-1----:R-:W-:-:S03]  /*d030*/  IMAD.X R28, R25, 0x1, R125, P5 ;  /* 0x00000001191c7824 */ /* 0x002fc600028e067d */
[----:B------:R-:W3:Y:S01]  /*d040*/  LDL.LU.64 R6, [R1+0xa0] ;  /* 0x0000a00001067983 */ /* 0x000ee20000300a00 */
[----:B------:R-:W-:-:S03]  /*d050*/  IMAD.X R22, R23, 0x1, R125, P6 ;  /* 0x0000000117167824 */ /* 0x000fc600030e067d */
[----:B------:R0:W-:Y:S04]  /*d060*/  STL [R1+0xd20], R18 ;  /* 0x000d201201007387 */ /* 0x0001e80000100800 */
[----:B0-----:R-:W3:Y:S04]  /*d070*/  LDL.LU.64 R18, [R1+0xa8] ;  /* 0x0000a80001127983 */ /* 0x001ee80000300a00 */
[----:B------:R-:W3:Y:S04]  /*d080*/  LDL.LU.64 R24, [R1+0xb0] ;  /* 0x0000b00001187983 */ /* 0x000ee80000300a00 */
[----:B------:R2:W-:Y:S04]  /*d090*/  STL [R1+0xd24], R28 ;  /* 0x000d241c01007387 */ /* 0x0005e80000100800 */
[----:B------:R0:W-:Y:S01]  /*d0a0*/  STL [R1+0xbb8], R22 ;  /* 0x000bb81601007387 */ /* 0x0001e20000100800 */
[----:B--2---:R-:W-:-:S05]  /*d0b0*/  IADD3 R28, P2, PT, R12, R75, RZ ;  /* 0x0000004b0c1c7210 */ /* 0x004fca0007f5e0ff */
[----:B------:R1:W-:Y:S01]  /*d0c0*/  STL [R1+0xbc8], R28 ;  /* 0x000bc81c01007387 */ /* 0x0003e20000100800 */
[----:B----4-:R-:W-:-:S05]  /*d0d0*/  IADD3 R23, P3, PT, R10, R75, RZ ;  /* 0x0000004b0a177210 */ /* 0x010fca0007f7e0ff */
[----:B------:R2:W-:Y:S01]  /*d0e0*/  STL [R1+0xbc0], R23 ;  /* 0x000bc01701007387 */ /* 0x0005e20000100800 */
[-C--:B0-----:R-:W-:Y:S02]  /*d0f0*/  IADD3 R22, P5, PT, R26, R75.reuse, RZ ;  /* 0x0000004b1a167210 */ /* 0x081fe40007fbe0ff */
[----:B-1----:R-:W-:-:S03]  /*d100*/  IADD3 R28, P6, PT, R16, R75, RZ ;  /* 0x0000004b101c7210 */ /* 0x002fc60007fde0ff */
[----:B------:R0:W-:Y:S01]  /*d110*/  STL [R1+0xbc4], R22 ;  /* 0x000bc41601007387 */ /* 0x0001e20000100800 */
[----:B--2---:R-:W-:-:S03]  /*d120*/  IMAD.X R23, R13, 0x1, R125, P2 ;  /* 0x000000010d177824 */ /* 0x004fc600010e067d */
[----:B------:R1:W-:Y:S04]  /*d130*/  STL [R1+0xb88], R28 ;  /* 0x000b881c01007387 */ /* 0x0003e80000100800 */
[----:B------:R-:W2:Y:S01]  /*d140*/  LDL.LU.64 R12, [R1+0xb8] ;  /* 0x0000b800010c7983 */ /* 0x000ea20000300a00 */
[----:B0-----:R-:W-:-:S03]  /*d150*/  IMAD.X R22, R11, 0x1, R125, P3 ;  /* 0x000000010b167824 */ /* 0x001fc600018e067d */
[----:B------:R-:W-:Y:S01]  /*d160*/  STL [R1+0xbbc], R23 ;  /* 0x000bbc1701007387 */ /* 0x000fe20000100800 */
[----:B-1----:R-:W-:-:S03]  /*d170*/  IMAD.X R28, R27, 0x1, R125, P5 ;  /* 0x000000011b1c7824 */ /* 0x002fc600028e067d */
[----:B------:R-:W4:Y:S04]  /*d180*/  LDL.LU.64 R10, [R1+0xc0] ;  /* 0x0000c000010a7983 */ /* 0x000f280000300a00 */
[----:B------:R0:W-:Y:S04]  /*d190*/  STL [R1+0xba0], R22 ;  /* 0x000ba01601007387 */ /* 0x0001e80000100800 */
[----:B0-----:R-:W4:Y:S04]  /*d1a0*/  LDL.LU.64 R22, [R1+0xc8] ;  /* 0x0000c80001167983 */ /* 0x001f280000300a00 */
[----:B------:R-:W4:Y:S01]  /*d1b0*/  LDL.LU.64 R26, [R1+0xd0] ;  /* 0x0000d000011a7983 */ /* 0x000f220000300a00 */
[----:B------:R-:W-:-:S03]  /*d1c0*/  IMAD.X R16, R17, 0x1, R125, P6 ;  /* 0x0000000111107824 */ /* 0x000fc600030e067d */
[----:B------:R3:W-:Y:S04]  /*d1d0*/  STL [R1+0xba4], R28 ;  /* 0x000ba41c01007387 */ /* 0x0007e80000100800 */
[----:B------:R0:W-:Y:S01]  /*d1e0*/  STL [R1+0xb68], R16 ;  /* 0x000b681001007387 */ /* 0x0001e20000100800 */
[-C--:B---3--:R-:W-:Y:S02]  /*d1f0*/  IADD3 R28, P2, PT, R4, R75.reuse, RZ ;  /* 0x0000004b041c7210 */ /* 0x088fe40007f5e0ff */
[----:B------:R-:W-:-:S03]  /*d200*/  IADD3 R17, P3, PT, R2, R75, RZ ;  /* 0x0000004b02117210 */ /* 0x000fc60007f7e0ff */
[----:B------:R1:W-:Y:S04]  /*d210*/  STL [R1+0xb78], R28 ;  /* 0x000b781c01007387 */ /* 0x0003e80000100800 */
[----:B------:R3:W-:Y:S01]  /*d220*/  STL [R1+0xb70], R17 ;  /* 0x000b701101007387 */ /* 0x0007e20000100800 */
[-C--:B0-----:R-:W-:Y:S02]  /*d230*/  IADD3 R16, P5, PT, R14, R75.reuse, RZ ;  /* 0x0000004b0e107210 */ /* 0x081fe40007fbe0ff */
[----:B-1----:R-:W-:Y:S01]  /*d240*/  IADD3 R28, P6, PT, R20, R75, RZ ;  /* 0x0000004b141c7210 */ /* 0x002fe20007fde0ff */
[--C-:B---3--:R-:W-:Y:S02]  /*d250*/  IMAD.X R17, R5, 0x1, R125.reuse, P2 ;  /* 0x0000000105117824 */ /* 0x108fe400010e067d */
[----:B------:R0:W-:Y:S04]  /*d260*/  STL [R1+0xb74], R16 ;  /* 0x000b741001007387 */ /* 0x0001e80000100800 */
        /* <DEDUP_REMOVED lines=12> */
[----:B------:R-:W-:-:S02]  /*d330*/  IADD3 R21, P3, PT, R6, R75, RZ ;  /* 0x0000004b06157210 */ /* 0x000fc40007f7e0ff */
[----:B0-----:R-:W-:-:S05]  /*d340*/  IADD3 R28, P2, PT, R8, R75, RZ ;  /* 0x0000004b081c7210 */ /* 0x001fca0007f5e0ff */
[----:B------:R0:W-:Y:S01]  /*d350*/  STL [R1+0xb48], R28 ;  /* 0x000b481c01007387 */ /* 0x0001e20000100800 */
[----:B-1----:R-:W-:-:S03]  /*d360*/  IADD3 R20, P5, PT, R18, R75, RZ ;  /* 0x0000004b12147210 */ /* 0x002fc60007fbe0ff */
[----:B------:R1:W-:Y:S01]  /*d370*/  STL [R1+0xb28], R21 ;  /* 0x000b281501007387 */ /* 0x0003e20000100800 */
[----:B0-----:R-:W-:-:S03]  /*d380*/  IADD3 R28, P6, PT, R24, R75, RZ ;  /* 0x0000004b181c7210 */ /* 0x001fc60007fde0ff */
[----:B------:R0:W-:Y:S01]  /*d390*/  STL [R1+0xb2c], R20 ;  /* 0x000b2c1401007387 */ /* 0x0001e20000100800 */
[----:B-1----:R-:W-:-:S03]  /*d3a0*/  IMAD.X R21, R9, 0x1, R125, P2 ;  /* 0x0000000109157824 */ /* 0x002fc600010e067d */
[----:B------:R1:W-:Y:S01]  /*d3b0*/  STL [R1+0xd14], R28 ;  /* 0x000d141c01007387 */ /* 0x0003e20000100800 */
[----:B0-----:R-:W-:-:S03]  /*d3c0*/  IMAD.X R20, R7, 0x1, R125, P3 ;  /* 0x0000000107147824 */ /* 0x001fc600018e067d */
[----:B------:R-:W3:Y:S04]  /*d3d0*/  LDL.LU.64 R8, [R1+0xf8] ;  /* 0x0000f80001087983 */ /* 0x000ee80000300a00 */
        /* <DEDUP_REMOVED lines=10> */
[----:B------:R-:W-:Y:S01]  /*d480*/  STL [R1+0xd18], R28 ;  /* 0x000d181c01007387 */ /* 0x000fe20000100800 */
[----:B----4-:R-:W-:-:S05]  /*d490*/  IADD3 R25, P3, PT, R10, R75, RZ ;  /* 0x0000004b0a197210 */ /* 0x010fca0007f7e0ff */
[----:B------:R1:W-:Y:S01]  /*d4a0*/  STL [R1+0xcf8], R25 ;  /* 0x000cf81901007387 */ /* 0x0003e20000100800 */
[-C--:B0-----:R-:W-:Y:S01]  /*d4b0*/  IADD3 R24, P5, PT, R22, R75.reuse, RZ ;  /* 0x0000004b16187210 */ /* 0x081fe20007fbe0ff */
[----:B-1----:R-:W-:Y:S01]  /*d4c0*/  IMAD.X R25, R13, 0x1, R125, P2 ;  /* 0x000000010d197824 */ /* 0x002fe200010e067d */
[----:B------:R-:W-:-:S03]  /*d4d0*/  IADD3 R28, P6, PT, R26, R75, RZ ;  /* 0x0000004b1a1c7210 */ /* 0x000fc60007fde0ff */
[----:B------:R0:W-:Y:S04]  /*d4e0*/  STL [R1+0xcfc], R24 ;  /* 0x000cfc1801007387 */ /* 0x0001e80000100800 */
        /* <DEDUP_REMOVED lines=14> */
[----:B------:R-:W-:Y:S04]  /*d5d0*/  STL [R1+0xb38], R28 ;  /* 0x000b381c01007387 */ /* 0x000fe80000100800 */
[----:B------:R1:W-:Y:S01]  /*d5e0*/  STL [R1+0xb14], R27 ;  /* 0x000b141b01007387 */ /* 0x0003e20000100800 */
[-C--:B0-----:R-:W-:Y:S01]  /*d5f0*/  IADD3 R26, P5, PT, R16, R75.reuse, RZ ;  /* 0x0000004b101a7210 */ /* 0x081fe20007fbe0ff */
[----:B-1----:R-:W-:Y:S01]  /*d600*/  IMAD.X R27, R5, 0x1, R125, P2 ;  /* 0x00000001051b7824 */ /* 0x002fe200010e067d */
[----:B------:R-:W-:-:S03]  /*d610*/  IADD3 R28, P6, PT, R14, R75, RZ ;  /* 0x0000004b0e1c7210 */ /* 0x000fc60007fde0ff */
        /* <DEDUP_REMOVED lines=18> */
[----:B0-----:R-:W-:Y:S01]  /*d740*/  IADD3 R28, P6, PT, R18, R75, RZ ;  /* 0x0000004b121c7210 */ /* 0x001fe20007fde0ff */
[--C-:B------:R-:W-:Y:S02]  /*d750*/  IMAD.X R15, R9, 0x1, R125.reuse, P2 ;  /* 0x00000001090f7824 */ /* 0x100fe400010e067d */
        /* <DEDUP_REMOVED lines=124> */
[----:B------:R-:W-:Y:S04]  /*df20*/  STL [R1+0x684], R27 ;  /* 0x0006841b01007387 */ /* 0x000fe80000100800 */
[----:B------:R-:W3:Y:S01]  /*df30*/  LDL.LU.64 R6, [R1+0x220] ;  /* 0x0002200001067983 */ /* 0x000ee20000300a00 */
[----:B-1----:R-:W-:-:S03]  /*df40*/  IMAD.X R28, R17, 0x1, R125, P5 ;  /* 0x00000001111c7824 */ /* 0x002fc600028e067d */
[----:B------:R0:W-:Y:S01]  /*df50*/  STL [R1+0x678], R26 ;  /* 0x0006781a01007387 */ /* 0x0001e20000100800 */
[----:B------:R-:W-:-:S03]  /*df60*/  IMAD.X R15, R15, 0x1, R125, P6 ;  /* 0x000000010f0f7824 */ /* 0x000fc600030e067d */
[----:B0-----:R-:W3:Y:S04]  /*df70*/  LDL.LU.64 R26, [R1+0x228] ;  /* 0x00022800011a7983 */ /* 0x001ee80000300a00 */
[----:B------:R-:W3:Y:S04]  /*df80*/  LDL.LU.64 R16, [R1+0x230] ;  /* 0x0002300001107983 */ /* 0x000ee80000300a00 */
[----:B------:R4:W-:Y:S04]  /*df90*/  STL [R1+0x67c], R28 ;  /* 0x00067c1c01007387 */ /* 0x0009e80000100800 */
[----:B------:R0:W-:Y:S01]  /*dfa0*/  STL [R1+0x660], R15 ;  /* 0x0006600f01007387 */ /* 0x0001e20000100800 */
[----:B--2---:R-:W-:-:S05]  /*dfb0*/  IADD3 R14, P2, PT, R12, R75, RZ ;  /* 0x0000004b0c0e7210 */ /* 0x004fca0007f5e0ff */
[----:B------:R1:W-:Y:S01]  /*dfc0*/  STL [R1+0x674], R14 ;  /* 0x0006740e01007387 */ /* 0x0003e20000100800 */
[----:B----4-:R-:W-:Y:S01]  /*dfd0*/  IADD3 R28, P3, PT, R10, R75, RZ ;  /* 0x0000004b0a1c7210 */ /* 0x010fe20007f7e0ff */
[----:B------:R-:W-:-:S04]  /*dfe0*/  IMAD.X R12, R13, 0x1, R125, P2 ;  /* 0x000000010d0c7824 */ /* 0x000fc800010e067d */
[----:B------:R2:W-:Y:S01]  /*dff0*/  STL [R1+0x668], R28 ;  /* 0x0006681c01007387 */ /* 0x0005e20000100800 */
[----:B------:R-:W-:Y:S01]  /*e000*/  IMAD.X R10, R11, 0x1, R125, P3 ;  /* 0x000000010b0a7824 */ /* 0x000fe200018e067d */
[-C--:B0-----:R-:W-:Y:S02]  /*e010*/  IADD3 R15, P5, PT, R20, R75.reuse, RZ ;  /* 0x0000004b140f7210 */ /* 0x081fe40007fbe0ff */
[----:B-1----:R-:W-:-:S03]  /*e020*/  IADD3 R14, P6, PT, R18, R75, RZ ;  /* 0x0000004b120e7210 */ /* 0x002fc60007fde0ff */
[----:B------:R-:W-:Y:S04]  /*e030*/  STL [R1+0x66c], R15 ;  /* 0x00066c0f01007387 */ /* 0x000fe80000100800 */
[----:B------:R0:W-:Y:S01]  /*e040*/  STL [R1+0x670], R14 ;  /* 0x0006700e01007387 */ /* 0x0001e20000100800 */
[----:B--2---:R-:W-:-:S03]  /*e050*/  IMAD.X R28, R21, 0x1, R125, P5 ;  /* 0x00000001151c7824 */ /* 0x004fc600028e067d */
[----:B0-----:R-:W2:Y:S04]  /*e060*/  LDL.LU.64 R14, [R1+0x238] ;  /* 0x00023800010e7983 */ /* 0x001ea80000300a00 */
[----:B------:R0:W-:Y:S04]  /*e070*/  STL [R1+0x664], R12 ;  /* 0x0006640c01007387 */ /* 0x0001e80000100800 */
[----:B0-----:R-:W4:Y:S04]  /*e080*/  LDL.LU.64 R12, [R1+0x240] ;  /* 0x00024000010c7983 */ /* 0x001f280000300a00 */
[----:B------:R0:W-:Y:S04]  /*e090*/  STL [R1+0x654], R10 ;  /* 0x0006540a01007387 */ /* 0x0001e80000100800 */
[----:B0-----:R-:W4:Y:S04]  /*e0a0*/  LDL.LU.64 R10, [R1+0x248] ;  /* 0x00024800010a7983 */ /* 0x001f280000300a00 */
[----:B------:R-:W4:Y:S01]  /*e0b0*/  LDL.LU.64 R20, [R1+0x250] ;  /* 0x0002500001147983 */ /* 0x000f220000300a00 */
[----:B------:R-:W-:-:S03]  /*e0c0*/  IMAD.X R18, R19, 0x1, R125, P6 ;  /* 0x0000000113127824 */ /* 0x000fc600030e067d */
[----:B------:R0:W-:Y:S01]  /*e0d0*/  STL [R1+0x658], R28 ;  /* 0x0006581c01007387 */ /* 0x0001e20000100800 */
[----:B---3--:R-:W-:-:S03]  /*e0e0*/  IADD3 R19, P3, PT, R2, R75, RZ ;  /* 0x0000004b02137210 */ /* 0x008fc60007f7e0ff */
[----:B------:R1:W-:Y:S01]  /*e0f0*/  STL [R1+0x63c], R18 ;  /* 0x00063c1201007387 */ /* 0x0003e20000100800 */
[-C--:B0-----:R-:W-:Y:S02]  /*e100*/  IADD3 R28, P2, PT, R4, R75.reuse, RZ ;  /* 0x0000004b041c7210 */ /* 0x081fe40007f5e0ff */
[----:B-1----:R-:W-:-:S03]  /*e110*/  IADD3 R18, P5, PT, R24, R75, RZ ;  /* 0x0000004b18127210 */ /* 0x002fc60007fbe0ff */
[----:B------:R0:W-:Y:S04]  /*e120*/  STL [R1+0x650], R28 ;  /* 0x0006501c01007387 */ /* 0x0001e80000100800 */
[----:B------:R1:W-:Y:S01]  /*e130*/  STL [R1+0x644], R19 ;  /* 0x0006441301007387 */ /* 0x0003e20000100800 */
[----:B0-----:R-:W-:-:S03]  /*e140*/  IADD3 R28, P6, PT, R22, R75, RZ ;  /* 0x0000004b161c7210 */ /* 0x001fc60007fde0ff */
[----:B------:R0:W-:Y:S01]  /*e150*/  STL [R1+0x648], R18 ;  /* 0x0006481201007387 */ /* 0x0001e20000100800 */
[----:B-1----:R-:W-:-:S03]  /*e160*/  IMAD.X R19, R5, 0x1, R125, P2 ;  /* 0x0000000105137824 */ /* 0x002fc600010e067d */
        /* <DEDUP_REMOVED lines=34> */
[----:B------:R-:W-:Y:S01]  /*e390*/  IMAD.X R14, R15, 0x1, R125, P2 ;  /* 0x000000010f0e7824 */ /* 0x000fe200010e067d */
[----:B----4-:R-:W-:-:S05]  /*e3a0*/  IADD3 R28, P3, PT, R12, R75, RZ ;  /* 0x0000004b0c1c7210 */ /* 0x010fca0007f7e0ff */
        /* <DEDUP_REMOVED lines=34> */
[----:B------:R0:W-:Y:S01]  /*e5d0*/  STL [R1+0x1dc], R28 ;  /* 0x0001dc1c01007387 */ /* 0x0001e20000100800 */
[----:B------:R-:W-:-:S03]  /*e5e0*/  IADD3 R25, P3, PT, R6, R75, RZ ;  /* 0x0000004b06197210 */ /* 0x000fc60007f7e0ff */
        /* <DEDUP_REMOVED lines=61> */
[----:B0-----:R-:W-:-:S05]  /*e9c0*/  IADD3 R28, P2, PT, R8, R75, RZ ;  /* 0x0000004b081c7210 */ /* 0x001fca0007f5e0ff */
[----:B------:R0:W-:Y:S01]  /*e9d0*/  STL [R1+0x174], R28 ;  /* 0x0001741c01007387 */ /* 0x0001e20000100800 */
[----:B-1----:R-:W-:-:S03]  /*e9e0*/  IADD3 R18, P5, PT, R24, R75, RZ ;  /* 0x0000004b18127210 */ /* 0x002fc60007fbe0ff */
        /* <DEDUP_REMOVED lines=108> */
[----:B------:R-:W-:-:S03]  /*f0b0*/  IMAD.X R12, R13, 0x1, R125, P5 ;  /* 0x000000010d0c7824 */ /* 0x000fc600028e067d */
[----:B------:R-:W3:Y:S01]  /*f0c0*/  LDL.LU.64 R2, [R1+0x3e0] ;  /* 0x0003e00001027983 */ /* 0x000ee20000300a00 */
[----:B------:R-:W-:-:S03]  /*f0d0*/  IMAD.X R11, R11, 0x1, R125, P6 ;  /* 0x000000010b0b7824 */ /* 0x000fc600030e067d */
[----:B------:R0:W-:Y:S04]  /*f0e0*/  STL [R1+0xb8], R26 ;  /* 0x0000b81a01007387 */ /* 0x0001e80000100800 */
[----:B-1----:R-:W3:Y:S04]  /*f0f0*/  LDL.LU.64 R28, [R1+0x3e8] ;  /* 0x0003e800011c7983 */ /* 0x002ee80000300a00 */
[----:B0-----:R-:W3:Y:S04]  /*f100*/  LDL.LU.64 R26, [R1+0x3f0] ;  /* 0x0003f000011a7983 */ /* 0x001ee80000300a00 */
[----:B------:R0:W-:Y:S01]  /*f110*/  STL [R1+0xbc], R12 ;  /* 0x0000bc0c01007387 */ /* 0x0001e20000100800 */
[----:B------:R-:W-:-:S03]  /*f120*/  IADD3 R10, P2, PT, R8, R75, RZ ;  /* 0x0000004b080a7210 */ /* 0x000fc60007f5e0ff */
[----:B------:R1:W-:Y:S04]  /*f130*/  STL [R1+0xa0], R11 ;  /* 0x0000a00b01007387 */ /* 0x0003e80000100800 */
[----:B------:R1:W-:Y:S01]  /*f140*/  STL [R1+0xb4], R10 ;  /* 0x0000b40a01007387 */ /* 0x0003e20000100800 */
[----:B0-----:R-:W-:Y:S01]  /*f150*/  IADD3 R12, P3, PT, R6, R75, RZ ;  /* 0x0000004b060c7210 */ /* 0x001fe20007f7e0ff */
[----:B------:R-:W-:-:S04]  /*f160*/  IMAD.X R8, R9, 0x1, R125, P2 ;  /* 0x0000000109087824 */ /* 0x000fc800010e067d */
[----:B------:R0:W-:Y:S01]  /*f170*/  STL [R1+0xa8], R12 ;  /* 0x0000a80c01007387 */ /* 0x0001e20000100800 */
[----:B------:R-:W-:Y:S01]  /*f180*/  IMAD.X R6, R7, 0x1, R125, P3 ;  /* 0x0000000107067824 */ /* 0x000fe200018e067d */
[-C--:B-1----:R-:W-:Y:S02]  /*f190*/  IADD3 R11, P5, PT, R20, R75.reuse, RZ ;  /* 0x0000004b140b7210 */ /* 0x082fe40007fbe0ff */
[----:B------:R-:W-:-:S03]  /*f1a0*/  IADD3 R10, P6, PT, R18, R75, RZ ;  /* 0x0000004b120a7210 */ /* 0x000fc60007fde0ff */
[----:B------:R-:W-:Y:S01]  /*f1b0*/  STL [R1+0xac], R11 ;  /* 0x0000ac0b01007387 */ /* 0x000fe20000100800 */
[----:B------:R-:W-:-:S03]  /*f1c0*/  IMAD.X R20, R21, 0x1, R125, P5 ;  /* 0x0000000115147824 */ /* 0x000fc600028e067d */
[----:B------:R1:W-:Y:S01]  /*f1d0*/  STL [R1+0xb0], R10 ;  /* 0x0000b00a01007387 */ /* 0x0003e20000100800 */
[----:B------:R-:W-:-:S03]  /*f1e0*/  IMAD.X R19, R19, 0x1, R125, P6 ;  /* 0x0000000113137824 */ /* 0x000fc600030e067d */
[----:B0-----:R-:W3:Y:S04]  /*f1f0*/  LDL.LU.64 R12, [R1+0x3f8] ;  /* 0x0003f800010c7983 */ /* 0x001ee80000300a00 */
[----:B------:R0:W-:Y:S04]  /*f200*/  STL [R1+0xa4], R8 ;  /* 0x0000a40801007387 */ /* 0x0001e80000100800 */
[----:B-1----:R-:W3:Y:S04]  /*f210*/  LDL.LU.64 R10, [R1+0x400] ;  /* 0x00040000010a7983 */ /* 0x002ee80000300a00 */
[----:B------:R1:W-:Y:S04]  /*f220*/  STL [R1+0x98], R6 ;  /* 0x0000980601007387 */ /* 0x0003e80000100800 */
[----:B0-----:R-:W3:Y:S04]  /*f230*/  LDL.LU.64 R8, [R1+0x408] ;  /* 0x0004080001087983 */ /* 0x001ee80000300a00 */
[----:B-1----:R-:W3:Y:S04]  /*f240*/  LDL.LU.64 R6, [R1+0x410] ;  /* 0x0004100001067983 */ /* 0x002ee80000300a00 */
        /* <DEDUP_REMOVED lines=11> */
[----:B------:R0:W-:Y:S04]  /*f300*/  STL [R1+0x90], R18 ;  /* 0x0000901201007387 */ /* 0x0001e80000100800 */
[----:B--2---:R-:W2:Y:S01]  /*f310*/  LDL.LU.64 R20, [R1+0x418] ;  /* 0x0004180001147983 */ /* 0x004ea20000300a00 */
[----:B------:R-:W-:-:S03]  /*f320*/  IMAD.X R25, R25, 0x1, R125, P5 ;  /* 0x0000000119197824 */ /* 0x000fc600028e067d */
[----:B------:R1:W-:Y:S01]  /*f330*/  STL [R1+0x84], R16 ;  /* 0x0000841001007387 */ /* 0x0003e20000100800 */
[----:B------:R-:W-:-:S03]  /*f340*/  IMAD.X R24, R23, 0x1, R125, P6 ;  /* 0x0000000117187824 */ /* 0x000fc600030e067d */
[----:B0-----:R-:W4:Y:S04]  /*f350*/  LDL.LU.64 R18, [R1+0x420] ;  /* 0x0004200001127983 */ /* 0x001f280000300a00 */
[----:B------:R0:W-:Y:S04]  /*f360*/  STL [R1+0x78], R14 ;  /* 0x0000780e01007387 */ /* 0x0001e80000100800 */
[----:B-1----:R-:W4:Y:S04]  /*f370*/  LDL.LU.64 R16, [R1+0x428] ;  /* 0x0004280001107983 */ /* 0x002f280000300a00 */
[----:B0-----:R-:W4:Y:S04]  /*f380*/  LDL.LU.64 R14, [R1+0x430] ;  /* 0x00043000010e7983 */ /* 0x001f280000300a00 */
[----:B------:R-:W-:Y:S04]  /*f390*/  STL [R1+0x7c], R25 ;  /* 0x00007c1901007387 */ /* 0x000fe80000100800 */
[----:B------:R0:W-:Y:S04]  /*f3a0*/  STL [R1+0x60], R24 ;  /* 0x0000601801007387 */ /* 0x0001e80000100800 */
[----:B0-----:R-:W4:Y:S01]  /*f3b0*/  LDL.LU.64 R24, [R1+0x438] ;  /* 0x0004380001187983 */ /* 0x001f220000300a00 */
[----:B---3--:R-:W-:-:S02]  /*f3c0*/  IADD3 R22, P2, PT, R4, R75, RZ ;  /* 0x0000004b04167210 */ /* 0x008fc40007f5e0ff */
[----:B------:R-:W-:-:S03]  /*f3d0*/  IADD3 R23, P3, PT, R2, R75, RZ ;  /* 0x0000004b02177210 */ /* 0x000fc60007f7e0ff */
[----:B------:R0:W-:Y:S01]  /*f3e0*/  STL [R1+0x74], R22 ;  /* 0x0000741601007387 */ /* 0x0001e20000100800 */
[----:B------:R-:W-:-:S03]  /*f3f0*/  IMAD.X R30, R5, 0x1, R125, P2 ;  /* 0x00000001051e7824 */ /* 0x000fc600010e067d */
[----:B------:R-:W-:Y:S01]  /*f400*/  STL [R1+0x68], R23 ;  /* 0x0000681701007387 */ /* 0x000fe20000100800 */
[-C--:B0-----:R-:W-:Y:S02]  /*f410*/  IADD3 R22, P5, PT, R28, R75.reuse, RZ ;  /* 0x0000004b1c167210 */ /* 0x081fe40007fbe0ff */
[----:B------:R-:W-:-:S03]  /*f420*/  IADD3 R31, P6, PT, R26, R75, RZ ;  /* 0x0000004b1a1f7210 */ /* 0x000fc60007fde0ff */
[----:B------:R0:W-:Y:S01]  /*f430*/  STL [R1+0x6c], R22 ;  /* 0x00006c1601007387 */ /* 0x0001e20000100800 */
[--C-:B------:R-:W-:Y:S02]  /*f440*/  IMAD.X R28, R29, 0x1, R125.reuse, P5 ;  /* 0x000000011d1c7824 */ /* 0x100fe400028e067d */
[--C-:B------:R-:W-:Y:S01]  /*f450*/  IMAD.X R27, R27, 0x1, R125.reuse, P6 ;  /* 0x000000011b1b7824 */ /* 0x100fe200030e067d */
[----:B0-----:R-:W3:Y:S04]  /*f460*/  LDL.LU.64 R22, [R1+0x440] ;  /* 0x0004400001167983 */ /* 0x001ee80000300a00 */
[----:B------:R-:W-:Y:S04]  /*f470*/  STL [R1+0x70], R31 ;  /* 0x0000701f01007387 */ /* 0x000fe80000100800 */
[----:B------:R-:W3:Y:S04]  /*f480*/  LDL.LU.64 R4, [R1+0x448] ;  /* 0x0004480001047983 */ /* 0x000ee80000300a00 */
[----:B------:R0:W-:Y:S02]  /*f490*/  STL [R1+0x64], R30 ;  /* 0x0000641e01007387 */ /* 0x0001e40000100800 */
[----:B0-----:R-:W-:-:S02]  /*f4a0*/  IMAD.X R30, R3, 0x1, R125, P3 ;  /* 0x00000001031e7824 */ /* 0x001fc400018e067d */
[----:B------:R-:W3:Y:S04]  /*f4b0*/  LDL.LU.64 R2, [R1+0x450] ;  /* 0x0004500001027983 */ /* 0x000ee80000300a00 */
[----:B------:R-:W-:Y:S01]  /*f4c0*/  STL [R1+0x58], R30 ;  /* 0x0000581e01007387 */ /* 0x000fe20000100800 */
[----:B------:R-:W-:-:S03]  /*f4d0*/  IADD3 R26, P2, PT, R12, R75, RZ ;  /* 0x0000004b0c1a7210 */ /* 0x000fc60007f5e0ff */
[----:B------:R0:W-:Y:S04]  /*f4e0*/  STL [R1+0x5c], R28 ;  /* 0x00005c1c01007387 */ /* 0x0001e80000100800 */
[----:B------:R1:W-:Y:S01]  /*f4f0*/  STL [R1+0x40], R27 ;  /* 0x0000401b01007387 */ /* 0x0003e20000100800 */
[----:B------:R-:W-:-:S03]  /*f500*/  IMAD.X R12, R13, 0x1, R125, P2 ;  /* 0x000000010d0c7824 */ /* 0x000fc600010e067d */
[----:B------:R1:W-:Y:S01]  /*f510*/  STL [R1+0x54], R26 ;  /* 0x0000541a01007387 */ /* 0x0003e20000100800 */
[-C--:B0-----:R-:W-:Y:S02]  /*f520*/  IADD3 R28, P3, PT, R10, R75.reuse, RZ ;  /* 0x0000004b0a1c7210 */ /* 0x081fe40007f7e0ff */
[----:B-1----:R-:W-:-:S03]  /*f530*/  IADD3 R27, P5, PT, R8, R75, RZ ;  /* 0x0000004b081b7210 */ /* 0x002fc60007fbe0ff */
[----:B------:R-:W-:Y:S01]  /*f540*/  IMAD.X R10, R11, 0x1, R125, P3 ;  /* 0x000000010b0a7824 */ /* 0x000fe200018e067d */
[----:B------:R-:W-:Y:S01]  /*f550*/  STL [R1+0x48], R28 ;  /* 0x0000481c01007387 */ /* 0x000fe20000100800 */
[----:B------:R-:W-:-:S03]  /*f560*/  IADD3 R26, P6, PT, R6, R75, RZ ;  /* 0x0000004b061a7210 */ /* 0x000fc60007fde0ff */
[----:B------:R-:W-:Y:S01]  /*f570*/  STL [R1+0x4c], R27 ;  /* 0x00004c1b01007387 */ /* 0x000fe20000100800 */
[----:B------:R-:W-:-:S03]  /*f580*/  IMAD.X R9, R9, 0x1, R125, P5 ;  /* 0x0000000109097824 */ /* 0x000fc600028e067d */
[----:B------:R-:W-:Y:S01]  /*f590*/  STL [R1+0x50], R26 ;  /* 0x0000501a01007387 */ /* 0x000fe20000100800 */
[----:B------:R-:W-:-:S03]  /*f5a0*/  IMAD.X R8, R7, 0x1, R125, P6 ;  /* 0x0000000107087824 */ /* 0x000fc600030e067d */
[----:B------:R0:W-:Y:S04]  /*f5b0*/  STL [R1+0x44], R12 ;  /* 0x0000440c01007387 */ /* 0x0001e80000100800 */
[----:B------:R1:W-:Y:S04]  /*f5c0*/  STL [R1+0x38], R10 ;  /* 0x0000380a01007387 */ /* 0x0003e80000100800 */
[----:B0-----:R-:W3:Y:S04]  /*f5d0*/  LDL.LU.64 R12, [R1+0x458] ;  /* 0x00045800010c7983 */ /* 0x001ee80000300a00 */
[----:B------:R-:W-:Y:S04]  /*f5e0*/  STL [R1+0x3c], R9 ;  /* 0x00003c0901007387 */ /* 0x000fe80000100800 */
[----:B------:R-:W3:Y:S04]  /*f5f0*/  LDL.LU.64 R6, [R1+0x460] ;  /* 0x0004600001067983 */ /* 0x000ee80000300a00 */
[----:B------:R0:W-:Y:S04]  /*f600*/  STL [R1+0x20], R8 ;  /* 0x0000200801007387 */ /* 0x0001e80000100800 */
[----:B-1----:R-:W3:Y:S04]  /*f610*/  LDL.LU.64 R10, [R1+0x468] ;  /* 0x00046800010a7983 */ /* 0x002ee80000300a00 */
[----:B0-----:R-:W3:Y:S01]  /*f620*/  LDL.LU.64 R8, [R1+0x470] ;  /* 0x0004700001087983 */ /* 0x001ee20000300a00 */
[----:B--2---:R-:W-:-:S05]  /*f630*/  IADD3 R26, P2, PT, R20, R75, RZ ;  /* 0x0000004b141a7210 */ /* 0x004fca0007f5e0ff */
[----:B------:R0:W-:Y:S01]  /*f640*/  STL [R1+0x34], R26 ;  /* 0x0000341a01007387 */ /* 0x0001e20000100800 */
[-C--:B----4-:R-:W-:Y:S01]  /*f650*/  IADD3 R28, P3, PT, R18, R75.reuse, RZ ;  /* 0x0000004b121c7210 */ /* 0x090fe20007f7e0ff */
[----:B------:R-:W-:Y:S01]  /*f660*/  IMAD.X R20, R21, 0x1, R125, P2 ;  /* 0x0000000115147824 */ /* 0x000fe200010e067d */
[----:B------:R-:W-:-:S03]  /*f670*/  IADD3 R27, P5, PT, R16, R75, RZ ;  /* 0x0000004b101b7210 */ /* 0x000fc60007fbe0ff */
[--C-:B------:R-:W-:Y:S01]  /*f680*/  IMAD.X R18, R19, 0x1, R125.reuse, P3 ;  /* 0x0000000113127824 */ /* 0x100fe200018e067d */
[----:B------:R-:W-:Y:S01]  /*f690*/  STL [R1+0x28], R28 ;  /* 0x0000281c01007387 */ /* 0x000fe20000100800 */
[-C--:B0-----:R-:W-:Y:S01]  /*f6a0*/  IADD3 R26, P6, PT, R14, R75.reuse, RZ ;  /* 0x0000004b0e1a7210 */ /* 0x081fe20007fde0ff */
[--C-:B------:R-:W-:Y:S02]  /*f6b0*/  IMAD.X R17, R17, 0x1, R125.reuse, P5 ;  /* 0x0000000111117824 */ /* 0x100fe400028e067d */
[----:B------:R-:W-:Y:S02]  /*f6c0*/  STL [R1+0x2c], R27 ;  /* 0x00002c1b01007387 */ /* 0x000fe40000100800 */
[----:B------:R-:W-:Y:S02]  /*f6d0*/  IMAD.X R14, R15, 0x1, R125, P6 ;  /* 0x000000010f0e7824 */ /* 0x000fe400030e067d */
[----:B------:R-:W-:Y:S04]  /*f6e0*/  STL [R1+0x30], R26 ;  /* 0x0000301a01007387 */ /* 0x000fe80000100800 */
[----:B------:R0:W-:Y:S04]  /*f6f0*/  STL [R1+0x24], R20 ;  /* 0x0000241401007387 */ /* 0x0001e80000100800 */
[----:B------:R-:W-:Y:S01]  /*f700*/  STL [R1+0x18], R18 ;  /* 0x0000181201007387 */ /* 0x000fe20000100800 */
[----:B------:R-:W-:-:S03]  /*f710*/  IADD3 R16, P2, PT, R24, R75, RZ ;  /* 0x0000004b18107210 */ /* 0x000fc60007f5e0ff */
[----:B------:R-:W-:Y:S04]  /*f720*/  STL [R1+0x1c], R17 ;  /* 0x00001c1101007387 */ /* 0x000fe80000100800 */
[----:B------:R1:W-:Y:S04]  /*f730*/  STL [R1], R14 ;  /* 0x0000000e01007387 */ /* 0x0003e80000100800 */
[----:B------:R-:W-:Y:S04]  /*f740*/  STL [R1+0x14], R16 ;  /* 0x0000141001007387 */ /* 0x000fe80000100800 */
[----:B0-----:R-:W2:Y:S01]  /*f750*/  LDL.LU.64 R20, [R1+0x478] ;  /* 0x0004780001147983 */ /* 0x001ea20000300a00 */
[----:B------:R-:W-:Y:S01]  /*f760*/  IMAD.X R24, R25, 0x1, R125, P2 ;  /* 0x0000000119187824 */ /* 0x000fe200010e067d */
[----:B---3--:R-:W-:-:S02]  /*f770*/  IADD3 R15, P3, PT, R22, R75, RZ ;  /* 0x0000004b160f7210 */ /* 0x008fc40007f7e0ff */
[----:B-1----:R-:W-:-:S03]  /*f780*/  IADD3 R14, P5, PT, R4, R75, RZ ;  /* 0x0000004b040e7210 */ /* 0x002fc60007fbe0ff */
[----:B------:R-:W-:Y:S01]  /*f790*/  STL [R1+0x8], R15 ;  /* 0x0000080f01007387 */ /* 0x000fe20000100800 */
[----:B------:R-:W-:-:S03]  /*f7a0*/  IMAD.X R123, R23, 0x1, R125, P3 ;  /* 0x00000001177b7824 */ /* 0x000fc600018e067d */
[----:B------:R0:W-:Y:S01]  /*f7b0*/  STL [R1+0xc], R14 ;  /* 0x00000c0e01007387 */ /* 0x0001e20000100800 */
[----:B------:R-:W-:-:S03]  /*f7c0*/  IMAD.X R124, R5, 0x1, R125, P5 ;  /* 0x00000001057c7824 */ /* 0x000fc600028e067d */
[----:B0-----:R-:W3:Y:S01]  /*f7d0*/  LDL.LU.64 R14, [R1+0x480] ;  /* 0x00048000010e7983 */ /* 0x001ee20000300a00 */
[----:B------:R-:W-:-:S03]  /*f7e0*/  IADD3 R16, P6, PT, R2, R75, RZ ;  /* 0x0000004b02107210 */ /* 0x000fc60007fde0ff */
[----:B------:R-:W4:Y:S04]  /*f7f0*/  LDL.LU.64 R18, [R1+0x488] ;  /* 0x0004880001127983 */ /* 0x000f280000300a00 */
[----:B------:R0:W-:Y:S01]  /*f800*/  STL [R1+0x10], R16 ;  /* 0x0000101001007387 */ /* 0x0001e20000100800 */
[----:B------:R-:W-:-:S03]  /*f810*/  IMAD.X R4, R3, 0x1, R125, P6 ;  /* 0x0000000103047824 */ /* 0x000fc600030e067d */
[----:B0-----:R-:W4:Y:S04]  /*f820*/  LDL.LU.64 R16, [R1+0x490] ;  /* 0x0004900001107983 */ /* 0x001f280000300a00 */
[----:B------:R-:W-:Y:S04]  /*f830*/  STL [R1+0xe30], R123 ;  /* 0x000e307b01007387 */ /* 0x000fe80000100800 */
[----:B------:R0:W-:Y:S04]  /*f840*/  STL [R1+0x4], R24 ;  /* 0x0000041801007387 */ /* 0x0001e80000100800 */
[----:B------:R-:W-:Y:S04]  /*f850*/  STL [R1+0xe34], R124 ;  /* 0x000e347c01007387 */ /* 0x000fe80000100800 */
[----:B------:R-:W4:Y:S04]  /*f860*/  LDL.LU.64 R28, [R1+0x498] ;  /* 0x00049800011c7983 */ /* 0x000f280000300a00 */
[----:B------:R-:W4:Y:S04]  /*f870*/  LDL.LU.64 R22, [R1+0x4a0] ;  /* 0x0004a00001167983 */ /* 0x000f280000300a00 */
[----:B------:R-:W4:Y:S04]  /*f880*/  LDL.LU.64 R26, [R1+0x4a8] ;  /* 0x0004a800011a7983 */ /* 0x000f280000300a00 */
[----:B0-----:R-:W4:Y:S01]  /*f890*/  LDL.LU.64 R24, [R1+0x4b0] ;  /* 0x0004b00001187983 */ /* 0x001f220000300a00 */
[----:B------:R-:W-:-:S05]  /*f8a0*/  IADD3 R122, P2, PT, R12, R75, RZ ;  /* 0x0000004b0c7a7210 */ /* 0x000fca0007f5e0ff */
[--C-:B------:R-:W-:Y:S01]  /*f8b0*/  IMAD.X R2, R13, 0x1, R125.reuse, P2 ;  /* 0x000000010d027824 */ /* 0x100fe200010e067d */
[-C--:B------:R-:W-:Y:S02]  /*f8c0*/  IADD3 R3, P3, PT, R6, R75.reuse, RZ ;  /* 0x0000004b06037210 */ /* 0x080fe40007f7e0ff */
[-C--:B------:R-:W-:Y:S02]  /*f8d0*/  IADD3 R120, P5, PT, R10, R75.reuse, RZ ;  /* 0x0000004b0a787210 */ /* 0x080fe40007fbe0ff */
[-C--:B------:R-:W-:Y:S01]  /*f8e0*/  IADD3 R121, P6, PT, R8, R75.reuse, RZ ;  /* 0x0000004b08797210 */ /* 0x080fe20007fde0ff */
[--C-:B------:R-:W-:Y:S02]  /*f8f0*/  IMAD.X R6, R7, 0x1, R125.reuse, P3 ;  /* 0x0000000107067824 */ /* 0x100fe400018e067d */
[----:B------:R-:W-:Y:S02]  /*f900*/  IMAD.X R5, R11, 0x1, R125, P5 ;  /* 0x000000010b057824 */ /* 0x000fe400028e067d */
[----:B------:R-:W-:Y:S04]  /*f910*/  STL.64 [R1+0xe40], R120 ;  /* 0x000e407801007387 */ /* 0x000fe80000100a00 */
[----:B------:R-:W-:Y:S04]  /*f920*/  STL.64 [R1+0xe48], R2 ;  /* 0x000e480201007387 */ /* 0x000fe80000100a00 */
[----:B------:R-:W4:Y:S04]  /*f930*/  LDL.LU.64 R36, [R1+0x4b8] ;  /* 0x0004b80001247983 */ /* 0x000f280000300a00 */
[----:B------:R-:W4:Y:S04]  /*f940*/  LDL.LU.64 R30, [R1+0x4c0] ;  /* 0x0004c000011e7983 */ /* 0x000f280000300a00 */
[----:B------:R-:W4:Y:S04]  /*f950*/  LDL.LU.64 R34, [R1+0x4c8] ;  /* 0x0004c80001227983 */ /* 0x000f280000300a00 */
[----:B------:R-:W4:Y:S04]  /*f960*/  LDL.LU.64 R32, [R1+0x4d0] ;  /* 0x0004d00001207983 */ /* 0x000f280000300a00 */
[----:B------:R-:W-:Y:S01]  /*f970*/  STL.64 [R1+0xe50], R4 ;  /* 0x000e500401007387 */ /* 0x000fe20000100a00 */
[----:B--2---:R-:W-:-:S05]  /*f980*/  IADD3 R7, P2, PT, R20, R75, RZ ;  /* 0x0000004b14077210 */ /* 0x004fca0007f5e0ff */
[----:B------:R0:W-:Y:S04]  /*f990*/  STL.64 [R1+0xe58], R6 ;  /* 0x000e580601007387 */ /* 0x0001e80000100a00 */
[----:B------:R-:W2:Y:S04]  /*f9a0*/  LDL.LU.64 R42, [R1+0x4d8] ;  /* 0x0004d800012a7983 */ /* 0x000ea80000300a00 */
[----:B------:R-:W2:Y:S04]  /*f9b0*/  LDL.LU.64 R38, [R1+0x4e0] ;  /* 0x0004e00001267983 */ /* 0x000ea80000300a00 */
[----:B------:R-:W2:Y:S04]  /*f9c0*/  LDL.LU.64 R40, [R1+0x4e8] ;  /* 0x0004e80001287983 */ /* 0x000ea80000300a00 */
[----:B0-----:R-:W2:Y:S04]  /*f9d0*/  LDL.LU.64 R6, [R1+0x4f0] ;  /* 0x0004f00001067983 */ /* 0x001ea80000300a00 */
[----:B------:R-:W2:Y:S04]  /*f9e0*/  LDL.LU.64 R46, [R1+0x4f8] ;  /* 0x0004f800012e7983 */ /* 0x000ea80000300a00 */
[----:B------:R-:W2:Y:S01]  /*f9f0*/  LDL.LU.64 R4, [R1+0x500] ;  /* 0x0005000001047983 */ /* 0x000ea20000300a00 */
[----:B------:R-:W-:-:S03]  /*fa00*/  IMAD.X R12, R9, 0x1, R125, P6 ;  /* 0x00000001090c7824 */ /* 0x000fc600030e067d */
[----:B------:R-:W2:Y:S01]  /*fa10*/  LDL.LU.64 R48, [R1+0x508] ;  /* 0x0005080001307983 */ /* 0x000ea20000300a00 */
[----:B------:R-:W-:-:S03]  /*fa20*/  IMAD.X R8, R21, 0x1, R125, P2 ;  /* 0x0000000115087824 */ /* 0x000fc600010e067d */
[----:B------:R-:W2:Y:S01]  /*fa30*/  LDL.LU.64 R2, [R1+0x510] ;  /* 0x0005100001027983 */ /* 0x000ea20000300a00 */
[----:B---3--:R-:W-:-:S03]  /*fa40*/  IADD3 R11, P3, PT, R14, R75, RZ ;  /* 0x0000004b0e0b7210 */ /* 0x008fc60007f7e0ff */
[----:B------:R-:W3:Y:S01]  /*fa50*/  LDL.LU.64 R60, [R1+0x518] ;  /* 0x00051800013c7983 */ /* 0x000ee20000300a00 */
[-C--:B----4-:R-:W-:Y:S01]  /*fa60*/  IADD3 R10, P5, PT, R18, R75.reuse, RZ ;  /* 0x0000004b120a7210 */ /* 0x090fe20007fbe0ff */
[--C-:B------:R-:W-:Y:S02]  /*fa70*/  IMAD.X R14, R15, 0x1, R125.reuse, P3 ;  /* 0x000000010f0e7824 */ /* 0x100fe400018e067d */
[----:B------:R-:W4:Y:S02]  /*fa80*/  LDL.LU.64 R54, [R1+0x520] ;  /* 0x0005200001367983 */ /* 0x000f240000300a00 */
[----:B------:R-:W-:Y:S02]  /*fa90*/  IMAD.X R13, R19, 0x1, R125, P5 ;  /* 0x00000001130d7824 */ /* 0x000fe400028e067d */
[----:B------:R-:W3:Y:S04]  /*faa0*/  LDL.LU.64 R58, [R1+0x528] ;  /* 0x00052800013a7983 */ /* 0x000ee80000300a00 */
[----:B------:R-:W3:Y:S01]  /*fab0*/  LDL.LU.64 R56, [R1+0x530] ;  /* 0x0005300001387983 */ /* 0x000ee20000300a00 */
[----:B------:R-:W-:-:S03]  /*fac0*/  IADD3 R9, P6, PT, R16, R75, RZ ;  /* 0x0000004b10097210 */ /* 0x000fc60007fde0ff */
[----:B------:R-:W3:Y:S02]  /*fad0*/  LDL.LU.64 R62, [R1+0x538] ;  /* 0x00053800013e7983 */ /* 0x000ee40000300a00 */
[--C-:B------:R-:W-:Y:S01]  /*fae0*/  IMAD.X R20, R17, 0x1, R125.reuse, P6 ;  /* 0x0000000111147824 */ /* 0x100fe200030e067d */
[-C--:B------:R-:W-:Y:S02]  /*faf0*/  IADD3 R15, P2, PT, R28, R75.reuse, RZ ;  /* 0x0000004b1c0f7210 */ /* 0x080fe40007f5e0ff */
[-C--:B------:R-:W-:Y:S02]  /*fb00*/  IADD3 R19, P3, PT, R22, R75.reuse, RZ ;  /* 0x0000004b16137210 */ /* 0x080fe40007f7e0ff */
[----:B------:R-:W-:Y:S01]  /*fb10*/  IADD3 R17, P6, PT, R24, R75, RZ ;  /* 0x0000004b18117210 */ /* 0x000fe20007fde0ff */
[----:B------:R-:W-:-:S04]  /*fb20*/  IMAD.X R16, R29, 0x1, R125, P2 ;  /* 0x000000011d107824 */ /* 0x000fc800010e067d */
[--C-:B------:R-:W-:Y:S01]  /*fb30*/  IMAD.X R28, R25, 0x1, R125.reuse, P6 ;  /* 0x00000001191c7824 */ /* 0x100fe200030e067d */
[----:B------:R-:W-:Y:S01]  /*fb40*/  IADD3 R18, P5, PT, R26, R75, RZ ;  /* 0x0000004b1a127210 */ /* 0x000fe20007fbe0ff */
[----:B------:R-:W-:-:S04]  /*fb50*/  IMAD.X R22, R23, 0x1, R125, P3 ;  /* 0x0000000117167824 */ /* 0x000fc800018e067d */
[----:B------:R-:W-:Y:S01]  /*fb60*/  IMAD.X R21, R27, 0x1, R125, P5 ;  /* 0x000000011b157824 */ /* 0x000fe200028e067d */
[-C--:B------:R-:W-:Y:S02]  /*fb70*/  IADD3 R23, P2, PT, R36, R75.reuse, RZ ;  /* 0x0000004b24177210 */ /* 0x080fe40007f5e0ff */
[----:B------:R-:W-:-:S05]  /*fb80*/  IADD3 R25, P6, PT, R32, R75, RZ ;  /* 0x0000004b20197210 */ /* 0x000fca0007fde0ff */
[--C-:B------:R-:W-:Y:S01]  /*fb90*/  IMAD.X R36, R33, 0x1, R125.reuse, P6 ;  /* 0x0000000121247824 */ /* 0x100fe200030e067d */
[-C--:B------:R-:W-:Y:S02]  /*fba0*/  IADD3 R27, P3, PT, R30, R75.reuse, RZ ;  /* 0x0000004b1e1b7210 */ /* 0x080fe40007f7e0ff */
[-C--:B------:R-:W-:Y:S01]  /*fbb0*/  IADD3 R26, P5, PT, R34, R75.reuse, RZ ;  /* 0x0000004b221a7210 */ /* 0x080fe20007fbe0ff */
[--C-:B------:R-:W-:Y:S02]  /*fbc0*/  IMAD.X R24, R37, 0x1, R125.reuse, P2 ;  /* 0x0000000125187824 */ /* 0x100fe400010e067d */
[--C-:B------:R-:W-:Y:S02]  /*fbd0*/  IMAD.X R30, R31, 0x1, R125.reuse, P3 ;  /* 0x000000011f1e7824 */ /* 0x100fe400018e067d */
[----:B------:R-:W-:Y:S01]  /*fbe0*/  IMAD.X R29, R35, 0x1, R125, P5 ;  /* 0x00000001231d7824 */ /* 0x000fe200028e067d */
[-C--:B--2---:R-:W-:Y:S02]  /*fbf0*/  IADD3 R31, P2, PT, R42, R75.reuse, RZ ;  /* 0x0000004b2a1f7210 */ /* 0x084fe40007f5e0ff */
[----:B------:R-:W-:-:S05]  /*fc00*/  IADD3 R33, P6, PT, R6, R75, RZ ;  /* 0x0000004b06217210 */ /* 0x000fca0007fde0ff */
[--C-:B------:R-:W-:Y:S02]  /*fc10*/  IMAD.X R44, R7, 0x1, R125.reuse, P6 ;  /* 0x00000001072c7824 */ /* 0x100fe400030e067d */
[----:B------:R-:W2:Y:S01]  /*fc20*/  LDL.LU.64 R6, [R1+0x540] ;  /* 0x0005400001067983 */ /* 0x000ea20000300a00 */
[-C--:B------:R-:W-:Y:S01]  /*fc30*/  IADD3 R35, P3, PT, R38, R75.reuse, RZ ;  /* 0x0000004b26237210 */ /* 0x080fe20007f7e0ff */
[--C-:B------:R-:W-:Y:S02]  /*fc40*/  IMAD.X R32, R43, 0x1, R125.reuse, P2 ;  /* 0x000000012b207824 */ /* 0x100fe400010e067d */
[----:B------:R-:W2:Y:S02]  /*fc50*/  LDL.LU.64 R66, [R1+0x548] ;  /* 0x0005480001427983 */ /* 0x000ea40000300a00 */
[----:B------:R-:W-:Y:S01]  /*fc60*/  IMAD.X R38, R39, 0x1, R125, P3 ;  /* 0x0000000127267824 */ /* 0x000fe200018e067d */
[-C--:B------:R-:W-:Y:S01]  /*fc70*/  IADD3 R43, P3, PT, R4, R75.reuse, RZ ;  /* 0x0000004b042b7210 */ /* 0x080fe20007f7e0ff */
[----:B------:R-:W2:Y:S01]  /*fc80*/  LDL.LU.64 R64, [R1+0x550] ;  /* 0x0005500001407983 */ /* 0x000ea20000300a00 */
[----:B------:R-:W-:-:S03]  /*fc90*/  IADD3 R39, P2, PT, R46, R75, RZ ;  /* 0x0000004b2e277210 */ /* 0x000fc60007f5e0ff */
[----:B------:R-:W2:Y:S01]  /*fca0*/  LDL.LU.64 R80, [R1+0x558] ;  /* 0x0005580001507983 */ /* 0x000ea20000300a00 */
[----:B------:R-:W-:-:S03]  /*fcb0*/  IMAD.X R46, R5, 0x1, R125, P3 ;  /* 0x00000001052e7824 */ /* 0x000fc600018e067d */
[----:B------:R-:W2:Y:S04]  /*fcc0*/  LDL.LU.64 R76, [R1+0x560] ;  /* 0x00056000014c7983 */ /* 0x000ea80000300a00 */
[----:B------:R-:W2:Y:S01]  /*fcd0*/  LDL.LU.64 R4, [R1+0x568] ;  /* 0x0005680001047983 */ /* 0x000ea20000300a00 */
[----:B------:R-:W-:-:S03]  /*fce0*/  IADD3 R34, P5, PT, R40, R75, RZ ;  /* 0x0000004b28227210 */ /* 0x000fc60007fbe0ff */
[----:B------:R-:W2:Y:S02]  /*fcf0*/  LDL.LU.64 R78, [R1+0x570] ;  /* 0x00057000014e7983 */ /* 0x000ea40000300a00 */
[----:B------:R-:W-:Y:S01]  /*fd00*/  IMAD.X R37, R41, 0x1, R125, P5 ;  /* 0x0000000129257824 */ /* 0x000fe200028e067d */
[-C--:B------:R-:W-:Y:S01]  /*fd10*/  IADD3 R41, P6, PT, R2, R75.reuse, RZ ;  /* 0x0000004b02297210 */ /* 0x080fe20007fde0ff */
[----:B------:R-:W2:Y:S01]  /*fd20*/  LDL.LU.64 R84, [R1+0x578] ;  /* 0x0005780001547983 */ /* 0x000ea20000300a00 */
[----:B------:R-:W-:-:S03]  /*fd30*/  IADD3 R42, P5, PT, R48, R75, RZ ;  /* 0x0000004b302a7210 */ /* 0x000fc60007fbe0ff */
[--C-:B------:R-:W-:Y:S02]  /*fd40*/  IMAD.X R52, R3, 0x1, R125.reuse, P6 ;  /* 0x0000000103347824 */ /* 0x100fe400030e067d */
[----:B------:R-:W2:Y:S01]  /*fd50*/  LDL.LU.64 R2, [R1+0x580] ;  /* 0x0005800001027983 */ /* 0x000ea20000300a00 */
[--C-:B------:R-:W-:Y:S01]  /*fd60*/  IMAD.X R45, R49, 0x1, R125.reuse, P5 ;  /* 0x00000001312d7824 */ /* 0x100fe200028e067d */
[-C--:B----4-:R-:W-:Y:S02]  /*fd70*/  IADD3 R51, P3, PT, R54, R75.reuse, RZ ;  /* 0x0000004b36337210 */ /* 0x090fe40007f7e0ff */
[-C--:B---3--:R-:W-:Y:S01]  /*fd80*/  IADD3 R50, P5, PT, R58, R75.reuse, RZ ;  /* 0x0000004b3a327210 */ /* 0x088fe20007fbe0ff */
[--C-:B------:R-:W-:Y:S01]  /*fd90*/  IMAD.X R40, R47, 0x1, R125.reuse, P2 ;  /* 0x000000012f287824 */ /* 0x100fe200010e067d */
[----:B------:R-:W-:Y:S01]  /*fda0*/  IADD3 R47, P2, PT, R60, R75, RZ ;  /* 0x0000004b3c2f7210 */ /* 0x000fe20007f5e0ff */
[--C-:B------:R-:W-:Y:S01]  /*fdb0*/  IMAD.X R54, R55, 0x1, R125.reuse, P3 ;  /* 0x0000000137367824 */ /* 0x100fe200018e067d */
[----:B------:R-:W3:Y:S01]  /*fdc0*/  LDL.LU.64 R88, [R1+0x588] ;  /* 0x0005880001587983 */ /* 0x000ee20000300a00 */
[----:B------:R-:W-:-:S02]  /*fdd0*/  IMAD.X R53, R59, 0x1, R125, P5 ;  /* 0x000000013b357824 */ /* 0x000fc400028e067d */
[----:B------:R-:W-:Y:S01]  /*fde0*/  IMAD.X R48, R61, 0x1, R125, P2 ;  /* 0x000000013d307824 */ /* 0x000fe200010e067d */
[----:B------:R-:W4:Y:S01]  /*fdf0*/  LDL.LU.64 R86, [R1+0x590] ;  /* 0x0005900001567983 */ /* 0x000f220000300a00 */
[----:B------:R-:W-:-:S03]  /*fe00*/  IADD3 R55, P2, PT, R62, R75, RZ ;  /* 0x0000004b3e377210 */ /* 0x000fc60007f5e0ff */
[----:B------:R-:W4:Y:S04]  /*fe10*/  LDL.LU.64 R94, [R1+0x598] ;  /* 0x00059800015e7983 */ /* 0x000f280000300a00 */
[----:B------:R-:W4:Y:S01]  /*fe20*/  LDL.LU.64 R92, [R1+0x5a0] ;  /* 0x0005a000015c7983 */ /* 0x000f220000300a00 */
[----:B--2---:R-:W-:-:S05]  /*fe30*/  IADD3 R59, P3, PT, R6, R75, RZ ;  /* 0x0000004b063b7210 */ /* 0x004fca0007f7e0ff */
[----:B------:R-:W-:Y:S02]  /*fe40*/  IMAD.X R62, R7, 0x1, R125, P3 ;  /* 0x00000001073e7824 */ /* 0x000fe400018e067d */
[----:B------:R-:W2:Y:S01]  /*fe50*/  LDL.LU.64 R6, [R1+0x5a8] ;  /* 0x0005a80001067983 */ /* 0x000ea20000300a00 */
[----:B------:R-:W-:-:S03]  /*fe60*/  IADD3 R58, P5, PT, R66, R75, RZ ;  /* 0x0000004b423a7210 */ /* 0x000fc60007fbe0ff */
[----:B------:R-:W2:Y:S02]  /*fe70*/  LDL.LU.64 R72, [R1+0x5b0] ;  /* 0x0005b00001487983 */ /* 0x000ea40000300a00 */
[----:B------:R-:W-:Y:S02]  /*fe80*/  IMAD.X R61, R67, 0x1, R125, P5 ;  /* 0x00000001433d7824 */ /* 0x000fe400028e067d */
[----:B------:R-:W2:Y:S01]  /*fe90*/  LDL.LU.64 R98, [R1+0x5b8] ;  /* 0x0005b80001627983 */ /* 0x000ea20000300a00 */
[----:B------:R-:W-:-:S05]  /*fea0*/  IADD3 R66, P5, PT, R4, R75, RZ ;  /* 0x0000004b04427210 */ /* 0x000fca0007fbe0ff */
[--C-:B------:R-:W-:Y:S02]  /*feb0*/  IMAD.X R69, R5, 0x1, R125.reuse, P5 ;  /* 0x0000000105457824 */ /* 0x100fe400028e067d */
[----:B------:R-:W2:Y:S01]  /*fec0*/  LDL.LU.64 R4, [R1+0x5c0] ;  /* 0x0005c00001047983 */ /* 0x000ea20000300a00 */
[-C--:B------:R-:W-:Y:S01]  /*fed0*/  IADD3 R49, P6, PT, R56, R75.reuse, RZ ;  /* 0x0000004b38317210 */ /* 0x080fe20007fde0ff */
[--C-:B------:R-:W-:Y:S01]  /*fee0*/  IMAD.X R56, R63, 0x1, R125.reuse, P2 ;  /* 0x000000013f387824 */ /* 0x100fe200010e067d */
[-C--:B------:R-:W-:Y:S02]  /*fef0*/  IADD3 R63, P2, PT, R80, R75.reuse, RZ ;  /* 0x0000004b503f7210 */ /* 0x080fe40007f5e0ff */
[-C--:B------:R-:W-:Y:S01]  /*ff00*/  IADD3 R67, P3, PT, R76, R75.reuse, RZ ;  /* 0x0000004b4c437210 */ /* 0x080fe20007f7e0ff */
[--C-:B------:R-:W-:Y:S01]  /*ff10*/  IMAD.X R60, R57, 0x1, R125.reuse, P6 ;  /* 0x00000001393c7824 */ /* 0x100fe200030e067d */
[----:B------:R-:W-:Y:S01]  /*ff20*/  IADD3 R57, P6, PT, R64, R75, RZ ;  /* 0x0000004b40397210 */ /* 0x000fe20007fde0ff */
[----:B------:R-:W-:-:S02]  /*ff30*/  IMAD.X R64, R81, 0x1, R125, P2 ;  /* 0x0000000151407824 */ /* 0x000fc400010e067d */
[----:B------:R-:W-:Y:S01]  /*ff40*/  IMAD.X R76, R77, 0x1, R125, P3 ;  /* 0x000000014d4c7824 */ /* 0x000fe200018e067d */
[-C--:B------:R-:W-:Y:S02]  /*ff50*/  IADD3 R81, P3, PT, R2, R75.reuse, RZ ;  /* 0x0000004b02517210 */ /* 0x080fe40007f7e0ff */
[----:B------:R-:W-:-:S03]  /*ff60*/  IADD3 R77, P2, PT, R84, R75, RZ ;  /* 0x0000004b544d7210 */ /* 0x000fc60007f5e0ff */
[--C-:B------:R-:W-:Y:S02]  /*ff70*/  IMAD.X R84, R3, 0x1, R125.reuse, P3 ;  /* 0x0000000103547824 */ /* 0x100fe400018e067d */
[----:B------:R-:W2:Y:S01]  /*ff80*/  LDL.LU.64 R2, [R1+0x5c8] ;  /* 0x0005c80001027983 */ /* 0x000ea20000300a00 */
[-C--:B---3--:R-:W-:Y:S01]  /*ff90*/  IADD3 R80, P5, PT, R88, R75.reuse, RZ ;  /* 0x0000004b58507210 */ /* 0x088fe20007fbe0ff */
[--C-:B------:R-:W-:Y:S02]  /*ffa0*/  IMAD.X R68, R65, 0x1, R125.reuse, P6 ;  /* 0x0000000141447824 */ /* 0x100fe400030e067d */
[----:B------:R-:W3:Y:S02]  /*ffb0*/  LDL.LU.64 R104, [R1+0x5d0] ;  /* 0x0005d00001687983 */ /* 0x000ee40000300a00 */
[----:B------:R-:W-:Y:S01]  /*ffc0*/  IMAD.X R83, R89, 0x1, R125, P5 ;  /* 0x0000000159537824 */ /* 0x000fe200028e067d */
[-C--:B------:R-:W-:Y:S02]  /*ffd0*/  IADD3 R65, P6, PT, R78, R75.reuse, RZ ;  /* 0x0000004b4e417210 */ /* 0x080fe40007fde0ff */
[----:B----4-:R-:W-:-:S03]  /*ffe0*/  IADD3 R89, P3, PT, R92, R75, RZ ;  /* 0x0000004b5c597210 */ /* 0x010fc60007f7e0ff */
[--C-:B------:R-:W-:Y:S01]  /*fff0*/  IMAD.X R82, R79, 0x1, R125.reuse, P6 ;  /* 0x000000014f527824 */ /* 0x100fe200030e067d */
[----:B------:R-:W-:Y:S01]  /*10000*/  IADD3 R79, P6, PT, R86, R75, RZ ;  /* 0x0000004b564f7210 */ /* 0x000fe20007fde0ff */
[----:B------:R-:W-:-:S04]  /*10010*/  IMAD.X R92, R93, 0x1, R125, P3 ;  /* 0x000000015d5c7824 */ /* 0x000fc800018e067d */
[----:B------:R-:W-:Y:S01]  /*10020*/  IMAD.X R90, R87, 0x1, R125, P6 ;  /* 0x00000001575a7824 */ /* 0x000fe200030e067d */
[----:B--2---:R-:W-:-:S05]  /*10030*/  IADD3 R88, P5, PT, R6, R75, RZ ;  /* 0x0000004b06587210 */ /* 0x004fca0007fbe0ff */
[--C-:B------:R-:W-:Y:S02]  /*10040*/  IMAD.X R91, R7, 0x1, R125.reuse, P5 ;  /* 0x00000001075b7824 */ /* 0x100fe400028e067d */
[----:B------:R-:W2:Y:S04]  /*10050*/  LDL.LU.64 R6, [R1+0x5d8] ;  /* 0x0005d80001067983 */ /* 0x000ea80000300a00 */
[----:B------:R-:W4:Y:S01]  /*10060*/  LDL.LU.64 R106, [R1+0x5e0] ;  /* 0x0005e000016a7983 */ /* 0x000f220000300a00 */
[-C--:B------:R-:W-:Y:S01]  /*10070*/  IADD3 R87, P6, PT, R72, R75.reuse, RZ ;  /* 0x0000004b48577210 */ /* 0x080fe20007fde0ff */
[----:B------:R-:W-:Y:S01]  /*10080*/  IMAD.SHL.U32 R72, R0, 0x80, RZ ;  /* 0x0000008000487824 */ /* 0x000fe200078e00ff */
[-C--:B------:R-:W-:Y:S02]  /*10090*/  IADD3 R97, P3, PT, R4, R75.reuse, RZ ;  /* 0x0000004b04617210 */ /* 0x080fe40007f7e0ff */
[----:B------:R-:W4:Y:S04]  /*100a0*/  LDL.LU R4, [R1+0xa24] ;  /* 0x000a240001047983 */ /* 0x000f280000300800 */
[----:B------:R-:W4:Y:S04]  /*100b0*/  LDL.LU R74, [R1+0x628] ;  /* 0x00062800014a7983 */ /* 0x000f280000300800 */
[----:B------:R-:W4:Y:S04]  /*100c0*/  LDL.LU R113, [R1+0xa1c] ;  /* 0x000a1c0001717983 */ /* 0x000f280000300800 */
[----:B------:R-:W4:Y:S04]  /*100d0*/  LDL.LU R112, [R1+0xa14] ;  /* 0x000a140001707983 */ /* 0x000f280000300800 */
[----:B------:R-:W4:Y:S01]  /*100e0*/  LDL.LU R0, [R1+0xa20] ;  /* 0x000a200001007983 */ /* 0x000f220000300800 */
[----:B------:R-:W-:Y:S01]  /*100f0*/  IMAD.X R78, R85, 0x1, R125, P2 ;  /* 0x00000001554e7824 */ /* 0x000fe200010e067d */
[----:B------:R-:W-:-:S02]  /*10100*/  IADD3 R85, P2, PT, R94, R75, RZ ;  /* 0x0000004b5e557210 */ /* 0x000fc40007f5e0ff */
[-C--:B------:R-:W-:Y:S01]  /*10110*/  IADD3 R96, P5, PT, R2, R75.reuse, RZ ;  /* 0x0000004b02607210 */ /* 0x080fe20007fbe0ff */
[----:B------:R-:W4:Y:S02]  /*10120*/  LDL.LU R111, [R1+0xa0c] ;  /* 0x000a0c00016f7983 */ /* 0x000f240000300800 */
[--C-:B------:R-:W-:Y:S01]  /*10130*/  IMAD.X R86, R95, 0x1, R125.reuse, P2 ;  /* 0x000000015f567824 */ /* 0x100fe200010e067d */
[----:B------:R-:W-:Y:S01]  /*10140*/  IADD3 R93, P2, PT, R98, R75, RZ ;  /* 0x0000004b625d7210 */ /* 0x000fe20007f5e0ff */
[--C-:B------:R-:W-:Y:S01]  /*10150*/  IMAD.X R98, R3, 0x1, R125.reuse, P5 ;  /* 0x0000000103627824 */ /* 0x100fe200028e067d */
[----:B------:R-:W4:Y:S04]  /*10160*/  LDL.LU R110, [R1+0xa18] ;  /* 0x000a1800016e7983 */ /* 0x000f280000300800 */
[----:B------:R-:W4:Y:S04]  /*10170*/  LDL.LU R3, [R1+0xa04] ;  /* 0x000a040001037983 */ /* 0x000f280000300800 */
[----:B------:R-:W4:Y:S01]  /*10180*/  LDL.LU R2, [R1+0xa10] ;  /* 0x000a100001027983 */ /* 0x000f220000300800 */
[----:B------:R-:W-:-:S02]  /*10190*/  IMAD.X R95, R99, 0x1, R125, P2 ;  /* 0x00000001635f7824 */ /* 0x000fc400010e067d */
[--C-:B------:R-:W-:Y:S01]  /*101a0*/  IMAD.X R94, R73, 0x1, R125.reuse, P6 ;  /* 0x00000001495e7824 */ /* 0x100fe200030e067d */
[----:B------:R-:W-:Y:S01]  /*101b0*/  SHF.R.S32.HI R73, RZ, 0x1f, R72 ;  /* 0x0000001fff497819 */ /* 0x000fe20000011448 */
[----:B------:R-:W-:Y:S01]  /*101c0*/  IMAD.X R99, R5, 0x1, R125, P3 ;  /* 0x0000000105637824 */ /* 0x000fe200018e067d */
[-C--:B---3--:R-:W-:Y:S01]  /*101d0*/  IADD3 R102, P2, PT, R104, R75.reuse, RZ ;  /* 0x0000004b68667210 */ /* 0x088fe20007f5e0ff */
[----:B------:R-:W3:Y:S01]  /*101e0*/  LDL.LU R109, [R1+0x9fc] ;  /* 0x0009fc00016d7983 */ /* 0x000ee20000300800 */
[C---:B------:R-:W-:Y:S01]  /*101f0*/  SHF.L.U64.HI R73, R72.reuse, 0x1, R73 ;  /* 0x0000000148497819 */ /* 0x040fe20000010249 */
[----:B------:R-:W-:Y:S02]  /*10200*/  IMAD.SHL.U32 R72, R72, 0x2, RZ ;  /* 0x0000000248487824 */ /* 0x000fe400078e00ff */
[----:B------:R-:W3:Y:S01]  /*10210*/  LDL.LU R108, [R1+0xa08] ;  /* 0x000a0800016c7983 */ /* 0x000ee20000300800 */
[----:B------:R-:W-:Y:S01]  /*10220*/  IMAD.X R104, R105, 0x1, R125, P2 ;  /* 0x0000000169687824 */ /* 0x000fe200010e067d */
[----:B--2---:R-:W-:-:S02]  /*10230*/  IADD3 R101, P3, PT, R6, R75, RZ ;  /* 0x0000004b06657210 */ /* 0x004fc40007f7e0ff */
[----:B----4-:R-:W-:-:S03]  /*10240*/  IADD3 R100, P5, PT, R106, R75, RZ ;  /* 0x0000004b6a647210 */ /* 0x010fc60007fbe0ff */
[----:B------:R-:W-:Y:S02]  /*10250*/  IMAD.X R103, R7, 0x1, R125, P3 ;  /* 0x0000000107677824 */ /* 0x000fe400018e067d */
[----:B------:R-:W2:Y:S04]  /*10260*/  LDL.LU.64 R6, [R1+0x5e8] ;  /* 0x0005e80001067983 */ /* 0x000ea80000300a00 */
[----:B------:R-:W4:Y:S04]  /*10270*/  LDL.LU R106, [R1+0x9f4] ;  /* 0x0009f400016a7983 */ /* 0x000f280000300800 */
[----:B------:R-:W2:Y:S01]  /*10280*/  LDL.LU R105, [R1+0xa00] ;  /* 0x000a000001697983 */ /* 0x000ea20000300800 */
[----:B------:R-:W-:-:S03]  /*10290*/  IADD3 R4, P2, PT, R4, R72, RZ ;  /* 0x0000004804047210 */ /* 0x000fc60007f5e0ff */
[----:B------:R-:W2:Y:S01]  /*102a0*/  LDL.LU R71, [R1+0x9f8] ;  /* 0x0009f80001477983 */ /* 0x000ea20000300800 */
[----:B------:R-:W-:-:S03]  /*102b0*/  IMAD.X R107, R107, 0x1, R125, P5 ;  /* 0x000000016b6b7824 */ /* 0x000fc600028e067d */
[----:B------:R-:W2:Y:S01]  /*102c0*/  LDL.LU R5, [R1+0x9ec] ;  /* 0x0009ec0001057983 */ /* 0x000ea20000300800 */
[----:B------:R-:W-:-:S03]  /*102d0*/  IADD3 R113, P5, PT, R113, R72, RZ ;  /* 0x0000004871717210 */ /* 0x000fc60007fbe0ff */
[----:B------:R0:W-:Y:S01]  /*102e0*/  STL [R1+0xa24], R4 ;  /* 0x000a240401007387 */ /* 0x0001e20000100800 */
[----:B------:R-:W-:-:S03]  /*102f0*/  IMAD.X R0, R0, 0x1, R73, P2 ;  /* 0x0000000100007824 */ /* 0x000fc600010e0649 */
[----:B0-----:R-:W2:Y:S04]  /*10300*/  LDL.LU R4, [R1+0x9f0] ;  /* 0x0009f00001047983 */ /* 0x001ea80000300800 */
[----:B------:R0:W-:Y:S04]  /*10310*/  STL [R1+0xa20], R0 ;  /* 0x000a200001007387 */ /* 0x0001e80000100800 */
[----:B------:R-:W-:Y:S04]  /*10320*/  STL [R1+0xa1c], R113 ;  /* 0x000a1c7101007387 */ /* 0x000fe80000100800 */
[----:B0-----:R-:W2:Y:S01]  /*10330*/  LDL.LU R0, [R1+0x9e8] ;  /* 0x0009e80001007983 */ /* 0x001ea20000300800 */
[-C--:B------:R-:W-:Y:S01]  /*10340*/  IADD3 R112, P3, PT, R112, R72.reuse, RZ ;  /* 0x0000004870707210 */ /* 0x080fe20007f7e0ff */
[----:B------:R-:W-:Y:S01]  /*10350*/  IMAD.X R110, R110, 0x1, R73, P5 ;  /* 0x000000016e6e7824 */ /* 0x000fe200028e0649 */
[----:B------:R-:W-:-:S02]  /*10360*/  IADD3 R111, P6, PT, R111, R72, RZ ;  /* 0x000000486f6f7210 */ /* 0x000fc40007fde0ff */
[-C--:B------:R-:W-:Y:S01]  /*10370*/  IADD3 R3, P2, PT, R3, R72.reuse, RZ ;  /* 0x0000004803037210 */ /* 0x080fe20007f5e0ff */
[----:B------:R-:W-:Y:S01]  /*10380*/  IMAD.X R2, R2, 0x1, R73, P3 ;  /* 0x0000000102027824 */ /* 0x000fe200018e0649 */
[----:B------:R-:W-:Y:S04]  /*10390*/  STL [R1+0xa14], R112 ;  /* 0x000a147001007387 */ /* 0x000fe80000100800 */
[----:B------:R-:W2:Y:S04]  /*103a0*/  LDL.LU.64 R114, [R1+0x5f0] ;  /* 0x0005f00001727983 */ /* 0x000ea80000300a00 */
[----:B------:R-:W-:Y:S04]  /*103b0*/  STL [R1+0xa0c], R111 ;  /* 0x000a0c6f01007387 */ /* 0x000fe80000100800 */
[----:B------:R-:W-:Y:S04]  /*103c0*/  STL [R1+0xa18], R110 ;  /* 0x000a186e01007387 */ /* 0x000fe80000100800 */
[----:B------:R-:W-:Y:S04]  /*103d0*/  STL [R1+0xa10], R2 ;  /* 0x000a100201007387 */ /* 0x000fe80000100800 */
[----:B------:R0:W-:Y:S04]  /*103e0*/  STL [R1+0xa04], R3 ;  /* 0x000a040301007387 */ /* 0x0001e80000100800 */
[----:B0-----:R-:W2:Y:S04]  /*103f0*/  LDL.LU.64 R2, [R1+0x5f8] ;  /* 0x0005f80001027983 */ /* 0x001ea80000300a00 */
[----:B------:R-:W2:Y:S01]  /*10400*/  LDL.LU R111, [R1+0x9e4] ;  /* 0x0009e400016f7983 */ /* 0x000ea20000300800 */
[----:B---3--:R-:W-:-:S03]  /*10410*/  IADD3 R109, P5, PT, R109, R72, RZ ;  /* 0x000000486d6d7210 */ /* 0x008fc60007fbe0ff */
[----:B------:R-:W3:Y:S01]  /*10420*/  LDL.LU R110, [R1+0x9dc] ;  /* 0x0009dc00016e7983 */ /* 0x000ee20000300800 */
[----:B------:R-:W-:-:S03]  /*10430*/  IMAD.X R108, R108, 0x1, R73, P6 ;  /* 0x000000016c6c7824 */ /* 0x000fc600030e0649 */
[----:B------:R-:W-:Y:S04]  /*10440*/  STL [R1+0x9fc], R109 ;  /* 0x0009fc6d01007387 */ /* 0x000fe80000100800 */
[----:B------:R-:W-:Y:S01]  /*10450*/  STL [R1+0xa08], R108 ;  /* 0x000a086c01007387 */ /* 0x000fe20000100800 */
[----:B----4-:R-:W-:Y:S01]  /*10460*/  IADD3 R106, P3, PT, R106, R72, RZ ;  /* 0x000000486a6a7210 */ /* 0x010fe20007f7e0ff */
[--C-:B--2---:R-:W-:Y:S02]  /*10470*/  IMAD.X R105, R105, 0x1, R73.reuse, P2 ;  /* 0x0000000169697824 */ /* 0x104fe400010e0649 */
[----:B------:R-:W-:-:S03]  /*10480*/  IMAD.X R71, R71, 0x1, R73, P5 ;  /* 0x0000000147477824 */ /* 0x000fc600028e0649 */
[----:B------:R0:W-:Y:S01]  /*10490*/  STL [R1+0xa00], R105 ;  /* 0x000a006901007387 */ /* 0x0001e20000100800 */
[----:B------:R-:W-:-:S03]  /*104a0*/  IADD3 R5, P5, PT, R5, R72, RZ ;  /* 0x0000004805057210 */ /* 0x000fc60007fbe0ff */
[----:B------:R1:W-:Y:S01]  /*104b0*/  STL [R1+0x9f4], R106 ;  /* 0x0009f46a01007387 */ /* 0x0003e20000100800 */
[----:B0-----:R-:W-:-:S03]  /*104c0*/  IADD3 R105, P6, PT, R6, R75, RZ ;  /* 0x0000004b06697210 */ /* 0x001fc60007fde0ff */
[----:B------:R0:W-:Y:S04]  /*104d0*/  STL [R1+0x9f8], R71 ;  /* 0x0009f84701007387 */ /* 0x0001e80000100800 */
[----:B------:R-:W2:Y:S01]  /*104e0*/  LDL.LU R112, [R1+0x9e0] ;  /* 0x0009e00001707983 */ /* 0x000ea20000300800 */
[----:B------:R-:W-:Y:S02]  /*104f0*/  IMAD.X R4, R4, 0x1, R73, P3 ;  /* 0x0000000104047824 */ /* 0x000fe400018e0649 */
[----:B-1----:R-:W-:Y:S01]  /*10500*/  IMAD.X R106, R7, 0x1, R125, P6 ;  /* 0x00000001076a7824 */ /* 0x002fe200030e067d */
[----:B------:R-:W-:Y:S04]  /*10510*/  STL [R1+0x9ec], R5 ;  /* 0x0009ec0501007387 */ /* 0x000fe80000100800 */
[----:B------:R-:W4:Y:S04]  /*10520*/  LDL.LU.64 R6, [R1+0x600] ;  /* 0x0006000001067983 */ /* 0x000f280000300a00 */
[----:B------:R-:W-:Y:S01]  /*10530*/  STL [R1+0x9f0], R4 ;  /* 0x0009f00401007387 */ /* 0x000fe20000100800 */
[----:B------:R-:W-:-:S03]  /*10540*/  IMAD.X R0, R0, 0x1, R73, P5 ;  /* 0x0000000100007824 */ /* 0x000fc600028e0649 */
[----:B0-----:R-:W4:Y:S04]  /*10550*/  LDL.LU R71, [R1+0x9d8] ;  /* 0x0009d80001477983 */ /* 0x001f280000300800 */
[----:B------:R0:W-:Y:S04]  /*10560*/  STL [R1+0x9e8], R0 ;  /* 0x0009e80001007387 */ /* 0x0001e80000100800 */
[----:B0-----:R-:W4:Y:S01]  /*10570*/  LDL.LU R0, [R1+0x9d4] ;  /* 0x0009d40001007983 */ /* 0x001f220000300800 */
[----:B------:R-:W-:-:S03]  /*10580*/  IADD3 R109, P3, PT, R114, R75, RZ ;  /* 0x0000004b726d7210 */ /* 0x000fc60007f7e0ff */
[----:B------:R-:W4:Y:S01]  /*10590*/  LDL.LU.64 R4, [R1+0x608] ;  /* 0x0006080001047983 */ /* 0x000f220000300a00 */
[----:B------:R-:W-:-:S05]  /*105a0*/  IADD3 R111, P6, PT, R111, R72, RZ ;  /* 0x000000486f6f7210 */ /* 0x000fca0007fde0ff */
[----:B------:R0:W-:Y:S01]  /*105b0*/  STL [R1+0x9e4], R111 ;  /* 0x0009e46f01007387 */ /* 0x0001e20000100800 */
[----:B------:R-:W-:Y:S01]  /*105c0*/  IADD3 R108, P5, PT, R2, R75, RZ ;  /* 0x0000004b026c7210 */ /* 0x000fe20007fbe0ff */
[----:B0-----:R-:W-:Y:S01]  /*105d0*/  IMAD.X R111, R115, 0x1, R125, P3 ;  /* 0x00000001736f7824 */ /* 0x001fe200018e067d */
[----:B---3--:R-:W-:-:S05]  /*105e0*/  IADD3 R110, P3, PT, R110, R72, RZ ;  /* 0x000000486e6e7210 */ /* 0x008fca0007f7e0ff */
[----:B------:R0:W-:Y:S04]  /*105f0*/  STL [R1+0x9dc], R110 ;  /* 0x0009dc6e01007387 */ /* 0x0001e80000100800 */
[----:B------:R-:W3:Y:S04]  /*10600*/  LDL.LU R114, [R1+0x9cc] ;  /* 0x0009cc0001727983 */ /* 0x000ee80000300800 */
[----:B------:R-:W3:Y:S01]  /*10610*/  LDL.LU R117, [R1+0x9d0] ;  /* 0x0009d00001757983 */ /* 0x000ee20000300800 */
[----:B0-----:R-:W-:-:S03]  /*10620*/  IMAD.X R110, R3, 0x1, R125, P5 ;  /* 0x00000001036e7824 */ /* 0x001fc600028e067d */
[----:B------:R-:W3:Y:S04]  /*10630*/  LDL.LU R116, [R1+0x9c8] ;  /* 0x0009c80001747983 */ /* 0x000ee80000300800 */
[----:B------:R-:W3:Y:S04]  /*10640*/  LDL.LU.64 R2, [R1+0x610] ;  /* 0x0006100001027983 */ /* 0x000ee80000300a00 */
[----:B------:R-:W3:Y:S04]  /*10650*/  LDL.LU.64 R120, [R1+0x618] ;  /* 0x0006180001787983 */ /* 0x000ee80000300a00 */
[----:B------:R-:W3:Y:S04]  /*10660*/  LDL.LU R118, [R1+0x9c4] ;  /* 0x0009c40001767983 */ /* 0x000ee80000300800 */
[----:B------:R-:W3:Y:S01]  /*10670*/  LDL.LU R119, [R1+0x9bc] ;  /* 0x0009bc0001777983 */ /* 0x000ee20000300800 */
[----:B--2---:R-:W-:-:S05]  /*10680*/  IMAD.X R112, R112, 0x1, R73, P6 ;  /* 0x0000000170707824 */ /* 0x004fca00030e0649 */
[----:B------:R-:W-:Y:S01]  /*10690*/  STL [R1+0x9e0], R112 ;  /* 0x0009e07001007387 */ /* 0x000fe20000100800 */
[----:B----4-:R-:W-:-:S05]  /*106a0*/  IMAD.X R71, R71, 0x1, R73, P3 ;  /* 0x0000000147477824 */ /* 0x010fca00018e0649 */
[----:B------:R0:W-:Y:S01]  /*106b0*/  STL [R1+0x9d8], R71 ;  /* 0x0009d84701007387 */ /* 0x0001e20000100800 */
[----:B------:R-:W-:-:S03]  /*106c0*/  IADD3 R0, P3, PT, R0, R72, RZ ;  /* 0x0000004800007210 */ /* 0x000fc60007f7e0ff */
[----:B0-----:R-:W2:Y:S04]  /*106d0*/  LDL.LU R71, [R1+0x9c0] ;  /* 0x0009c00001477983 */ /* 0x001ea80000300800 */
[----:B------:R-:W4:Y:S04]  /*106e0*/  LDL.LU R124, [R1+0x9b8] ;  /* 0x0009b800017c7983 */ /* 0x000f280000300800 */
[----:B------:R-:W4:Y:S04]  /*106f0*/  LDL.LU R123, [R1+0x9b4] ;  /* 0x0009b400017b7983 */ /* 0x000f280000300800 */
[----:B------:R0:W-:Y:S04]  /*10700*/  STL [R1+0x9d4], R0 ;  /* 0x0009d40001007387 */ /* 0x0001e80000100800 */
[----:B0-----:R-:W4:Y:S01]  /*10710*/  LDL.LU R0, [R1+0x9ac] ;  /* 0x0009ac0001007983 */ /* 0x001f220000300800 */
[----:B------:R-:W-:-:S02]  /*10720*/  IADD3 R113, P5, PT, R6, R75, RZ ;  /* 0x0000004b06717210 */ /* 0x000fc40007fbe0ff */
[----:B------:R-:W-:-:S03]  /*10730*/  IADD3 R112, P6, PT, R4, R75, RZ ;  /* 0x0000004b04707210 */ /* 0x000fc60007fde0ff */
[----:B------:R-:W-:Y:S02]  /*10740*/  IMAD.X R115, R7, 0x1, R125, P5 ;  /* 0x0000000107737824 */ /* 0x000fe400028e067d */
[----:B------:R0:W5:Y:S01]  /*10750*/  LDL.LU.64 R6, [R1+0xe58] ;  /* 0x000e580001067983 */ /* 0x0001620000300a00 */
[----:B---3--:R-:W-:Y:S01]  /*10760*/  IADD3 R114, P5, PT, R114, R72, RZ ;  /* 0x0000004872727210 */ /* 0x008fe20007fbe0ff */
[----:B------:R-:W-:-:S04]  /*10770*/  IMAD.X R117, R117, 0x1, R73, P3 ;  /* 0x0000000175757824 */ /* 0x000fc800018e0649 */
[----:B------:R1:W-:Y:S01]  /*10780*/  STL [R1+0x9cc], R114 ;  /* 0x0009cc7201007387 */ /* 0x0003e20000100800 */
[----:B------:R-:W-:Y:S02]  /*10790*/  IMAD.X R116, R116, 0x1, R73, P5 ;  /* 0x0000000174747824 */ /* 0x000fe400028e0649 */
[----:B-1----:R-:W-:Y:S02]  /*107a0*/  IMAD.X R114, R5, 0x1, R125, P6 ;  /* 0x0000000105727824 */ /* 0x002fe400030e067d */
[----:B------:R0:W5:Y:S01]  /*107b0*/  LDL.LU.64 R4, [R1+0xe50] ;  /* 0x000e500001047983 */ /* 0x0001620000300a00 */
[----:B------:R-:W-:-:S03]  /*107c0*/  IADD3 R118, P5, PT, R118, R72, RZ ;  /* 0x0000004876767210 */ /* 0x000fc60007fbe0ff */
[----:B------:R1:W-:Y:S04]  /*107d0*/  STL [R1+0x9d0], R117 ;  /* 0x0009d07501007387 */ /* 0x0003e80000100800 */
[----:B------:R3:W-:Y:S01]  /*107e0*/  STL [R1+0x9c8], R116 ;  /* 0x0009c87401007387 */ /* 0x0007e20000100800 */
[----:B-1----:R-:W-:-:S03]  /*107f0*/  IADD3 R117, P3, PT, R2, R75, RZ ;  /* 0x0000004b02757210 */ /* 0x002fc60007f7e0ff */
[----:B------:R1:W-:Y:S01]  /*10800*/  STL [R1+0x9c4], R118 ;  /* 0x0009c47601007387 */ /* 0x0003e20000100800 */
[----:B---3--:R-:W-:Y:S01]  /*10810*/  IADD3 R116, P6, PT, R120, R75, RZ ;  /* 0x0000004b78747210 */ /* 0x008fe20007fde0ff */
[--C-:B-1----:R-:W-:Y:S01]  /*10820*/  IMAD.X R118, R3, 0x1, R125.reuse, P3 ;  /* 0x0000000103767824 */ /* 0x102fe200018e067d */
[----:B------:R-:W-:Y:S01]  /*10830*/  IADD3 R119, P3, PT, R119, R72, RZ ;  /* 0x0000004877777210 */ /* 0x000fe20007f7e0ff */
[----:B------:R0:W5:Y:S04]  /*10840*/  LDL.LU.64 R2, [R1+0xe48] ;  /* 0x000e480001027983 */ /* 0x0001680000300a00 */
[----:B------:R1:W-:Y:S02]  /*10850*/  STL [R1+0x9bc], R119 ;  /* 0x0009bc7701007387 */ /* 0x0003e40000100800 */
[----:B-1----:R-:W-:-:S02]  /*10860*/  IMAD.X R119, R121, 0x1, R125, P6 ;  /* 0x0000000179777824 */ /* 0x002fc400030e067d */
[----:B------:R0:W5:Y:S01]  /*10870*/  LDL.LU.64 R120, [R1+0xe40] ;  /* 0x000e400001787983 */ /* 0x0001620000300a00 */
[--C-:B--2---:R-:W-:Y:S01]  /*10880*/  IMAD.X R71, R71, 0x1, R73.reuse, P5 ;  /* 0x0000000147477824 */ /* 0x104fe200028e0649 */
[----:B------:R-:W-:Y:S01]  /*10890*/  IADD3 R70, P5, PT, R70, R75, RZ ;  /* 0x0000004b46467210 */ /* 0x000fe20007fbe0ff */
[----:B----4-:R-:W-:-:S03]  /*108a0*/  IMAD.X R124, R124, 0x1, R73, P3 ;  /* 0x000000017c7c7824 */ /* 0x010fc600018e0649 */
[----:B------:R1:W-:Y:S01]  /*108b0*/  STL [R1+0x9c0], R71 ;  /* 0x0009c04701007387 */ /* 0x0003e20000100800 */
[----:B------:R-:W-:-:S03]  /*108c0*/  IADD3 R123, P3, PT, R123, R72, RZ ;  /* 0x000000487b7b7210 */ /* 0x000fc60007f7e0ff */
[----:B-1----:R-:W2:Y:S04]  /*108d0*/  LDL.LU R71, [R1+0xe38] ;  /* 0x000e380001477983 */ /* 0x002ea80000300800 */
[----:B------:R-:W3:Y:S01]  /*108e0*/  LDL.LU R75, [R1+0x9a8] ;  /* 0x0009a800014b7983 */ /* 0x000ee20000300800 */
[----:B------:R-:W-:-:S03]  /*108f0*/  IADD3 R0, P6, PT, R0, R72, RZ ;  /* 0x0000004800007210 */ /* 0x000fc60007fde0ff */
[----:B------:R1:W-:Y:S04]  /*10900*/  STL [R1+0x9b8], R124 ;  /* 0x0009b87c01007387 */ /* 0x0003e80000100800 */
[----:B-1----:R0:W5:Y:S04]  /*10910*/  LDL.LU R124, [R1+0xe34] ;  /* 0x000e3400017c7983 */ /* 0x0021680000300800 */
[----:B------:R1:W-:Y:S04]  /*10920*/  STL [R1+0x9b4], R123 ;  /* 0x0009b47b01007387 */ /* 0x0003e80000100800 */
[----:B-1----:R0:W5:Y:S04]  /*10930*/  LDL.LU R123, [R1+0xe30] ;  /* 0x000e3000017b7983 */ /* 0x0021680000300800 */
[----:B------:R1:W-:Y:S04]  /*10940*/  STL [R1+0x9ac], R0 ;  /* 0x0009ac0001007387 */ /* 0x0003e80000100800 */
[----:B-1----:R0:W5:Y:S04]  /*10950*/  LDL.LU R0, [R1+0xe2c] ;  /* 0x000e2c0001007983 */ /* 0x0021680000300800 */
[----:B------:R-:W4:Y:S01]  /*10960*/  LDL.LU R72, [R1+0x9b0] ;  /* 0x0009b00001487983 */ /* 0x000f220000300800 */
[----:B------:R-:W-:-:S04]  /*10970*/  IMAD.U32 R74, R74, -0x80000000, RZ ;  /* 0x800000004a4a7824 */ /* 0x000fc800078e00ff */
[----:B------:R-:W1:Y:S01]  /*10980*/  SYNCS.PHASECHK.TRANS64.TRYWAIT P2, [UR4], R74 ;  /* 0x0000004aff0075a7 */ /* 0x000e620008041104 */
[----:B---3--:R-:W-:-:S05]  /*10990*/  IMAD.X R75, R75, 0x1, R73, P6 ;  /* 0x000000014b4b7824 */ /* 0x008fca00030e0649 */
[----:B------:R0:W-:Y:S01]  /*109a0*/  STL [R1+0x9a8], R75 ;  /* 0x0009a84b01007387 */ /* 0x0001e20000100800 */
[----:B--2---:R-:W-:Y:S02]  /*109b0*/  IMAD.X R71, R71, 0x1, R125, P5 ;  /* 0x0000000147477824 */ /* 0x004fe400028e067d */
[----:B----4-:R-:W-:-:S05]  /*109c0*/  IMAD.X R72, R72, 0x1, R73, P3 ;  /* 0x0000000148487824 */ /* 0x010fca00018e0649 */
[----:B------:R0:W-:Y:S01]  /*109d0*/  STL [R1+0x9b0], R72 ;  /* 0x0009b04801007387 */ /* 0x0001e20000100800 */
[----:B-1----:R-:W-:Y:S05]  /*109e0*/  @!P2 BRA `(.L_x_8) ;  /* 0x000000ec008ca947 */ /* 0x002fea0003800000 */
.L_x_16:
        /* <DEDUP_REMOVED lines=79> */
[----:B------:R1:W-:Y:S04]  /*10ee0*/  STL [R1+0x1314], R74 ;  /* 0x0013144a01007387 */ /* 0x0003e80000100800 */
        /* <DEDUP_REMOVED lines=60> */
[----:B------:R-:W4:Y:S01]  /*112b0*/  LDL.LU R73, [R1+0x65c] ;  /* 0x00065c0001497983 */ /* 0x000f220000300800 */
[----:B-1----:R-:W-:-:S03]  /*112c0*/  PRMT R74, RZ, 0x7610, R74 ;  /* 0x00007610ff4a7816 */ /* 0x002fc6000000004a */
[----:B------:R-:W-:Y:S04]  /*112d0*/  STL [R1+0x10e4], R60 ;  /* 0x0010e43c01007387 */ /* 0x000fe80000100800 */
[----:B------:R-:W-:Y:S04]  /*112e0*/  STL [R1+0x10e0], R56 ;  /* 0x0010e03801007387 */ /* 0x000fe80000100800 */
[----:B------:R-:W-:Y:S04]  /*112f0*/  STL [R1+0x10dc], R55 ;  /* 0x0010dc3701007387 */ /* 0x000fe80000100800 */
[----:B------:R-:W-:Y:S04]  /*11300*/  STL [R1+0x10d8], R54 ;  /* 0x0010d83601007387 */ /* 0x000fe80000100800 */
[----:B------:R1:W-:Y:S04]  /*11310*/  STL [R1+0x10d4], R51 ;  /* 0x0010d43301007387 */ /* 0x0003e80000100800 */
[----:B------:R0:W-:Y:S04]  /*11320*/  STL [R1+0x10d0], R50 ;  /* 0x0010d03201007387 */ /* 0x0001e80000100800 */
[----:B------:R1:W-:Y:S01]  /*11330*/  STL [R1+0x10cc], R53 ;  /* 0x0010cc3501007387 */ /* 0x0003e20000100800 */
[----:B0-2---:R-:W-:-:S02]  /*11340*/  PRMT R72, RZ, 0x7610, R72 ;  /* 0x00007610ff487816 */ /* 0x005fc40000000048 */
[----:B---3--:R-:W-:Y:S01]  /*11350*/  PRMT R70, RZ, 0x7610, R70 ;  /* 0x00007610ff467816 */ /* 0x008fe20000000046 */
[----:B------:R0:W-:Y:S01]  /*11360*/  STL [R1+0x10c8], R41 ;  /* 0x0010c82901007387 */ /* 0x0001e20000100800 */
[----:B----4-:R-:W-:Y:S02]  /*11370*/  PRMT R71, RZ, 0x7610, R71 ;  /* 0x00007610ff477816 */ /* 0x010fe40000000047 */
[----:B------:R-:W-:Y:S01]  /*11380*/  PRMT R117, RZ, 0x7610, R117 ;  /* 0x00007610ff757816 */ /* 0x000fe20000000075 */
[----:B------:R2:W-:Y:S01]  /*11390*/  STL [R1+0x10c4], R52 ;  /* 0x0010c43401007387 */ /* 0x0005e20000100800 */
[----:B------:R-:W-:Y:S02]  /*113a0*/  PRMT R118, RZ, 0x7610, R118 ;  /* 0x00007610ff767816 */ /* 0x000fe40000000076 */
[----:B------:R-:W-:Y:S01]  /*113b0*/  PRMT R116, RZ, 0x7610, R116 ;  /* 0x00007610ff747816 */ /* 0x000fe20000000074 */
[----:B------:R3:W-:Y:S01]  /*113c0*/  STL [R1+0x10c0], R48 ;  /* 0x0010c03001007387 */ /* 0x0007e20000100800 */
[----:B------:R-:W-:-:S02]  /*113d0*/  PRMT R119, RZ, 0x7610, R119 ;  /* 0x00007610ff777816 */ /* 0x000fc40000000077 */
[----:B------:R-:W-:Y:S01]  /*113e0*/  PRMT R113, RZ, 0x7610, R113 ;  /* 0x00007610ff717816 */ /* 0x000fe20000000071 */
[----:B------:R4:W-:Y:S01]  /*113f0*/  STL [R1+0x10bc], R47 ;  /* 0x0010bc2f01007387 */ /* 0x0009e20000100800 */
[----:B------:R-:W-:Y:S02]  /*11400*/  PRMT R115, RZ, 0x7610, R115 ;  /* 0x00007610ff737816 */ /* 0x000fe40000000073 */
        /* <DEDUP_REMOVED lines=77> */
[----:B-1----:R-:W-:-:S02]  /*118e0*/  PRMT R51, RZ, 0x7610, R51 ;  /* 0x00007610ff337816 */ /* 0x002fc40000000033 */
[----:B------:R-:W-:Y:S01]  /*118f0*/  PRMT R50, RZ, 0x7610, R50 ;  /* 0x00007610ff327816 */ /* 0x000fe20000000032 */
[----:B------:R1:W-:Y:S01]  /*11900*/  STL [R1+0x1050], R18 ;  /* 0x0010501201007387 */ /* 0x0003e20000100800 */
[----:B------:R-:W-:-:S03]  /*11910*/  VIADD R73, R73, 0x1 ;  /* 0x0000000149497836 */ /* 0x000fc60000000000 */
[----:B------:R0:W-:Y:S01]  /*11920*/  STL [R1+0x104c], R21 ;  /* 0x00104c1501007387 */ /* 0x0001e20000100800 */
[----:B------:R-:W-:Y:S02]  /*11930*/  PRMT R60, RZ, 0x7610, R60 ;  /* 0x00007610ff3c7816 */ /* 0x000fe4000000003c */
[----:B------:R-:W-:Y:S01]  /*11940*/  PRMT R56, RZ, 0x7610, R56 ;  /* 0x00007610ff387816 */ /* 0x000fe20000000038 */
[----:B------:R1:W-:Y:S01]  /*11950*/  STL [R1+0x1048], R20 ;  /* 0x0010481401007387 */ /* 0x0003e20000100800 */
[----:B------:R-:W-:Y:S02]  /*11960*/  PRMT R55, RZ, 0x7610, R55 ;  /* 0x00007610ff377816 */ /* 0x000fe40000000037 */
[----:B------:R-:W-:Y:S01]  /*11970*/  PRMT R54, RZ, 0x7610, R54 ;  /* 0x00007610ff367816 */ /* 0x000fe20000000036 */
[----:B------:R1:W-:Y:S01]  /*11980*/  STL [R1+0x1044], R9 ;  /* 0x0010440901007387 */ /* 0x0003e20000100800 */
[----:B------:R-:W-:Y:S02]  /*11990*/  PRMT R53, RZ, 0x7610, R53 ;  /* 0x00007610ff357816 */ /* 0x000fe40000000035 */
[----:B0-----:R-:W-:Y:S01]  /*119a0*/  PRMT R41, RZ, 0x7610, R41 ;  /* 0x00007610ff297816 */ /* 0x001fe20000000029 */
[----:B------:R0:W-:Y:S01]  /*119b0*/  STL [R1+0x1040], R15 ;  /* 0x0010400f01007387 */ /* 0x0001e20000100800 */
[----:B--2---:R-:W-:-:S02]  /*119c0*/  PRMT R52, RZ, 0x7610, R52 ;  /* 0x00007610ff347816 */ /* 0x004fc40000000034 */
        /* <DEDUP_REMOVED lines=16> */
[----:B-----5:R0:W-:Y:S01]  /*11ad0*/  STL [R1+0x1028], R121 ;  /* 0x0010287901007387 */ /* 0x0201e20000100800 */
[----:B------:R-:W-:-:S02]  /*11ae0*/  PRMT R35, RZ, 0x7610, R35 ;  /* 0x00007610ff237816 */ /* 0x000fc40000000023 */
[----:B------:R-:W-:Y:S01]  /*11af0*/  PRMT R34, RZ, 0x7610, R34 ;  /* 0x00007610ff227816 */ /* 0x000fe20000000022 */
[----:B------:R-:W-:Y:S01]  /*11b00*/  STL [R1+0x1024], R12 ;  /* 0x0010240c01007387 */ /* 0x000fe20000100800 */
[----:B------:R-:W-:Y:S02]  /*11b10*/  PRMT R37, RZ, 0x7610, R37 ;  /* 0x00007610ff257816 */ /* 0x000fe40000000025 */
[----:B------:R-:W-:Y:S01]  /*11b20*/  PRMT R25, RZ, 0x7610, R25 ;  /* 0x00007610ff197816 */ /* 0x000fe20000000019 */
[----:B------:R-:W-:Y:S01]  /*11b30*/  STL [R1+0x1020], R7 ;  /* 0x0010200701007387 */ /* 0x000fe20000100800 */
[----:B------:R-:W-:Y:S02]  /*11b40*/  PRMT R36, RZ, 0x7610, R36 ;  /* 0x00007610ff247816 */ /* 0x000fe40000000024 */
[----:B------:R-:W-:Y:S01]  /*11b50*/  PRMT R32, RZ, 0x7610, R32 ;  /* 0x00007610ff207816 */ /* 0x000fe20000000020 */
[----:B------:R-:W-:Y:S01]  /*11b60*/  STL [R1+0x101c], R8 ;  /* 0x00101c0801007387 */ /* 0x000fe20000100800 */
        /* <DEDUP_REMOVED lines=16> */
[----:B-1----:R-:W-:Y:S01]  /*11c70*/  PRMT R18, RZ, 0x7610, R18 ;  /* 0x00007610ff127816 */ /* 0x002fe20000000012 */
[----:B------:R-:W-:Y:S01]  /*11c80*/  STL [R1+0x1004], R2 ;  /* 0x0010040201007387 */ /* 0x000fe20000100800 */
[----:B------:R-:W-:-:S02]  /*11c90*/  PRMT R21, RZ, 0x7610, R21 ;  /* 0x00007610ff157816 */ /* 0x000fc40000000015 */
[----:B------:R-:W-:Y:S01]  /*11ca0*/  PRMT R20, RZ, 0x7610, R20 ;  /* 0x00007610ff147816 */ /* 0x000fe20000000014 */
[----:B------:R-:W-:Y:S01]  /*11cb0*/  STL [R1+0x1000], R122 ;  /* 0x0010007a01007387 */ /* 0x000fe20000100800 */
[----:B------:R-:W-:Y:S02]  /*11cc0*/  PRMT R9, RZ, 0x7610, R9 ;  /* 0x00007610ff097816 */ /* 0x000fe40000000009 */
[----:B0-----:R-:W-:Y:S01]  /*11cd0*/  PRMT R15, RZ, 0x7610, R15 ;  /* 0x00007610ff0f7816 */ /* 0x001fe2000000000f */
[----:B------:R-:W-:Y:S01]  /*11ce0*/  STL [R1+0xffc], R123 ;  /* 0x000ffc7b01007387 */ /* 0x000fe20000100800 */
[----:B--2---:R-:W-:Y:S02]  /*11cf0*/  PRMT R16, RZ, 0x7610, R16 ;  /* 0x00007610ff107816 */ /* 0x004fe40000000010 */
[----:B---3--:R-:W-:Y:S01]  /*11d00*/  PRMT R14, RZ, 0x7610, R14 ;  /* 0x00007610ff0e7816 */ /* 0x008fe2000000000e */
[----:B------:R-:W-:Y:S01]  /*11d10*/  STL [R1+0xff8], R124 ;  /* 0x000ff87c01007387 */ /* 0x000fe20000100800 */
[----:B----4-:R-:W-:-:S02]  /*11d20*/  PRMT R11, RZ, 0x7610, R11 ;  /* 0x00007610ff0b7816 */ /* 0x010fc4000000000b */
[----:B------:R-:W-:Y:S01]  /*11d30*/  PRMT R10, RZ, 0x7610, R10 ;  /* 0x00007610ff0a7816 */ /* 0x000fe2000000000a */
[----:B------:R-:W-:Y:S01]  /*11d40*/  STL [R1+0xfe0], R125 ;  /* 0x000fe07d01007387 */ /* 0x000fe20000100800 */
[----:B------:R-:W-:Y:S02]  /*11d50*/  PRMT R13, RZ, 0x7610, R13 ;  /* 0x00007610ff0d7816 */ /* 0x000fe4000000000d */
[----:B------:R-:W-:Y:S01]  /*11d60*/  PRMT R121, RZ, 0x7610, R121 ;  /* 0x00007610ff797816 */ /* 0x000fe20000000079 */
[----:B------:R-:W-:Y:S04]  /*11d70*/  STL [R1+0xfdc], R75 ;  /* 0x000fdc4b01007387 */ /* 0x000fe80000100800 */
[----:B------:R-:W-:Y:S04]  /*11d80*/  STL [R1+0xfd8], R0 ;  /* 0x000fd80001007387 */ /* 0x000fe80000100800 */
[----:B------:R-:W-:Y:S04]  /*11d90*/  STL [R1+0x65c], R73 ;  /* 0x00065c4901007387 */ /* 0x000fe80000100800 */
[----:B------:R0:W-:Y:S04]  /*11da0*/  STL.S16 [R1+0x8fc], R74 ;  /* 0x0008fc4a01007387 */ /* 0x0001e80000100600 */
[----:B0-----:R-:W2:Y:S02]  /*11db0*/  LDL.LU R74, [R1+0x1314] ;  /* 0x00131400014a7983 */ /* 0x001ea40000300800 */
[----:B--2---:R-:W-:-:S05]  /*11dc0*/  PRMT R74, RZ, 0x7610, R74 ;  /* 0x00007610ff4a7816 */ /* 0x004fca000000004a */
[----:B------:R0:W-:Y:S04]  /*11dd0*/  STL.S16 [R1+0x8f8], R74 ;  /* 0x0008f84a01007387 */ /* 0x0001e80000100600 */
[----:B0-----:R-:W2:Y:S01]  /*11de0*/  LDL.LU R74, [R1+0x1310] ;  /* 0x00131000014a7983 */ /* 0x001ea20000300800 */
        /* <DEDUP_REMOVED lines=12> */
[----:B--2---:R-:W-:-:S05]  /*11eb0*/  PRMT R74, RZ, 0x7610, R74 ;  /* 0x00007610ff4a7816 */ /* 0x004fca000000004a */
[----:B------:R0:W-:Y:S04]  /*11ec0*/  STL.S16 [R1+0x8cc], R74 ;  /* 0x0008cc4a01007387 */ /* 0x0001e80000100600 */
[----:B0-----:R-:W2:Y:S02]  /*11ed0*/  LDL.LU R74, [R1+0x130c] ;  /* 0x00130c00014a7983 */ /* 0x001ea40000300800 */
        /* <DEDUP_REMOVED lines=230> */
[----:B0-----:R-:W2:Y:S04]  /*12d40*/  LDL.LU R74, [R1+0x11d8] ;  /* 0x0011d800014a7983 */ /* 0x001ea80000300800 */
[----:B------:R0:W-:Y:S04]  /*12d50*/  STL.S16 [R1+0x7e4], R72 ;  /* 0x0007e44801007387 */ /* 0x0001e80000100600 */
[----:B0-----:R-:W3:Y:S04]  /*12d60*/  LDL.LU R72, [R1+0x11d4] ;  /* 0x0011d40001487983 */ /* 0x001ee80000300800 */
[----:B------:R0:W-:Y:S04]  /*12d70*/  STL.S16 [R1+0x7e0], R70 ;  /* 0x0007e04601007387 */ /* 0x0001e80000100600 */
[----:B0-----:R-:W4:Y:S04]  /*12d80*/  LDL.LU R70, [R1+0x11d0] ;  /* 0x0011d00001467983 */ /* 0x001f280000300800 */
[----:B------:R0:W-:Y:S04]  /*12d90*/  STL.S16 [R1+0x7dc], R71 ;  /* 0x0007dc4701007387 */ /* 0x0001e80000100600 */
[----:B0-----:R-:W4:Y:S04]  /*12da0*/  LDL.LU R71, [R1+0x11cc] ;  /* 0x0011cc0001477983 */ /* 0x001f280000300800 */
[----:B------:R0:W-:Y:S04]  /*12db0*/  STL.S16 [R1+0x7d8], R117 ;  /* 0x0007d87501007387 */ /* 0x0001e80000100600 */
[----:B0-----:R-:W2:Y:S04]  /*12dc0*/  LDL.LU R117, [R1+0x11c8] ;  /* 0x0011c80001757983 */ /* 0x001ea80000300800 */
        /* <DEDUP_REMOVED lines=57> */
[----:B0-----:R-:W3:Y:S04]  /*13160*/  LDL.LU R92, [R1+0x1154] ;  /* 0x00115400015c7983 */ /* 0x001ee80000300800 */
        /* <DEDUP_REMOVED lines=13> */
[----:B0-----:R-:W4:Y:S04]  /*13240*/  LDL.LU R81, [R1+0x1138] ;  /* 0x0011380001517983 */ /* 0x001f280000300800 */
        /* <DEDUP_REMOVED lines=22> */
[----:B------:R0:W-:Y:S01]  /*133b0*/  STL.S16 [R1+0x728], R57 ;  /* 0x0007283901007387 */ /* 0x0001e20000100600 */
[----:B------:R-:W-:-:S03]  /*133c0*/  PRMT R125, RZ, 0x7610, R125 ;  /* 0x00007610ff7d7816 */ /* 0x000fc6000000007d */
[----:B0-----:R-:W4:Y:S04]  /*133d0*/  LDL.LU R57, [R1+0x1108] ;  /* 0x0011080001397983 */ /* 0x001f280000300800 */
[----:B------:R0:W-:Y:S01]  /*133e0*/  STL.S16 [R1+0x724], R68 ;  /* 0x0007244401007387 */ /* 0x0001e20000100600 */
[----:B------:R-:W-:-:S03]  /*133f0*/  PRMT R75, RZ, 0x7610, R75 ;  /* 0x00007610ff4b7816 */ /* 0x000fc6000000004b */
[----:B0-----:R-:W4:Y:S04]  /*13400*/  LDL.LU R68, [R1+0x1104] ;  /* 0x0011040001447983 */ /* 0x001f280000300800 */
[----:B------:R0:W-:Y:S04]  /*13410*/  STL.S16 [R1+0x720], R64 ;  /* 0x0007204001007387 */ /* 0x0001e80000100600 */
[----:B0-----:R-:W4:Y:S04]  /*13420*/  LDL.LU R64, [R1+0x1100] ;  /* 0x0011000001407983 */ /* 0x001f280000300800 */
[----:B------:R0:W-:Y:S01]  /*13430*/  STL.S16 [R1+0x71c], R63 ;  /* 0x00071c3f01007387 */ /* 0x0001e20000100600 */
[----:B--2---:R-:W-:-:S03]  /*13440*/  PRMT R74, RZ, 0x7610, R74 ;  /* 0x00007610ff4a7816 */ /* 0x004fc6000000004a */
[----:B0-----:R-:W2:Y:S04]  /*13450*/  LDL.LU R63, [R1+0x10fc] ;  /* 0x0010fc00013f7983 */ /* 0x001ea80000300800 */
[----:B------:R0:W-:Y:S04]  /*13460*/  STL.S16 [R1+0x718], R62 ;  /* 0x0007183e01007387 */ /* 0x0001e80000100600 */
[----:B0-----:R-:W2:Y:S04]  /*13470*/  LDL.LU R62, [R1+0x10f8] ;  /* 0x0010f800013e7983 */ /* 0x001ea80000300800 */
[----:B------:R0:W-:Y:S04]  /*13480*/  STL.S16 [R1+0x714], R59 ;  /* 0x0007143b01007387 */ /* 0x0001e80000100600 */
[----:B0-----:R-:W2:Y:S04]  /*13490*/  LDL.LU R59, [R1+0x10f4] ;  /* 0x0010f400013b7983 */ /* 0x001ea80000300800 */
[----:B------:R0:W-:Y:S04]  /*134a0*/  STL.S16 [R1+0x710], R58 ;  /* 0x0007103a01007387 */ /* 0x0001e80000100600 */
[----:B0-----:R-:W2:Y:S04]  /*134b0*/  LDL.LU R58, [R1+0x10f0] ;  /* 0x0010f000013a7983 */ /* 0x001ea80000300800 */
[----:B------:R-:W-:Y:S04]  /*134c0*/  STL [R1+0xfe4], R125 ;  /* 0x000fe47d01007387 */ /* 0x000fe80000100800 */
[----:B------:R-:W-:Y:S04]  /*134d0*/  STL [R1+0xfe8], R75 ;  /* 0x000fe84b01007387 */ /* 0x000fe80000100800 */
[----:B------:R0:W-:Y:S04]  /*134e0*/  STL.S16 [R1+0x704], R61 ;  /* 0x0007043d01007387 */ /* 0x0001e80000100600 */
[----:B0-----:R-:W2:Y:S04]  /*134f0*/  LDL.LU R61, [R1+0x10ec] ;  /* 0x0010ec00013d7983 */ /* 0x001ea80000300800 */
[----:B------:R0:W-:Y:S04]  /*13500*/  STL.S16 [R1+0x700], R49 ;  /* 0x0007003101007387 */ /* 0x0001e80000100600 */
[----:B0-----:R-:W2:Y:S01]  /*13510*/  LDL.LU R49, [R1+0x10e8] ;  /* 0x0010e80001317983 */ /* 0x001ea20000300800 */
[----:B---3--:R-:W-:-:S03]  /*13520*/  PRMT R72, RZ, 0x7610, R72 ;  /* 0x00007610ff487816 */ /* 0x008fc60000000048 */
[----:B------:R0:W-:Y:S02]  /*13530*/  STL.S16 [R1+0x6fc], R74 ;  /* 0x0006fc4a01007387 */ /* 0x0001e40000100600 */
[----:B0-----:R-:W0:Y:S02]  /*13540*/  LDC R74, c[0x0][0x3a0] ;  /* 0x0000e800ff4a7b82 */ /* 0x001e240000000800 */
[----:B0-----:R-:W-:Y:S02]  /*13550*/  IMAD R74, R73, -0x80, R74 ;  /* 0xffffff80494a7824 */ /* 0x001fe400078e024a */
[----:B------:R-:W3:Y:S04]  /*13560*/  LDL.LU R73, [R1+0xd5c] ;  /* 0x000d5c0001497983 */ /* 0x000ee80000300800 */
[----:B------:R0:W-:Y:S04]  /*13570*/  STL.S16 [R1+0x6f8], R72 ;  /* 0x0006f84801007387 */ /* 0x0001e80000100600 */
[----:B0-----:R-:W3:Y:S01]  /*13580*/  LDL.LU R72, [R1+0xd68] ;  /* 0x000d680001487983 */ /* 0x001ee20000300800 */
[----:B------:R-:W-:-:S02]  /*13590*/  ISETP.GT.AND P6, PT, R74, RZ, PT ;  /* 0x000000ff4a00720c */ /* 0x000fc40003fc4270 */
[----:B------:R-:W-:Y:S02]  /*135a0*/  PRMT R75, RZ, 0x7610, R75 ;  /* 0x00007610ff4b7816 */ /* 0x000fe4000000004b */
[----:B------:R-:W-:Y:S02]  /*135b0*/  PRMT R125, RZ, 0x7610, R125 ;  /* 0x00007610ff7d7816 */ /* 0x000fe4000000007d */
[----:B------:R-:W-:Y:S01]  /*135c0*/  PRMT R0, RZ, 0x7610, R0 ;  /* 0x00007610ff007816 */ /* 0x000fe20000000000 */
[----:B------:R-:W-:Y:S04]  /*135d0*/  STL [R1+0xfec], R75 ;  /* 0x000fec4b01007387 */ /* 0x000fe80000100800 */
[----:B------:R-:W-:Y:S04]  /*135e0*/  STL [R1+0xff0], R125 ;  /* 0x000ff07d01007387 */ /* 0x000fe80000100800 */
[----:B----4-:R-:W4:Y:S04]  /*135f0*/  @P6 LDG.E.U16 R50, desc[UR6][R70.64] ;  /* 0x0000000646326981 */ /* 0x010f28000c1e1500 */
[----:B------:R0:W-:Y:S04]  /*13600*/  STL.S16 [R1+0x6ec], R60 ;  /* 0x0006ec3c01007387 */ /* 0x0001e80000100600 */
[----:B0-----:R-:W2:Y:S04]  /*13610*/  LDL.LU R60, [R1+0x10e4] ;  /* 0x0010e400013c7983 */ /* 0x001ea80000300800 */
[----:B------:R-:W-:Y:S04]  /*13620*/  STL [R1+0xff4], R0 ;  /* 0x000ff40001007387 */ /* 0x000fe80000100800 */
[----:B------:R0:W-:Y:S01]  /*13630*/  STL.S16 [R1+0x6e4], R56 ;  /* 0x0006e43801007387 */ /* 0x0001e20000100600 */
[----:B------:R-:W-:-:S03]  /*13640*/  ISETP.GT.AND P5, PT, R74, 0x1, PT ;  /* 0x000000014a00780c */ /* 0x000fc60003fa4270 */
[----:B0-----:R-:W2:Y:S01]  /*13650*/  LDL.LU R56, [R1+0x10e0] ;  /* 0x0010e00001387983 */ /* 0x001ea20000300800 */
[C---:B------:R-:W-:Y:S02]  /*13660*/  ISETP.GT.AND P3, PT, R74.reuse, 0x2, PT ;  /* 0x000000024a00780c */ /* 0x040fe40003f64270 */
[----:B------:R-:W-:Y:S01]  /*13670*/  ISETP.GT.AND P2, PT, R74, 0x3, PT ;  /* 0x000000034a00780c */ /* 0x000fe20003f44270 */
[----:B------:R0:W-:Y:S01]  /*13680*/  STL.S16 [R1+0x6d4], R55 ;  /* 0x0006d43701007387 */ /* 0x0001e20000100600 */
[----:B------:R-:W-:Y:S02]  /*13690*/  PRMT R0, RZ, 0x7610, R0 ;  /* 0x00007610ff007816 */ /* 0x000fe40000000000 */
[----:B------:R-:W-:Y:S02]  /*136a0*/  PRMT R125, RZ, 0x7610, R125 ;  /* 0x00007610ff7d7816 */ /* 0x000fe4000000007d */
[----:B------:R-:W-:Y:S01]  /*136b0*/  PRMT R75, RZ, 0x7610, R75 ;  /* 0x00007610ff4b7816 */ /* 0x000fe2000000004b */
[----:B0-----:R-:W2:Y:S04]  /*136c0*/  LDL.LU R55, [R1+0x10dc] ;  /* 0x0010dc0001377983 */ /* 0x001ea80000300800 */
[----:B------:R0:W-:Y:S04]  /*136d0*/  STL.S16 [R1+0x6d0], R54 ;  /* 0x0006d03601007387 */ /* 0x0001e80000100600 */
[----:B0-----:R-:W2:Y:S04]  /*136e0*/  LDL.LU R54, [R1+0x10d8] ;  /* 0x0010d80001367983 */ /* 0x001ea80000300800 */
[----:B---3--:R-:W3:Y:S04]  /*136f0*/  @P6 LDG.E.U16 R51, desc[UR6][R72.64] ;  /* 0x0000000648336981 */ /* 0x008ee8000c1e1500 */
[----:B---3--:R0:W-:Y:S04]  /*13700*/  STL [R1+0x99c], R51 ;  /* 0x00099c3301007387 */ /* 0x0081e80000100800 */
[----:B0-----:R-:W3:Y:S04]  /*13710*/  LDL.LU R51, [R1+0x10d4] ;  /* 0x0010d40001337983 */ /* 0x001ee80000300800 */
[----:B------:R-:W-:Y:S04]  /*13720*/  STL [R1+0xe30], R72 ;  /* 0x000e304801007387 */ /* 0x000fe80000100800 */
[----:B------:R-:W-:Y:S04]  /*13730*/  STL [R1+0xf18], R72 ;  /* 0x000f184801007387 */ /* 0x000fe80000100800 */
[----:B------:R-:W-:Y:S04]  /*13740*/  STL [R1+0xe2c], R73 ;  /* 0x000e2c4901007387 */ /* 0x000fe80000100800 */
[----:B------:R-:W-:Y:S04]  /*13750*/  STL [R1+0xf1c], R73 ;  /* 0x000f1c4901007387 */ /* 0x000fe80000100800 */
[----:B----4-:R0:W-:Y:S04]  /*13760*/  STL [R1+0x998], R50 ;  /* 0x0009983201007387 */ /* 0x0101e80000100800 */
[----:B0-----:R-:W4:Y:S04]  /*13770*/  LDL.LU R50, [R1+0x10d0] ;  /* 0x0010d00001327983 */ /* 0x001f280000300800 */
[----:B------:R-:W-:Y:S04]  /*13780*/  STL [R1+0xe38], R70 ;  /* 0x000e384601007387 */ /* 0x000fe80000100800 */
[----:B------:R0:W-:Y:S04]  /*13790*/  STL [R1+0xf20], R70 ;  /* 0x000f204601007387 */ /* 0x0001e80000100800 */
[----:B------:R-:W-:Y:S04]  /*137a0*/  STL [R1+0xe34], R71 ;  /* 0x000e344701007387 */ /* 0x000fe80000100800 */
[----:B------:R1:W-:Y:S01]  /*137b0*/  STL [R1+0xf24], R71 ;  /* 0x000f244701007387 */ /* 0x0003e20000100800 */
[----:B0-----:R-:W-:-:S02]  /*137c0*/  IMAD.MOV.U32 R70, RZ, RZ, R116 ;  /* 0x000000ffff467224 */ /* 0x001fc400078e0074 */
[----:B-1----:R-:W-:-:S05]  /*137d0*/  IMAD.MOV.U32 R71, RZ, RZ, R119 ;  /* 0x000000ffff477224 */ /* 0x002fca00078e0077 */
[----:B------:R-:W2:Y:S01]  /*137e0*/  @P5 LDG.E.U16 R53, desc[UR6][R70.64] ;  /* 0x0000000646355981 */ /* 0x000ea2000c1e1500 */
[----:B------:R-:W-:Y:S02]  /*137f0*/  IMAD.MOV.U32 R72, RZ, RZ, R117 ;  /* 0x000000ffff487224 */ /* 0x000fe400078e0075 */
[----:B------:R-:W-:Y:S01]  /*13800*/  IMAD.MOV.U32 R73, RZ, RZ, R118 ;  /* 0x000000ffff497224 */ /* 0x000fe200078e0076 */
[----:B------:R-:W-:Y:S04]  /*13810*/  STL.64 [R1+0x618], R70 ;  /* 0x0006184601007387 */ /* 0x000fe80000100a00 */
[----:B------:R0:W3:Y:S04]  /*13820*/  @P5 LDG.E.U16 R41, desc[UR6][R72.64] ;  /* 0x0000000648295981 */ /* 0x0000e8000c1e1500 */
[----:B--2---:R1:W-:Y:S04]  /*13830*/  STL [R1+0x994], R53 ;  /* 0x0009943501007387 */ /* 0x0043e80000100800 */
[----:B-1----:R-:W2:Y:S04]  /*13840*/  LDL.LU R53, [R1+0x10cc] ;  /* 0x0010cc0001357983 */ /* 0x002ea80000300800 */
[----:B------:R0:W-:Y:S02]  /*13850*/  STL.64 [R1+0x610], R72 ;  /* 0x0006104801007387 */ /* 0x0001e40000100a00 */
[----:B0-----:R-:W-:-:S02]  /*13860*/  IMAD.MOV.U32 R72, RZ, RZ, R112 ;  /* 0x000000ffff487224 */ /* 0x001fc400078e0070 */
[----:B------:R-:W-:-:S05]  /*13870*/  IMAD.MOV.U32 R73, RZ, RZ, R114 ;  /* 0x000000ffff497224 */ /* 0x000fca00078e0072 */
[----:B------:R0:W2:Y:S01]  /*13880*/  @P3 LDG.E.U16 R52, desc[UR6][R72.64] ;  /* 0x0000000648343981 */ /* 0x0000a2000c1e1500 */
[----:B------:R-:W-:Y:S02]  /*13890*/  IMAD.MOV.U32 R70, RZ, RZ, R113 ;  /* 0x000000ffff467224 */ /* 0x000fe400078e0071 */
[----:B------:R-:W-:Y:S01]  /*138a0*/  IMAD.MOV.U32 R71, RZ, RZ, R115 ;  /* 0x000000ffff477224 */ /* 0x000fe200078e0073 */
[----:B---3--:R1:W-:Y:S04]  /*138b0*/  STL [R1+0x990], R41 ;  /* 0x0009902901007387 */ /* 0x0083e80000100800 */
[----:B------:R3:W3:Y:S04]  /*138c0*/  @P3 LDG.E.U16 R48, desc[UR6][R70.64] ;  /* 0x0000000646303981 */ /* 0x0006e8000c1e1500 */
[----:B-1----:R-:W3:Y:S04]  /*138d0*/  LDL.LU R41, [R1+0x10c8] ;  /* 0x0010c80001297983 */ /* 0x002ee80000300800 */
[----:B------:R0:W-:Y:S02]  /*138e0*/  STL.64 [R1+0x608], R72 ;  /* 0x0006084801007387 */ /* 0x0001e40000100a00 */
[----:B0-----:R-:W-:-:S02]  /*138f0*/  IMAD.MOV.U32 R72, RZ, RZ, R108 ;  /* 0x000000ffff487224 */ /* 0x001fc400078e006c */
[----:B------:R-:W-:-:S05]  /*13900*/  IMAD.MOV.U32 R73, RZ, RZ, R110 ;  /* 0x000000ffff497224 */ /* 0x000fca00078e006e */
[----:B------:R-:W4:Y:S04]  /*13910*/  @P2 LDG.E.U16 R47, desc[UR6][R72.64] ;  /* 0x00000006482f2981 */ /* 0x000f28000c1e1500 */
[----:B--2---:R0:W-:Y:S04]  /*13920*/  STL [R1+0x98c], R52 ;  /* 0x00098c3401007387 */ /* 0x0041e80000100800 */
[----:B0-----:R-:W2:Y:S04]  /*13930*/  LDL.LU R52, [R1+0x10c4] ;  /* 0x0010c40001347983 */ /* 0x001ea80000300800 */
[----:B------:R3:W-:Y:S02]  /*13940*/  STL.64 [R1+0x600], R70 ;  /* 0x0006004601007387 */ /* 0x0007e40000100a00 */
[----:B---3--:R-:W-:-:S02]  /*13950*/  IMAD.MOV.U32 R70, RZ, RZ, R109 ;  /* 0x000000ffff467224 */ /* 0x008fc400078e006d */
[----:B------:R-:W-:-:S05]  /*13960*/  IMAD.MOV.U32 R71, RZ, RZ, R111 ;  /* 0x000000ffff477224 */ /* 0x000fca00078e006f */
[----:B------:R0:W3:Y:S01]  /*13970*/  @P2 LDG.E.U16 R46, desc[UR6][R70.64] ;  /* 0x00000006462e2981 */ /* 0x0000e2000c1e1500 */
[C---:B------:R-:W-:Y:S02]  /*13980*/  ISETP.GT.AND P6, PT, R74.reuse, 0x4, PT ;  /* 0x000000044a00780c */ /* 0x040fe40003fc4270 */
[----:B------:R-:W-:Y:S01]  /*13990*/  ISETP.GT.AND P5, PT, R74, 0x5, PT ;  /* 0x000000054a00780c */ /* 0x000fe20003fa4270 */
[----:B------:R1:W-:Y:S04]  /*139a0*/  STL [R1+0x988], R48 ;  /* 0x0009883001007387 */ /* 0x0003e80000100800 */
[----:B-1----:R-:W2:Y:S04]  /*139b0*/  LDL.LU R48, [R1+0x10c0] ;  /* 0x0010c00001307983 */ /* 0x002ea80000300800 */
[----:B------:R1:W-:Y:S04]  /*139c0*/  STL.64 [R1+0x5f8], R72 ;  /* 0x0005f84801007387 */ /* 0x0003e80000100a00 */
[----:B----4-:R4:W-:Y:S01]  /*139d0*/  STL [R1+0x984], R47 ;  /* 0x0009842f01007387 */ /* 0x0109e20000100800 */
[----:B-1----:R-:W-:-:S02]  /*139e0*/  IMAD.MOV.U32 R72, RZ, RZ, R105 ;  /* 0x000000ffff487224 */ /* 0x002fc400078e0069 */
[----:B------:R-:W-:Y:S01]  /*139f0*/  IMAD.MOV.U32 R73, RZ, RZ, R106 ;  /* 0x000000ffff497224 */ /* 0x000fe200078e006a */
[----:B----4-:R-:W4:Y:S04]  /*13a00*/  LDL.LU R47, [R1+0x10bc] ;  /* 0x0010bc00012f7983 */ /* 0x010f280000300800 */
[----:B------:R0:W-:Y:S04]  /*13a10*/  STL.64 [R1+0x5f0], R70 ;  /* 0x0005f04601007387 */ /* 0x0001e80000100a00 */
[----:B------:R1:W2:Y:S01]  /*13a20*/  @P6 LDG.E.U16 R43, desc[UR6][R72.64] ;  /* 0x00000006482b6981 */ /* 0x0002a2000c1e1500 */
[----:B0-----:R-:W-:-:S02]  /*13a30*/  IMAD.MOV.U32 R70, RZ, RZ, R100 ;  /* 0x000000ffff467224 */ /* 0x001fc400078e0064 */
[----:B------:R-:W-:-:S05]  /*13a40*/  IMAD.MOV.U32 R71, RZ, RZ, R107 ;  /* 0x000000ffff477224 */ /* 0x000fca00078e006b */
[----:B------:R-:W4:Y:S04]  /*13a50*/  @P6 LDG.E.U16 R42, desc[UR6][R70.64] ;  /* 0x00000006462a6981 */ /* 0x000f28000c1e1500 */
[----:B---3--:R0:W-:Y:S04]  /*13a60*/  STL [R1+0x980], R46 ;  /* 0x0009802e01007387 */ /* 0x0081e80000100800 */
[----:B0-----:R-:W3:Y:S04]  /*13a70*/  LDL.LU R46, [R1+0x10b8] ;  /* 0x0010b800012e7983 */ /* 0x001ee80000300800 */
[----:B------:R1:W-:Y:S02]  /*13a80*/  STL.64 [R1+0x5e8], R72 ;  /* 0x0005e84801007387 */ /* 0x0003e40000100a00 */
[----:B-1----:R-:W-:-:S02]  /*13a90*/  IMAD.MOV.U32 R72, RZ, RZ, R101 ;  /* 0x000000ffff487224 */ /* 0x002fc400078e0065 */
[----:B------:R-:W-:-:S05]  /*13aa0*/  IMAD.MOV.U32 R73, RZ, RZ, R103 ;  /* 0x000000ffff497224 */ /* 0x000fca00078e0067 */
[----:B------:R0:W3:Y:S01]  /*13ab0*/  @P5 LDG.E.U16 R45, desc[UR6][R72.64] ;  /* 0x00000006482d5981 */ /* 0x0000e2000c1e1500 */
[----:B------:R-:W-:-:S03]  /*13ac0*/  ISETP.GT.AND P3, PT, R74, 0x6, PT ;  /* 0x000000064a00780c */ /* 0x000fc60003f64270 */
[----:B--2---:R1:W-:Y:S04]  /*13ad0*/  STL [R1+0x97c], R43 ;  /* 0x00097c2b01007387 */ /* 0x0043e80000100800 */
        /* <DEDUP_REMOVED lines=17> */
[C---:B------:R-:W-:Y:S02]  /*13bf0*/  ISETP.GT.AND P2, PT, R74.reuse, 0x7, PT ;  /* 0x000000074a00780c */ /* 0x040fe40003f44270 */
[----:B------:R-:W-:Y:S01]  /*13c00*/  ISETP.GT.AND P6, PT, R74, 0x8, PT ;  /* 0x000000084a00780c */ /* 0x000fe20003fc4270 */
        /* <DEDUP_REMOVED lines=75> */
[----:B------:R-:W3:Y:S01]  /*140c0*/  @P6 LDG.E.U16 R26, desc[UR6][R70.64] ;  /* 0x00000006461a6981 */ /* 0x000ee2000c1e1500 */
[C---:B------:R-:W-:Y:S01]  /*140d0*/  ISETP.GT.AND P5, PT, R74.reuse, 0xd, PT ;  /* 0x0000000d4a00780c */ /* 0x040fe20003fa4270 */
[----:B------:R-:W-:Y:S01]  /*140e0*/  IMAD.MOV.U32 R65, RZ, RZ, R64 ;  /* 0x000000ffff417224 */ /* 0x000fe200078e0040 */
[----:B------:R-:W-:Y:S01]  /*140f0*/  ISETP.GT.AND P3, PT, R74, 0xe, PT ;  /* 0x0000000e4a00780c */ /* 0x000fe20003f64270 */
[----:B------:R-:W-:Y:S02]  /*14100*/  IMAD.MOV.U32 R64, RZ, RZ, R63 ;  /* 0x000000ffff407224 */ /* 0x000fe400078e003f */
[----:B------:R-:W-:Y:S02]  /*14110*/  IMAD.MOV.U32 R66, RZ, RZ, R57 ;  /* 0x000000ffff427224 */ /* 0x000fe400078e0039 */
[----:B------:R-:W-:Y:S02]  /*14120*/  IMAD.MOV.U32 R67, RZ, RZ, R68 ;  /* 0x000000ffff437224 */ /* 0x000fe400078e0044 */
[----:B------:R-:W-:-:S04]  /*14130*/  IMAD.MOV.U32 R63, RZ, RZ, R62 ;  /* 0x000000ffff3f7224 */ /* 0x000fc800078e003e */
[----:B------:R0:W3:Y:S01]  /*14140*/  @P5 LDG.E.U16 R29, desc[UR6][R64.64] ;  /* 0x00000006401d5981 */ /* 0x0000e2000c1e1500 */
[----:B------:R-:W-:-:S03]  /*14150*/  IMAD.MOV.U32 R62, RZ, RZ, R59 ;  /* 0x000000ffff3e7224 */ /* 0x000fc600078e003b */
[----:B------:R-:W3:Y:S04]  /*14160*/  @P5 LDG.E.U16 R17, desc[UR6][R66.64] ;  /* 0x0000000642115981 */ /* 0x000ee8000c1e1500 */
[----:B------:R-:W3:Y:S04]  /*14170*/  @P3 LDG.E.U16 R24, desc[UR6][R62.64] ;  /* 0x000000063e183981 */ /* 0x000ee8000c1e1500 */
[----:B--2---:R1:W-:Y:S04]  /*14180*/  STL [R1+0x948], R30 ;  /* 0x0009481e01007387 */ /* 0x0043e80000100800 */
[----:B-1----:R-:W2:Y:S04]  /*14190*/  LDL.LU R30, [R1+0x1078] ;  /* 0x00107800011e7983 */ /* 0x002ea80000300800 */
[----:B------:R-:W-:Y:S04]  /*141a0*/  STL.64 [R1+0x568], R72 ;  /* 0x0005684801007387 */ /* 0x000fe80000100a00 */
[----:B----4-:R1:W-:Y:S04]  /*141b0*/  STL [R1+0x944], R27 ;  /* 0x0009441b01007387 */ /* 0x0103e80000100800 */
[----:B-1----:R-:W4:Y:S04]  /*141c0*/  LDL.LU R27, [R1+0x1074] ;  /* 0x00107400011b7983 */ /* 0x002f280000300800 */
[----:B------:R-:W-:Y:S04]  /*141d0*/  STL.64 [R1+0x560], R70 ;  /* 0x0005604601007387 */ /* 0x000fe80000100a00 */
[----:B---3--:R1:W-:Y:S04]  /*141e0*/  STL [R1+0x940], R26 ;  /* 0x0009401a01007387 */ /* 0x0083e80000100800 */
[----:B-1----:R-:W3:Y:S04]  /*141f0*/  LDL.LU R26, [R1+0x1070] ;  /* 0x00107000011a7983 */ /* 0x002ee80000300800 */
[----:B------:R0:W-:Y:S02]  /*14200*/  STL.64 [R1+0x558], R64 ;  /* 0x0005584001007387 */ /* 0x0001e40000100a00 */
[----:B0-----:R-:W-:-:S02]  /*14210*/  IMAD.MOV.U32 R64, RZ, RZ, R58 ;  /* 0x000000ffff407224 */ /* 0x001fc400078e003a */
[----:B------:R-:W-:-:S05]  /*14220*/  IMAD.MOV.U32 R65, RZ, RZ, R61 ;  /* 0x000000ffff417224 */ /* 0x000fca00078e003d */
[----:B------:R-:W2:Y:S01]  /*14230*/  @P3 LDG.E.U16 R28, desc[UR6][R64.64] ;  /* 0x00000006401c3981 */ /* 0x000ea2000c1e1500 */
[----:B------:R-:W-:-:S03]  /*14240*/  ISETP.GT.AND P2, PT, R74, 0xf, PT ;  /* 0x0000000f4a00780c */ /* 0x000fc60003f44270 */
[----:B------:R0:W-:Y:S01]  /*14250*/  STL [R1+0x93c], R29 ;  /* 0x00093c1d01007387 */ /* 0x0001e20000100800 */
[----:B------:R-:W-:Y:S01]  /*14260*/  ISETP.GT.AND P6, PT, R74, 0x10, PT ;  /* 0x000000104a00780c */ /* 0x000fe20003fc4270 */
[----:B------:R-:W-:Y:S02]  /*14270*/  IMAD.MOV.U32 R57, RZ, RZ, R56 ;  /* 0x000000ffff397224 */ /* 0x000fe400078e0038 */
[----:B------:R-:W-:Y:S01]  /*14280*/  IMAD.MOV.U32 R56, RZ, RZ, R55 ;  /* 0x000000ffff387224 */ /* 0x000fe200078e0037 */
[----:B0-----:R-:W3:Y:S04]  /*14290*/  LDL.LU R29, [R1+0x106c] ;  /* 0x00106c00011d7983 */ /* 0x001ee80000300800 */
[----:B------:R-:W-:Y:S04]  /*142a0*/  STL.64 [R1+0x550], R66 ;  /* 0x0005504201007387 */ /* 0x000fe80000100a00 */
[----:B------:R0:W-:Y:S01]  /*142b0*/  STL [R1+0x938], R17 ;  /* 0x0009381101007387 */ /* 0x0001e20000100800 */
[----:B------:R-:W-:-:S02]  /*142c0*/  IMAD.MOV.U32 R58, RZ, RZ, R49 ;  /* 0x000000ffff3a7224 */ /* 0x000fc400078e0031 */
[----:B------:R-:W-:Y:S01]  /*142d0*/  IMAD.MOV.U32 R59, RZ, RZ, R60 ;  /* 0x000000ffff3b7224 */ /* 0x000fe200078e003c */
[----:B------:R1:W3:Y:S01]  /*142e0*/  @P2 LDG.E.U16 R23, desc[UR6][R56.64] ;  /* 0x0000000638172981 */ /* 0x0002e2000c1e1500 */
[----:B------:R-:W-:-:S03]  /*142f0*/  IMAD.MOV.U32 R55, RZ, RZ, R54 ;  /* 0x000000ffff377224 */ /* 0x000fc600078e0036 */
[----:B------:R-:W3:Y:S04]  /*14300*/  @P2 LDG.E.U16 R22, desc[UR6][R58.64] ;  /* 0x000000063a162981 */ /* 0x000ee8000c1e1500 */
[----:B0-----:R-:W3:Y:S04]  /*14310*/  LDL.LU R17, [R1+0x1068] ;  /* 0x0010680001117983 */ /* 0x001ee80000300800 */
[----:B------:R-:W-:Y:S01]  /*14320*/  STL.64 [R1+0x548], R64 ;  /* 0x0005484001007387 */ /* 0x000fe20000100a00 */
[----:B------:R-:W-:-:S05]  /*14330*/  IMAD.MOV.U32 R54, RZ, RZ, R51 ;  /* 0x000000ffff367224 */ /* 0x000fca00078e0033 */
[----:B------:R-:W3:Y:S04]  /*14340*/  @P6 LDG.E.U16 R18, desc[UR6][R54.64] ;  /* 0x0000000636126981 */ /* 0x000ee8000c1e1500 */
[----:B--2---:R0:W-:Y:S04]  /*14350*/  STL [R1+0x934], R28 ;  /* 0x0009341c01007387 */ /* 0x0041e80000100800 */
[----:B0-----:R-:W2:Y:S04]  /*14360*/  LDL.LU R28, [R1+0x1064] ;  /* 0x00106400011c7983 */ /* 0x001ea80000300800 */
[----:B------:R-:W-:Y:S04]  /*14370*/  STL.64 [R1+0x540], R62 ;  /* 0x0005403e01007387 */ /* 0x000fe80000100a00 */
[----:B------:R0:W-:Y:S04]  /*14380*/  STL [R1+0x930], R24 ;  /* 0x0009301801007387 */ /* 0x0001e80000100800 */
[----:B0-----:R-:W2:Y:S04]  /*14390*/  LDL.LU R24, [R1+0x1060] ;  /* 0x0010600001187983 */ /* 0x001ea80000300800 */
[----:B------:R1:W-:Y:S02]  /*143a0*/  STL.64 [R1+0x538], R56 ;  /* 0x0005383801007387 */ /* 0x0003e40000100a00 */
[----:B-1----:R-:W-:-:S02]  /*143b0*/  IMAD.MOV.U32 R56, RZ, RZ, R50 ;  /* 0x000000ffff387224 */ /* 0x002fc400078e0032 */
[----:B------:R-:W-:-:S05]  /*143c0*/  IMAD.MOV.U32 R57, RZ, RZ, R53 ;  /* 0x000000ffff397224 */ /* 0x000fca00078e0035 */
[----:B------:R-:W2:Y:S01]  /*143d0*/  @P6 LDG.E.U16 R19, desc[UR6][R56.64] ;  /* 0x0000000638136981 */ /* 0x000ea2000c1e1500 */
[----:B------:R-:W-:-:S03]  /*143e0*/  ISETP.GT.AND P5, PT, R74, 0x11, PT ;  /* 0x000000114a00780c */ /* 0x000fc60003fa4270 */
[----:B---3--:R0:W-:Y:S01]  /*143f0*/  STL [R1+0xa94], R23 ;  /* 0x000a941701007387 */ /* 0x0081e20000100800 */
[----:B------:R-:W-:Y:S01]  /*14400*/  ISETP.GT.AND P3, PT, R74, 0x12, PT ;  /* 0x000000124a00780c */ /* 0x000fe20003f64270 */
[----:B------:R-:W-:Y:S02]  /*14410*/  IMAD.MOV.U32 R49, RZ, RZ, R48 ;  /* 0x000000ffff317224 */ /* 0x000fe400078e0030 */
[----:B0-----:R-:W3:Y:S04]  /*14420*/  LDL.LU R23, [R1+0x105c] ;  /* 0x00105c0001177983 */ /* 0x001ee80000300800 */
[----:B------:R-:W-:Y:S04]  /*14430*/  STL.64 [R1+0x530], R58 ;  /* 0x0005303a01007387 */ /* 0x000fe80000100a00 */
[----:B------:R0:W-:Y:S01]  /*14440*/  STL [R1+0xa90], R22 ;  /* 0x000a901601007387 */ /* 0x0001e20000100800 */
[----:B------:R-:W-:-:S02]  /*14450*/  IMAD.MOV.U32 R48, RZ, RZ, R47 ;  /* 0x000000ffff307224 */ /* 0x000fc400078e002f */
[----:B------:R-:W-:Y:S02]  /*14460*/  IMAD.MOV.U32 R50, RZ, RZ, R41 ;  /* 0x000000ffff327224 */ /* 0x000fe400078e0029 */
[----:B------:R-:W-:Y:S01]  /*14470*/  IMAD.MOV.U32 R51, RZ, RZ, R52 ;  /* 0x000000ffff337224 */ /* 0x000fe200078e0034 */
[----:B------:R1:W3:Y:S04]  /*14480*/  @P5 LDG.E.U16 R21, desc[UR6][R48.64] ;  /* 0x0000000630155981 */ /* 0x0002e8000c1e1500 */
[----:B0-----:R-:W3:Y:S04]  /*14490*/  LDL.LU R22, [R1+0x1058] ;  /* 0x0010580001167983 */ /* 0x001ee80000300800 */
[----:B------:R-:W-:Y:S01]  /*144a0*/  STL.64 [R1+0x528], R56 ;  /* 0x0005283801007387 */ /* 0x000fe20000100a00 */
[----:B------:R-:W-:-:S02]  /*144b0*/  IMAD.MOV.U32 R47, RZ, RZ, R46 ;  /* 0x000000ffff2f7224 */ /* 0x000fc400078e002e */
[----:B------:R-:W-:Y:S01]  /*144c0*/  IMAD.MOV.U32 R46, RZ, RZ, R43 ;  /* 0x000000ffff2e7224 */ /* 0x000fe200078e002b */
[----:B------:R-:W3:Y:S04]  /*144d0*/  @P5 LDG.E.U16 R20, desc[UR6][R50.64] ;  /* 0x0000000632145981 */ /* 0x000ee8000c1e1500 */
[----:B------:R-:W3:Y:S04]  /*144e0*/  @P3 LDG.E.U16 R15, desc[UR6][R46.64] ;  /* 0x000000062e0f3981 */ /* 0x000ee8000c1e1500 */
[----:B--2---:R0:W-:Y:S04]  /*144f0*/  STL [R1+0x92c], R19 ;  /* 0x00092c1301007387 */ /* 0x0041e80000100800 */
[----:B0-----:R-:W2:Y:S04]  /*14500*/  LDL.LU R19, [R1+0x1054] ;  /* 0x0010540001137983 */ /* 0x001ea80000300800 */
[----:B------:R-:W2:Y:S04]  /*14510*/  LDL.LU R71, [R1+0x8fc] ;  /* 0x0008fc0001477983 */ /* 0x000ea80000300800 */
[----:B------:R-:W-:Y:S04]  /*14520*/  STL.64 [R1+0x520], R54 ;  /* 0x0005203601007387 */ /* 0x000fe80000100a00 */
[----:B------:R-:W2:Y:S04]  /*14530*/  LDL.LU R70, [R1+0x8f8] ;  /* 0x0008f80001467983 */ /* 0x000ea80000300800 */
        /* <DEDUP_REMOVED lines=18> */
[----:B0-----:R-:W3:Y:S04]  /*14660*/  LDL.LU R20, [R1+0x1048] ;  /* 0x0010480001147983 */ /* 0x001ee80000300800 */
[----:B------:R-:W-:Y:S01]  /*14670*/  STL.64 [R1+0x508], R48 ;  /* 0x0005083001007387 */ /* 0x000fe20000100a00 */
[----:B------:R-:W-:-:S03]  /*14680*/  IMAD.MOV.U32 R38, RZ, RZ, R35 ;  /* 0x000000ffff267224 */ /* 0x000fc600078e0023 */
[----:B------:R-:W3:Y:S04]  /*14690*/  @P2 LDG.E.U16 R14, desc[UR6][R42.64] ;  /* 0x000000062a0e2981 */ /* 0x000ee8000c1e1500 */
        /* <DEDUP_REMOVED lines=24> */
[----:B----4-:R-:W-:-:S03]  /*14820*/  IMAD.MOV.U32 R30, RZ, RZ, R27 ;  /* 0x000000ffff1e7224 */ /* 0x010fc600078e001b */
[----:B------:R-:W4:Y:S04]  /*14830*/  @P5 LDG.E.U16 R121, desc[UR6][R34.64] ;  /* 0x0000000622795981 */ /* 0x000f28000c1e1500 */
        /* <DEDUP_REMOVED lines=17> */
[----:B----4-:R0:W-:Y:S01]  /*14950*/  STL [R1+0x900], R121 ;  /* 0x0009007901007387 */ /* 0x0101e20000100800 */
[----:B------:R-:W-:-:S02]  /*14960*/  IMAD.MOV.U32 R26, RZ, RZ, R17 ;  /* 0x000000ffff1a7224 */ /* 0x000fc400078e0011 */
[----:B------:R-:W-:Y:S01]  /*14970*/  IMAD.MOV.U32 R27, RZ, RZ, R28 ;  /* 0x000000ffff1b7224 */ /* 0x000fe200078e001c */
[----:B------:R1:W4:Y:S04]  /*14980*/  @P2 LDG.E.U16 R12, desc[UR6][R24.64] ;  /* 0x00000006180c2981 */ /* 0x000328000c1e1500 */
[----:B------:R-:W3:Y:S04]  /*14990*/  @P2 LDG.E.U16 R7, desc[UR6][R26.64] ;  /* 0x000000061a072981 */ /* 0x000ee8000c1e1500 */
[----:B0-----:R-:W3:Y:S04]  /*149a0*/  LDL.LU R121, [R1+0x1028] ;  /* 0x0010280001797983 */ /* 0x001ee80000300800 */
[----:B------:R-:W-:Y:S04]  /*149b0*/  STL.64 [R1+0x4c8], R32 ;  /* 0x0004c82001007387 */ /* 0x000fe80000100a00 */
[----:B--2---:R-:W-:Y:S04]  /*149c0*/  STL [R1+0xf28], R71 ;  /* 0x000f284701007387 */ /* 0x004fe80000100800 */
[----:B------:R-:W-:Y:S04]  /*149d0*/  STL.64 [R1+0x4c0], R30 ;  /* 0x0004c01e01007387 */ /* 0x000fe80000100a00 */
[----:B------:R-:W-:Y:S04]  /*149e0*/  STL [R1+0xf2c], R70 ;  /* 0x000f2c4601007387 */ /* 0x000fe80000100800 */
[----:B------:R1:W-:Y:S02]  /*149f0*/  STL.64 [R1+0x4b8], R24 ;  /* 0x0004b81801007387 */ /* 0x0003e40000100a00 */
[----:B-1----:R-:W-:-:S02]  /*14a00*/  IMAD.MOV.U32 R24, RZ, RZ, R18 ;  /* 0x000000ffff187224 */ /* 0x002fc400078e0012 */
[----:B------:R-:W-:-:S05]  /*14a10*/  IMAD.MOV.U32 R25, RZ, RZ, R21 ;  /* 0x000000ffff197224 */ /* 0x000fca00078e0015 */
[----:B------:R-:W2:Y:S01]  /*14a20*/  @P6 LDG.E.U16 R8, desc[UR6][R24.64] ;  /* 0x0000000618086981 */ /* 0x000ea2000c1e1500 */
[----:B------:R-:W-:Y:S01]  /*14a30*/  ISETP.GT.AND P5, PT, R74, 0x19, PT ;  /* 0x000000194a00780c */ /* 0x000fe20003fa4270 */
[----:B------:R-:W-:Y:S02]  /*14a40*/  IMAD.MOV.U32 R23, RZ, RZ, R22 ;  /* 0x000000ffff177224 */ /* 0x000fe400078e0016 */
[----:B----4-:R0:W-:Y:S01]  /*14a50*/  STL [R1+0xa8c], R12 ;  /* 0x000a8c0c01007387 */ /* 0x0101e20000100800 */
[----:B------:R-:W-:-:S05]  /*14a60*/  IMAD.MOV.U32 R22, RZ, RZ, R19 ;  /* 0x000000ffff167224 */ /* 0x000fca00078e0013 */
[----:B------:R1:W4:Y:S04]  /*14a70*/  @P6 LDG.E.U16 R6, desc[UR6][R22.64] ;  /* 0x0000000616066981 */ /* 0x000328000c1e1500 */
[----:B0-----:R-:W4:Y:S04]  /*14a80*/  LDL.LU R12, [R1+0x1024] ;  /* 0x00102400010c7983 */ /* 0x001f280000300800 */
[----:B------:R-:W-:Y:S04]  /*14a90*/  STL.64 [R1+0x4b0], R26 ;  /* 0x0004b01a01007387 */ /* 0x000fe80000100a00 */
[----:B---3--:R0:W-:Y:S04]  /*14aa0*/  STL [R1+0xa88], R7 ;  /* 0x000a880701007387 */ /* 0x0081e80000100800 */
[----:B0-----:R-:W3:Y:S04]  /*14ab0*/  LDL.LU R7, [R1+0x1020] ;  /* 0x0010200001077983 */ /* 0x001ee80000300800 */
[----:B------:R-:W-:Y:S04]  /*14ac0*/  STL.64 [R1+0x4a8], R24 ;  /* 0x0004a81801007387 */ /* 0x000fe80000100a00 */
[----:B--2---:R0:W-:Y:S04]  /*14ad0*/  STL [R1+0x8f4], R8 ;  /* 0x0008f40801007387 */ /* 0x0041e80000100800 */
[----:B0-----:R-:W2:Y:S04]  /*14ae0*/  LDL.LU R8, [R1+0x101c] ;  /* 0x00101c0001087983 */ /* 0x001ea80000300800 */
[----:B------:R-:W2:Y:S04]  /*14af0*/  LDL.LU R73, [R1+0x9a4] ;  /* 0x0009a40001497983 */ /* 0x000ea80000300800 */
[----:B------:R1:W-:Y:S01]  /*14b00*/  STL.64 [R1+0x4a0], R22 ;  /* 0x0004a01601007387 */ /* 0x0003e20000100a00 */
[----:B------:R-:W-:-:S03]  /*14b10*/  ISETP.GT.AND P3, PT, R74, 0x1a, PT ;  /* 0x0000001a4a00780c */ /* 0x000fc60003f64270 */
[----:B------:R-:W2:Y:S01]  /*14b20*/  LDL.LU R72, [R1+0x9a0] ;  /* 0x0009a00001487983 */ /* 0x000ea20000300800 */
[----:B-1----:R-:W-:Y:S02]  /*14b30*/  IMAD.MOV.U32 R22, RZ, RZ, R15 ;  /* 0x000000ffff167224 */ /* 0x002fe400078e000f */
[----:B------:R-:W-:-:S05]  /*14b40*/  IMAD.MOV.U32 R23, RZ, RZ, R16 ;  /* 0x000000ffff177224 */ /* 0x000fca00078e0010 */
[----:B------:R-:W2:Y:S01]  /*14b50*/  @P5 LDG.E.U16 R3, desc[UR6][R22.64] ;  /* 0x0000000616035981 */ /* 0x000ea2000c1e1500 */
[----:B------:R-:W-:-:S03]  /*14b60*/  IMAD.MOV.U32 R21, RZ, RZ, R20 ;  /* 0x000000ffff157224 */ /* 0x000fc600078e0014 */
[----:B----4-:R0:W-:Y:S01]  /*14b70*/  STL [R1+0x8f0], R6 ;  /* 0x0008f00601007387 */ /* 0x0101e20000100800 */
[----:B------:R-:W-:-:S05]  /*14b80*/  IMAD.MOV.U32 R20, RZ, RZ, R9 ;  /* 0x000000ffff147224 */ /* 0x000fca00078e0009 */
[----:B------:R1:W4:Y:S04]  /*14b90*/  @P5 LDG.E.U16 R120, desc[UR6][R20.64] ;  /* 0x0000000614785981 */ /* 0x000328000c1e1500 */
[----:B0-----:R-:W3:Y:S04]  /*14ba0*/  LDL.LU R6, [R1+0x1018] ;  /* 0x0010180001067983 */ /* 0x001ee80000300800 */
[----:B------:R-:W3:Y:S04]  /*14bb0*/  LDL.LU R19, [R1+0x10] ;  /* 0x0000100001137983 */ /* 0x000ee80000300800 */
[----:B------:R-:W3:Y:S04]  /*14bc0*/  LDL R117, [R1+0x8cc] ;  /* 0x0008cc0001757983 */ /* 0x000ee80000100800 */
[----:B------:R-:W3:Y:S04]  /*14bd0*/  LDL R118, [R1+0x8c8] ;  /* 0x0008c80001767983 */ /* 0x000ee80000100800 */
[----:B------:R-:W3:Y:S04]  /*14be0*/  LDL.LU R18, [R1+0x8] ;  /* 0x0000080001127983 */ /* 0x000ee80000300800 */
[----:B------:R-:W3:Y:S04]  /*14bf0*/  LDL.LU R17, [R1+0xc] ;  /* 0x00000c0001117983 */ /* 0x000ee80000300800 */
[----:B------:R-:W-:Y:S04]  /*14c00*/  STL.64 [R1+0x498], R22 ;  /* 0x0004981601007387 */ /* 0x000fe80000100a00 */
[----:B--2---:R0:W-:Y:S04]  /*14c10*/  STL [R1+0x8ec], R3 ;  /* 0x0008ec0301007387 */ /* 0x0041e80000100800 */
[----:B0-----:R-:W2:Y:S04]  /*14c20*/  LDL.LU R3, [R1+0x1014] ;  /* 0x0010140001037983 */ /* 0x001ea80000300800 */
[----:B------:R1:W-:Y:S02]  /*14c30*/  STL.64 [R1+0x490], R20 ;  /* 0x0004901401007387 */ /* 0x0003e40000100a00 */
[----:B-1----:R-:W-:-:S02]  /*14c40*/  IMAD.MOV.U32 R20, RZ, RZ, R10 ;  /* 0x000000ffff147224 */ /* 0x002fc400078e000a */
[----:B------:R-:W-:-:S05]  /*14c50*/  IMAD.MOV.U32 R21, RZ, RZ, R13 ;  /* 0x000000ffff157224 */ /* 0x000fca00078e000d */
[----:B------:R-:W2:Y:S01]  /*14c60*/  @P3 LDG.E.U16 R5, desc[UR6][R20.64] ;  /* 0x0000000614053981 */ /* 0x000ea2000c1e1500 */
[----:B------:R-:W-:Y:S02]  /*14c70*/  IMAD.MOV.U32 R15, RZ, RZ, R14 ;  /* 0x000000ffff0f7224 */ /* 0x000fe400078e000e */
[----:B------:R-:W-:Y:S01]  /*14c80*/  IMAD.MOV.U32 R14, RZ, RZ, R11 ;  /* 0x000000ffff0e7224 */ /* 0x000fe200078e000b */
[----:B------:R-:W-:Y:S01]  /*14c90*/  ISETP.GT.AND P2, PT, R74, 0x1b, PT ;  /* 0x0000001b4a00780c */ /* 0x000fe20003f44270 */
[----:B----4-:R0:W-:Y:S04]  /*14ca0*/  STL [R1+0x8e8], R120 ;  /* 0x0008e87801007387 */ /* 0x0101e80000100800 */
[----:B------:R3:W4:Y:S04]  /*14cb0*/  @P3 LDG.E.U16 R4, desc[UR6][R14.64] ;  /* 0x000000060e043981 */ /* 0x000728000c1e1500 */
[----:B0-----:R-:W3:Y:S04]  /*14cc0*/  LDL.LU R120, [R1+0x1010] ;  /* 0x0010100001787983 */ /* 0x001ee80000300800 */
[----:B------:R-:W-:Y:S01]  /*14cd0*/  STL.64 [R1+0x488], R20 ;  /* 0x0004881401007387 */ /* 0x000fe20000100a00 */
[----:B------:R-:W-:-:S02]  /*14ce0*/  IMAD.MOV.U32 R10, RZ, RZ, R121 ;  /* 0x000000ffff0a7224 */ /* 0x000fc400078e0079 */
        /* <DEDUP_REMOVED lines=8> */
[----:B------:R-:W-:-:S03]  /*14d70*/  ISETP.GT.AND P6, PT, R74, 0x1c, PT ;  /* 0x0000001c4a00780c */ /* 0x000fc60003fc4270 */
[----:B----4-:R1:W-:Y:S01]  /*14d80*/  STL [R1+0x8e0], R4 ;  /* 0x0008e00401007387 */ /* 0x0103e20000100800 */
[----:B------:R-:W-:Y:S02]  /*14d90*/  IMAD.MOV.U32 R7, RZ, RZ, R6 ;  /* 0x000000ffff077224 */ /* 0x000fe400078e0006 */
[----:B------:R-:W-:Y:S01]  /*14da0*/  IMAD.MOV.U32 R6, RZ, RZ, R3 ;  /* 0x000000ffff067224 */ /* 0x000fe200078e0003 */
[----:B-1----:R-:W4:Y:S04]  /*14db0*/  LDL.LU R4, [R1+0x1008] ;  /* 0x0010080001047983 */ /* 0x002f280000300800 */
[----:B------:R0:W-:Y:S04]  /*14dc0*/  STL.64 [R1+0x478], R14 ;  /* 0x0004780e01007387 */ /* 0x0001e80000100a00 */
[----:B------:R-:W4:Y:S01]  /*14dd0*/  @P6 LDG.E.U16 R124, desc[UR6][R6.64] ;  /* 0x00000006067c6981 */ /* 0x000f22000c1e1500 */
[----:B0-----:R-:W-:-:S02]  /*14de0*/  IMAD.MOV.U32 R14, RZ, RZ, R120 ;  /* 0x000000ffff0e7224 */ /* 0x001fc400078e0078 */
[----:B--2---:R-:W-:-:S05]  /*14df0*/  IMAD.MOV.U32 R15, RZ, RZ, R5 ;  /* 0x000000ffff0f7224 */ /* 0x004fca00078e0005 */
[----:B------:R-:W2:Y:S04]  /*14e00*/  @P6 LDG.E.U16 R123, desc[UR6][R14.64] ;  /* 0x000000060e7b6981 */ /* 0x000ea8000c1e1500 */
[----:B---3--:R0:W-:Y:S04]  /*14e10*/  STL [R1+0x8dc], R2 ;  /* 0x0008dc0201007387 */ /* 0x0081e80000100800 */
[----:B0-----:R-:W3:Y:S04]  /*14e20*/  LDL.LU R2, [R1+0x1004] ;  /* 0x0010040001027983 */ /* 0x001ee80000300800 */
[----:B------:R-:W-:Y:S04]  /*14e30*/  STL.64 [R1+0x470], R10 ;  /* 0x0004700a01007387 */ /* 0x000fe80000100a00 */
[----:B------:R0:W-:Y:S04]  /*14e40*/  STL [R1+0x8d8], R122 ;  /* 0x0008d87a01007387 */ /* 0x0001e80000100800 */
[----:B0-----:R-:W3:Y:S04]  /*14e50*/  LDL.LU R122, [R1+0x1000] ;  /* 0x00100000017a7983 */ /* 0x001ee80000300800 */
[----:B------:R-:W3:Y:S04]  /*14e60*/  LDL.LU R11, [R1] ;  /* 0x00000000010b7983 */ /* 0x000ee80000300800 */
[----:B------:R-:W3:Y:S01]  /*14e70*/  LDL.LU R10, [R1+0x30] ;  /* 0x00003000010a7983 */ /* 0x000ee20000300800 */
[----:B------:R-:W-:-:S03]  /*14e80*/  ISETP.GT.AND P5, PT, R74, 0x1d, PT ;  /* 0x0000001d4a00780c */ /* 0x000fc60003fa4270 */
[----:B------:R-:W3:Y:S04]  /*14e90*/  LDL.LU R13, [R1+0x4] ;  /* 0x00000400010d7983 */ /* 0x000ee80000300800 */
[----:B------:R-:W3:Y:S04]  /*14ea0*/  LDL.LU R12, [R1+0x14] ;  /* 0x00001400010c7983 */ /* 0x000ee80000300800 */
[----:B------:R-:W3:Y:S04]  /*14eb0*/  LDL R115, [R1+0xa84] ;  /* 0x000a840001737983 */ /* 0x000ee80000100800 */
[----:B------:R-:W3:Y:S04]  /*14ec0*/  LDL R116, [R1+0xa80] ;  /* 0x000a800001747983 */ /* 0x000ee80000100800 */
[----:B------:R-:W-:Y:S01]  /*14ed0*/  STL.64 [R1+0x468], R14 ;  /* 0x0004680e01007387 */ /* 0x000fe20000100a00 */
[----:B----4-:R-:W-:-:S02]  /*14ee0*/  IMAD.MOV.U32 R5, RZ, RZ, R4 ;  /* 0x000000ffff057224 */ /* 0x010fc400078e0004 */
[----:B------:R-:W-:-:S05]  /*14ef0*/  IMAD.MOV.U32 R4, RZ, RZ, R19 ;  /* 0x000000ffff047224 */ /* 0x000fca00078e0013 */
[----:B------:R-:W4:Y:S04]  /*14f00*/  @P5 LDG.E.U16 R118, desc[UR6][R4.64] ;  /* 0x0000000604765981 */ /* 0x000f28000c1e1500 */
[----:B--2---:R0:W-:Y:S04]  /*14f10*/  STL [R1+0x8d4], R123 ;  /* 0x0008d47b01007387 */ /* 0x0041e80000100800 */
[----:B0-----:R-:W2:Y:S04]  /*14f20*/  LDL.LU R123, [R1+0xffc] ;  /* 0x000ffc00017b7983 */ /* 0x001ea80000300800 */
[----:B------:R-:W-:Y:S04]  /*14f30*/  STL.64 [R1+0x460], R6 ;  /* 0x0004600601007387 */ /* 0x000fe80000100a00 */
[----:B------:R0:W-:Y:S04]  /*14f40*/  STL [R1+0x8d0], R124 ;  /* 0x0008d07c01007387 */ /* 0x0001e80000100800 */
[----:B0-----:R-:W2:Y:S01]  /*14f50*/  LDL.LU R124, [R1+0xff8] ;  /* 0x000ff800017c7983 */ /* 0x001ea20000300800 */
[----:B---3--:R-:W-:-:S02]  /*14f60*/  IMAD.MOV.U32 R3, RZ, RZ, R2 ;  /* 0x000000ffff037224 */ /* 0x008fc400078e0002 */
[----:B------:R-:W-:-:S05]  /*14f70*/  IMAD.MOV.U32 R2, RZ, RZ, R122 ;  /* 0x000000ffff027224 */ /* 0x000fca00078e007a */
[----:B------:R-:W3:Y:S01]  /*14f80*/  @P5 LDG.E.U16 R117, desc[UR6][R2.64] ;  /* 0x0000000602755981 */ /* 0x000ee2000c1e1500 */
[C---:B------:R-:W-:Y:S01]  /*14f90*/  ISETP.GT.AND P3, PT, R74.reuse, 0x1e, PT ;  /* 0x0000001e4a00780c */ /* 0x040fe20003f64270 */
[----:B------:R-:W-:Y:S01]  /*14fa0*/  IMAD.MOV.U32 R20, RZ, RZ, R17 ;  /* 0x000000ffff147224 */ /* 0x000fe200078e0011 */
[----:B------:R-:W-:Y:S01]  /*14fb0*/  ISETP.GT.AND P2, PT, R74, 0x1f, PT ;  /* 0x0000001f4a00780c */ /* 0x000fe20003f44270 */
[----:B------:R0:W-:Y:S04]  /*14fc0*/  STL.64 [R1+0x458], R2 ;  /* 0x0004580201007387 */ /* 0x0001e80000100a00 */
[----:B------:R1:W-:Y:S08]  /*14fd0*/  STL.64 [R1+0x450], R4 ;  /* 0x0004500401007387 */ /* 0x0003f00000100a00 */
[----:B------:R-:W3:Y:S04]  /*14fe0*/  @P2 LDG.E.U16 R115, desc[UR6][R12.64] ;  /* 0x000000060c732981 */ /* 0x000ee8000c1e1500 */
[----:B------:R-:W3:Y:S04]  /*14ff0*/  @P2 LDG.E.U16 R116, desc[UR6][R10.64] ;  /* 0x000000060a742981 */ /* 0x000ee8000c1e1500 */
[----:B----4-:R-:W-:Y:S01]  /*15000*/  @P5 STL [R1+0x8c8], R118 ;  /* 0x0008c87601005387 */ /* 0x010fe20000100800 */
[----:B--2---:R-:W-:-:S05]  /*15010*/  IMAD.MOV.U32 R19, RZ, RZ, R123 ;  /* 0x000000ffff137224 */ /* 0x004fca00078e007b */
[----:B------:R-:W2:Y:S01]  /*15020*/  @P3 LDG.E.U16 R72, desc[UR6][R18.64] ;  /* 0x0000000612483981 */ /* 0x000ea2000c1e1500 */
[----:B------:R-:W-:-:S05]  /*15030*/  IMAD.MOV.U32 R21, RZ, RZ, R124 ;  /* 0x000000ffff157224 */ /* 0x000fca00078e007c */
[----:B------:R-:W4:Y:S04]  /*15040*/  @P3 LDG.E.U16 R73, desc[UR6][R20.64] ;  /* 0x0000000614493981 */ /* 0x000f28000c1e1500 */
[----:B---3--:R3:W-:Y:S04]  /*15050*/  @P5 STL [R1+0x8cc], R117 ;  /* 0x0008cc7501005387 */ /* 0x0087e80000100800 */
[----:B------:R-:W2:Y:S04]  /*15060*/  LDL.LU R15, [R1+0x18] ;  /* 0x00001800010f7983 */ /* 0x000ea80000300800 */
[----:B------:R-:W2:Y:S04]  /*15070*/  LDL.LU R14, [R1+0x28] ;  /* 0x00002800010e7983 */ /* 0x000ea80000300800 */
[----:B------:R-:W-:Y:S04]  /*15080*/  STL.64 [R1+0x440], R18 ;  /* 0x0004401201007387 */ /* 0x000fe80000100a00 */
[----:B------:R-:W-:Y:S04]  /*15090*/  STL.64 [R1+0x448], R20 ;  /* 0x0004481401007387 */ /* 0x000fe80000100a00 */
[----:B------:R-:W2:Y:S04]  /*150a0*/  LDL.LU R17, [R1+0x1c] ;  /* 0x00001c0001117983 */ /* 0x000ea80000300800 */
[----:B------:R-:W2:Y:S04]  /*150b0*/  LDL.LU R16, [R1+0x2c] ;  /* 0x00002c0001107983 */ /* 0x000ea80000300800 */
[----:B------:R-:W2:Y:S04]  /*150c0*/  LDL R119, [R1+0x8c0] ;  /* 0x0008c00001777983 */ /* 0x000ea80000100800 */
[----:B------:R-:W2:Y:S04]  /*150d0*/  LDL R112, [R1+0x8c4] ;  /* 0x0008c40001707983 */ /* 0x000ea80000100800 */
[----:B0-----:R-:W2:Y:S04]  /*150e0*/  LDL.LU R3, [R1+0x20] ;  /* 0x0000200001037983 */ /* 0x001ea80000300800 */
[----:B------:R-:W2:Y:S04]  /*150f0*/  LDL.LU R2, [R1+0x50] ;  /* 0x0000500001027983 */ /* 0x000ea80000300800 */
[----:B------:R-:W2:Y:S04]  /*15100*/  LDL.LU R7, [R1+0x24] ;  /* 0x0000240001077983 */ /* 0x000ea80000300800 */
[----:B-1----:R-:W2:Y:S04]  /*15110*/  LDL.LU R4, [R1+0x34] ;  /* 0x0000340001047983 */ /* 0x002ea80000300800 */
[----:B---3--:R-:W3:Y:S04]  /*15120*/  LDL R117, [R1+0x8bc] ;  /* 0x0008bc0001757983 */ /* 0x008ee80000100800 */
[----:B------:R-:W3:Y:S01]  /*15130*/  LDL R118, [R1+0x8b8] ;  /* 0x0008b80001767983 */ /* 0x000ee20000100800 */
[----:B------:R-:W-:-:S02]  /*15140*/  ISETP.GT.AND P6, PT, R74, 0x20, PT ;  /* 0x000000204a00780c */ /* 0x000fc40003fc4270 */
[----:B------:R-:W-:Y:S01]  /*15150*/  ISETP.GT.AND P5, PT, R74, 0x21, PT ;  /* 0x000000214a00780c */ /* 0x000fe20003fa4270 */
[----:B----4-:R-:W-:Y:S04]  /*15160*/  STL [R1+0xf30], R73 ;  /* 0x000f304901007387 */ /* 0x010fe80000100800 */
[----:B--2---:R-:W-:Y:S04]  /*15170*/  STL [R1+0xf34], R72 ;  /* 0x000f344801007387 */ /* 0x004fe80000100800 */
[----:B------:R0:W-:Y:S04]  /*15180*/  STL.64 [R1+0x438], R12 ;  /* 0x0004380c01007387 */ /* 0x0001e80000100a00 */
[----:B------:R1:W-:Y:S04]  /*15190*/  STL.64 [R1+0x430], R10 ;  /* 0x0004300a01007387 */ /* 0x0003e80000100a00 */
[----:B0-----:R-:W2:Y:S04]  /*151a0*/  LDL.LU R13, [R1+0x38] ;  /* 0x00003800010d7983 */ /* 0x001ea80000300800 */
[----:B------:R-:W2:Y:S04]  /*151b0*/  LDL.LU R12, [R1+0x48] ;  /* 0x00004800010c7983 */ /* 0x000ea80000300800 */
[----:B------:R-:W4:Y:S04]  /*151c0*/  LDL.LU R19, [R1+0x3c] ;  /* 0x00003c0001137983 */ /* 0x000f280000300800 */
[----:B------:R-:W4:Y:S04]  /*151d0*/  LDL.LU R18, [R1+0x4c] ;  /* 0x00004c0001127983 */ /* 0x000f280000300800 */
[----:B------:R-:W4:Y:S04]  /*151e0*/  LDL R114, [R1+0x8b4] ;  /* 0x0008b40001727983 */ /* 0x000f280000100800 */
[----:B------:R-:W2:Y:S04]  /*151f0*/  LDL R113, [R1+0x8b0] ;  /* 0x0008b00001717983 */ /* 0x000ea80000100800 */
[----:B-1----:R-:W2:Y:S04]  /*15200*/  LDL.LU R11, [R1+0x40] ;  /* 0x00004000010b7983 */ /* 0x002ea80000300800 */
[----:B------:R-:W2:Y:S04]  /*15210*/  LDL.LU R10, [R1+0x70] ;  /* 0x00007000010a7983 */ /* 0x000ea80000300800 */
[----:B------:R-:W2:Y:S04]  /*15220*/  LDL.LU R6, [R1+0x44] ;  /* 0x0000440001067983 */ /* 0x000ea80000300800 */
[----:B------:R0:W2:Y:S04]  /*15230*/  @P6 LDG.E.U16 R119, desc[UR6][R14.64] ;  /* 0x000000060e776981 */ /* 0x0000a8000c1e1500 */
[----:B------:R-:W2:Y:S04]  /*15240*/  LDL.LU R5, [R1+0x54] ;  /* 0x0000540001057983 */ /* 0x000ea80000300800 */
[----:B------:R-:W2:Y:S04]  /*15250*/  @P6 LDG.E.U16 R112, desc[UR6][R16.64] ;  /* 0x0000000610706981 */ /* 0x000ea8000c1e1500 */
[----:B------:R1:W-:Y:S04]  /*15260*/  @P2 STL [R1+0xa84], R115 ;  /* 0x000a847301002387 */ /* 0x0003e80000100800 */
[----:B---3--:R-:W3:Y:S04]  /*15270*/  @P5 LDG.E.U16 R118, desc[UR6][R2.64] ;  /* 0x0000000602765981 */ /* 0x008ee8000c1e1500 */
[----:B-1----:R-:W3:Y:S04]  /*15280*/  LDL R115, [R1+0x8ac] ;  /* 0x0008ac0001737983 */ /* 0x002ee80000100800 */
[----:B------:R1:W-:Y:S04]  /*15290*/  @P2 STL [R1+0xa80], R116 ;  /* 0x000a807401002387 */ /* 0x0003e80000100800 */
[----:B-1----:R-:W3:Y:S04]  /*152a0*/  LDL R116, [R1+0x8a8] ;  /* 0x0008a80001747983 */ /* 0x002ee80000100800 */
[----:B------:R-:W-:Y:S04]  /*152b0*/  STL.64 [R1+0x428], R16 ;  /* 0x0004281001007387 */ /* 0x000fe80000100a00 */
[----:B------:R0:W-:Y:S02]  /*152c0*/  STL.64 [R1+0x420], R14 ;  /* 0x0004200e01007387 */ /* 0x0001e40000100a00 */
[----:B0-----:R-:W-:-:S02]  /*152d0*/  IMAD.MOV.U32 R14, RZ, RZ, R4 ;  /* 0x000000ffff0e7224 */ /* 0x001fc400078e0004 */
[----:B------:R-:W-:-:S05]  /*152e0*/  IMAD.MOV.U32 R15, RZ, RZ, R7 ;  /* 0x000000ffff0f7224 */ /* 0x000fca00078e0007 */
[----:B------:R-:W3:Y:S01]  /*152f0*/  @P5 LDG.E.U16 R117, desc[UR6][R14.64] ;  /* 0x000000060e755981 */ /* 0x000ee2000c1e1500 */
[C---:B------:R-:W-:Y:S02]  /*15300*/  ISETP.GT.AND P3, PT, R74.reuse, 0x22, PT ;  /* 0x000000224a00780c */ /* 0x040fe40003f64270 */
[----:B------:R-:W-:-:S11]  /*15310*/  ISETP.GT.AND P2, PT, R74, 0x23, PT ;  /* 0x000000234a00780c */ /* 0x000fd60003f44270 */
[----:B----4-:R-:W4:Y:S04]  /*15320*/  @P3 LDG.E.U16 R114, desc[UR6][R18.64] ;  /* 0x0000000612723981 */ /* 0x010f28000c1e1500 */
[----:B--2---:R0:W2:Y:S04]  /*15330*/  @P3 LDG.E.U16 R113, desc[UR6][R12.64] ;  /* 0x000000060c713981 */ /* 0x0040a8000c1e1500 */
[----:B------:R-:W-:Y:S04]  /*15340*/  @P6 STL [R1+0x8c0], R119 ;  /* 0x0008c07701006387 */ /* 0x000fe80000100800 */
[----:B------:R-:W-:Y:S04]  /*15350*/  @P6 STL [R1+0x8c4], R112 ;  /* 0x0008c47001006387 */ /* 0x000fe80000100800 */
[----:B------:R1:W-:Y:S04]  /*15360*/  STL.64 [R1+0x418], R14 ;  /* 0x0004180e01007387 */ /* 0x0003e80000100a00 */
[----:B------:R0:W-:Y:S04]  /*15370*/  STL.64 [R1+0x410], R2 ;  /* 0x0004100201007387 */ /* 0x0001e80000100a00 */
[----:B-1----:R-:W4:Y:S04]  /*15380*/  LDL.LU R15, [R1+0x58] ;  /* 0x00005800010f7983 */ /* 0x002f280000300800 */
[----:B------:R-:W4:Y:S04]  /*15390*/  LDL.LU R14, [R1+0x68] ;  /* 0x00006800010e7983 */ /* 0x000f280000300800 */
[----:B------:R-:W4:Y:S04]  /*153a0*/  LDL.LU R17, [R1+0x5c] ;  /* 0x00005c0001117983 */ /* 0x000f280000300800 */
[----:B------:R-:W4:Y:S04]  /*153b0*/  LDL.LU R16, [R1+0x6c] ;  /* 0x00006c0001107983 */ /* 0x000f280000300800 */
[----:B------:R-:W4:Y:S04]  /*153c0*/  LDL R112, [R1+0x8a4] ;  /* 0x0008a40001707983 */ /* 0x000f280000100800 */
[----:B------:R-:W4:Y:S04]  /*153d0*/  LDL R119, [R1+0x8a0] ;  /* 0x0008a00001777983 */ /* 0x000f280000100800 */
[----:B0-----:R-:W4:Y:S04]  /*153e0*/  LDL.LU R3, [R1+0x60] ;  /* 0x0000600001037983 */ /* 0x001f280000300800 */
[----:B------:R-:W4:Y:S04]  /*153f0*/  LDL.LU R2, [R1+0x90] ;  /* 0x0000900001027983 */ /* 0x000f280000300800 */
[----:B------:R-:W4:Y:S04]  /*15400*/  LDL.LU R7, [R1+0x64] ;  /* 0x0000640001077983 */ /* 0x000f280000300800 */
[----:B------:R-:W4:Y:S04]  /*15410*/  LDL.LU R4, [R1+0x74] ;  /* 0x0000740001047983 */ /* 0x000f280000300800 */
[----:B---3--:R0:W-:Y:S04]  /*15420*/  @P5 STL [R1+0x8bc], R117 ;  /* 0x0008bc7501005387 */ /* 0x0081e80000100800 */
[----:B------:R-:W3:Y:S04]  /*15430*/  @P2 LDG.E.U16 R116, desc[UR6][R10.64] ;  /* 0x000000060a742981 */ /* 0x000ee8000c1e1500 */
[----:B0-----:R-:W3:Y:S04]  /*15440*/  LDL R117, [R1+0x89c] ;  /* 0x00089c0001757983 */ /* 0x001ee80000100800 */
[----:B------:R0:W-:Y:S04]  /*15450*/  @P5 STL [R1+0x8b8], R118 ;  /* 0x0008b87601005387 */ /* 0x0001e80000100800 */
[----:B0-----:R-:W3:Y:S04]  /*15460*/  LDL R118, [R1+0x898] ;  /* 0x0008980001767983 */ /* 0x001ee80000100800 */
[----:B------:R-:W-:Y:S04]  /*15470*/  STL.64 [R1+0x408], R18 ;  /* 0x0004081201007387 */ /* 0x000fe80000100a00 */
[----:B------:R0:W-:Y:S02]  /*15480*/  STL.64 [R1+0x400], R12 ;  /* 0x0004000c01007387 */ /* 0x0001e40000100a00 */
[----:B0-----:R-:W-:-:S02]  /*15490*/  IMAD.MOV.U32 R12, RZ, RZ, R5 ;  /* 0x000000ffff0c7224 */ /* 0x001fc400078e0005 */
[----:B------:R-:W-:-:S05]  /*154a0*/  IMAD.MOV.U32 R13, RZ, RZ, R6 ;  /* 0x000000ffff0d7224 */ /* 0x000fca00078e0006 */
[----:B------:R-:W3:Y:S01]  /*154b0*/  @P2 LDG.E.U16 R115, desc[UR6][R12.64] ;  /* 0x000000060c732981 */ /* 0x000ee2000c1e1500 */
[C---:B------:R-:W-:Y:S02]  /*154c0*/  ISETP.GT.AND P6, PT, R74.reuse, 0x24, PT ;  /* 0x000000244a00780c */ /* 0x040fe40003fc4270 */
[----:B------:R-:W-:Y:S01]  /*154d0*/  ISETP.GT.AND P5, PT, R74, 0x25, PT ;  /* 0x000000254a00780c */ /* 0x000fe20003fa4270 */
[----:B--2---:R-:W-:Y:S04]  /*154e0*/  @P3 STL [R1+0x8b0], R113 ;  /* 0x0008b07101003387 */ /* 0x004fe80000100800 */
[----:B----4-:R-:W-:Y:S04]  /*154f0*/  @P3 STL [R1+0x8b4], R114 ;  /* 0x0008b47201003387 */ /* 0x010fe80000100800 */
        /* <DEDUP_REMOVED lines=11> */
[----:B------:R-:W2:Y:S04]  /*155b0*/  LDL.LU R5, [R1+0x94] ;  /* 0x0000940001057983 */ /* 0x000ea80000300800 */
[----:B------:R0:W2:Y:S04]  /*155c0*/  @P6 LDG.E.U16 R119, desc[UR6][R14.64] ;  /* 0x000000060e776981 */ /* 0x0000a8000c1e1500 */
[----:B------:R-:W2:Y:S04]  /*155d0*/  @P6 LDG.E.U16 R112, desc[UR6][R16.64] ;  /* 0x0000000610706981 */ /* 0x000ea8000c1e1500 */
[----:B---3--:R-:W3:Y:S04]  /*155e0*/  @P5 LDG.E.U16 R118, desc[UR6][R2.64] ;  /* 0x0000000602765981 */ /* 0x008ee8000c1e1500 */
[----:B------:R1:W-:Y:S04]  /*155f0*/  @P2 STL [R1+0x8ac], R115 ;  /* 0x0008ac7301002387 */ /* 0x0003e80000100800 */
        /* <DEDUP_REMOVED lines=26> */
[----:B---3--:R-:W3:Y:S04]  /*157a0*/  @P2 LDG.E.U16 R116, desc[UR6][R10.64] ;  /* 0x000000060a742981 */ /* 0x008ee8000c1e1500 */
[----:B------:R0:W-:Y:S04]  /*157b0*/  @P5 STL [R1+0x89c], R117 ;  /* 0x00089c7501005387 */ /* 0x0001e80000100800 */
        /* <DEDUP_REMOVED lines=120> */
[----:B------:R-:W-:-:S03]  /*15f40*/  ISETP.GT.AND P6, PT, R74, 0x30, PT ;  /* 0x000000304a00780c */ /* 0x000fc60003fc4270 */
[----:B--2---:R-:W-:Y:S04]  /*15f50*/  @P3 STL [R1+0xa68], R113 ;  /* 0x000a687101003387 */ /* 0x004fe80000100800 */
[----:B----4-:R-:W-:Y:S04]  /*15f60*/  @P3 STL [R1+0xa6c], R114 ;  /* 0x000a6c7201003387 */ /* 0x010fe80000100800 */
[----:B------:R0:W-:Y:S04]  /*15f70*/  STL.64 [R1+0x338], R12 ;  /* 0x0003380c01007387 */ /* 0x0001e80000100a00 */
[----:B------:R1:W-:Y:S01]  /*15f80*/  STL.64 [R1+0x330], R10 ;  /* 0x0003300a01007387 */ /* 0x0003e20000100a00 */
[----:B------:R-:W-:-:S03]  /*15f90*/  ISETP.GT.AND P5, PT, R74, 0x31, PT ;  /* 0x000000314a00780c */ /* 0x000fc60003fa4270 */
        /* <DEDUP_REMOVED lines=10> */
[----:B------:R-:W4:Y:S04]  /*16040*/  LDL.LU R5, [R1+0x154] ;  /* 0x0001540001057983 */ /* 0x000f280000300800 */
[----:B------:R-:W4:Y:S04]  /*16050*/  @P6 LDG.E.U16 R112, desc[UR6][R16.64] ;  /* 0x0000000610706981 */ /* 0x000f28000c1e1500 */
        /* <DEDUP_REMOVED lines=10> */
[----:B------:R-:W-:-:S03]  /*16100*/  ISETP.GT.AND P3, PT, R74, 0x32, PT ;  /* 0x000000324a00780c */ /* 0x000fc60003f64270 */
[----:B--2---:R-:W-:Y:S01]  /*16110*/  @P6 STL [R1+0x860], R119 ;  /* 0x0008607701006387 */ /* 0x004fe20000100800 */
[----:B------:R-:W-:-:S09]  /*16120*/  ISETP.GT.AND P2, PT, R74, 0x33, PT ;  /* 0x000000334a00780c */ /* 0x000fd20003f44270 */
[----:B------:R0:W2:Y:S04]  /*16130*/  @P3 LDG.E.U16 R113, desc[UR6][R12.64] ;  /* 0x000000060c713981 */ /* 0x0000a8000c1e1500 */
[----:B----4-:R-:W-:Y:S04]  /*16140*/  @P6 STL [R1+0x864], R112 ;  /* 0x0008647001006387 */ /* 0x010fe80000100800 */
[----:B------:R1:W-:Y:S04]  /*16150*/  STL.64 [R1+0x318], R14 ;  /* 0x0003180e01007387 */ /* 0x0003e80000100a00 */
[----:B------:R4:W-:Y:S04]  /*16160*/  STL.64 [R1+0x310], R2 ;  /* 0x0003100201007387 */ /* 0x0009e80000100a00 */
[----:B------:R-:W2:Y:S04]  /*16170*/  @P3 LDG.E.U16 R114, desc[UR6][R18.64] ;  /* 0x0000000612723981 */ /* 0x000ea8000c1e1500 */
[----:B-1----:R-:W2:Y:S04]  /*16180*/  LDL.LU R15, [R1+0x158] ;  /* 0x00015800010f7983 */ /* 0x002ea80000300800 */
[----:B------:R-:W2:Y:S04]  /*16190*/  LDL.LU R14, [R1+0x168] ;  /* 0x00016800010e7983 */ /* 0x000ea80000300800 */
[----:B------:R-:W2:Y:S04]  /*161a0*/  LDL.LU R17, [R1+0x15c] ;  /* 0x00015c0001117983 */ /* 0x000ea80000300800 */
[----:B------:R-:W2:Y:S04]  /*161b0*/  LDL.LU R16, [R1+0x16c] ;  /* 0x00016c0001107983 */ /* 0x000ea80000300800 */
[----:B------:R-:W2:Y:S04]  /*161c0*/  LDL R112, [R1+0x844] ;  /* 0x0008440001707983 */ /* 0x000ea80000100800 */
[----:B------:R-:W2:Y:S04]  /*161d0*/  LDL R119, [R1+0x840] ;  /* 0x0008400001777983 */ /* 0x000ea80000100800 */
[----:B----4-:R-:W4:Y:S04]  /*161e0*/  LDL.LU R3, [R1+0x160] ;  /* 0x0001600001037983 */ /* 0x010f280000300800 */
[----:B------:R-:W4:Y:S04]  /*161f0*/  LDL.LU R2, [R1+0x190] ;  /* 0x0001900001027983 */ /* 0x000f280000300800 */
[----:B------:R-:W4:Y:S04]  /*16200*/  LDL.LU R7, [R1+0x164] ;  /* 0x0001640001077983 */ /* 0x000f280000300800 */
[----:B------:R-:W4:Y:S04]  /*16210*/  LDL.LU R4, [R1+0x174] ;  /* 0x0001740001047983 */ /* 0x000f280000300800 */
[----:B---3--:R-:W3:Y:S04]  /*16220*/  @P2 LDG.E.U16 R116, desc[UR6][R10.64] ;  /* 0x000000060a742981 */ /* 0x008ee8000c1e1500 */
[----:B------:R1:W-:Y:S04]  /*16230*/  @P5 STL [R1+0x85c], R117 ;  /* 0x00085c7501005387 */ /* 0x0003e80000100800 */
[----:B-1----:R-:W3:Y:S04]  /*16240*/  LDL R117, [R1+0x83c] ;  /* 0x00083c0001757983 */ /* 0x002ee80000100800 */
[----:B------:R1:W-:Y:S04]  /*16250*/  @P5 STL [R1+0x858], R118 ;  /* 0x0008587601005387 */ /* 0x0003e80000100800 */
[----:B-1----:R-:W4:Y:S04]  /*16260*/  LDL R118, [R1+0x838] ;  /* 0x0008380001767983 */ /* 0x002f280000100800 */
[----:B------:R-:W-:Y:S04]  /*16270*/  STL.64 [R1+0x308], R18 ;  /* 0x0003081201007387 */ /* 0x000fe80000100a00 */
[----:B------:R0:W-:Y:S02]  /*16280*/  STL.64 [R1+0x300], R12 ;  /* 0x0003000c01007387 */ /* 0x0001e40000100a00 */
[----:B0-----:R-:W-:-:S02]  /*16290*/  IMAD.MOV.U32 R12, RZ, RZ, R5 ;  /* 0x000000ffff0c7224 */ /* 0x001fc400078e0005 */
[----:B------:R-:W-:-:S05]  /*162a0*/  IMAD.MOV.U32 R13, RZ, RZ, R6 ;  /* 0x000000ffff0d7224 */ /* 0x000fca00078e0006 */
[----:B------:R-:W3:Y:S01]  /*162b0*/  @P2 LDG.E.U16 R115, desc[UR6][R12.64] ;  /* 0x000000060c732981 */ /* 0x000ee2000c1e1500 */
[----:B------:R-:W-:-:S03]  /*162c0*/  ISETP.GT.AND P6, PT, R74, 0x34, PT ;  /* 0x000000344a00780c */ /* 0x000fc60003fc4270 */
[----:B--2---:R-:W-:Y:S04]  /*162d0*/  @P3 STL [R1+0x850], R113 ;  /* 0x0008507101003387 */ /* 0x004fe80000100800 */
[----:B------:R-:W-:Y:S04]  /*162e0*/  @P3 STL [R1+0x854], R114 ;  /* 0x0008547201003387 */ /* 0x000fe80000100800 */
[----:B------:R0:W-:Y:S04]  /*162f0*/  STL.64 [R1+0x2f8], R12 ;  /* 0x0002f80c01007387 */ /* 0x0001e80000100a00 */
[----:B------:R1:W-:Y:S01]  /*16300*/  STL.64 [R1+0x2f0], R10 ;  /* 0x0002f00a01007387 */ /* 0x0003e20000100a00 */
[----:B------:R-:W-:-:S03]  /*16310*/  ISETP.GT.AND P5, PT, R74, 0x35, PT ;  /* 0x000000354a00780c */ /* 0x000fc60003fa4270 */
[----:B------:R2:W2:Y:S04]  /*16320*/  @P6 LDG.E.U16 R119, desc[UR6][R14.64] ;  /* 0x000000060e776981 */ /* 0x0004a8000c1e1500 */
[----:B0-----:R-:W2:Y:S04]  /*16330*/  LDL.LU R13, [R1+0x178] ;  /* 0x00017800010d7983 */ /* 0x001ea80000300800 */
[----:B------:R-:W2:Y:S04]  /*16340*/  LDL.LU R12, [R1+0x188] ;  /* 0x00018800010c7983 */ /* 0x000ea80000300800 */
[----:B------:R-:W2:Y:S04]  /*16350*/  LDL.LU R19, [R1+0x17c] ;  /* 0x00017c0001137983 */ /* 0x000ea80000300800 */
[----:B------:R-:W2:Y:S04]  /*16360*/  LDL.LU R18, [R1+0x18c] ;  /* 0x00018c0001127983 */ /* 0x000ea80000300800 */
[----:B------:R-:W2:Y:S04]  /*16370*/  LDL R114, [R1+0xa5c] ;  /* 0x000a5c0001727983 */ /* 0x000ea80000100800 */
[----:B------:R-:W2:Y:S04]  /*16380*/  LDL R113, [R1+0xa58] ;  /* 0x000a580001717983 */ /* 0x000ea80000100800 */
[----:B-1----:R-:W2:Y:S04]  /*16390*/  LDL.LU R11, [R1+0x180] ;  /* 0x00018000010b7983 */ /* 0x002ea80000300800 */
[----:B------:R-:W2:Y:S04]  /*163a0*/  LDL.LU R10, [R1+0x1b0] ;  /* 0x0001b000010a7983 */ /* 0x000ea80000300800 */
[----:B------:R-:W2:Y:S04]  /*163b0*/  LDL.LU R6, [R1+0x184] ;  /* 0x0001840001067983 */ /* 0x000ea80000300800 */
[----:B------:R-:W2:Y:S04]  /*163c0*/  LDL.LU R5, [R1+0x194] ;  /* 0x0001940001057983 */ /* 0x000ea80000300800 */
[----:B------:R-:W2:Y:S04]  /*163d0*/  @P6 LDG.E.U16 R112, desc[UR6][R16.64] ;  /* 0x0000000610706981 */ /* 0x000ea8000c1e1500 */
[----:B----4-:R-:W4:Y:S04]  /*163e0*/  @P5 LDG.E.U16 R118, desc[UR6][R2.64] ;  /* 0x0000000602765981 */ /* 0x010f28000c1e1500 */
[----:B---3--:R0:W-:Y:S04]  /*163f0*/  @P2 STL [R1+0x84c], R115 ;  /* 0x00084c7301002387 */ /* 0x0081e80000100800 */
[----:B0-----:R-:W3:Y:S04]  /*16400*/  LDL R115, [R1+0xa54] ;  /* 0x000a540001737983 */ /* 0x001ee80000100800 */
[----:B------:R0:W-:Y:S04]  /*16410*/  @P2 STL [R1+0x848], R116 ;  /* 0x0008487401002387 */ /* 0x0001e80000100800 */
[----:B0-----:R-:W3:Y:S04]  /*16420*/  LDL R116, [R1+0xa50] ;  /* 0x000a500001747983 */ /* 0x001ee80000100800 */
[----:B------:R-:W-:Y:S04]  /*16430*/  STL.64 [R1+0x2e8], R16 ;  /* 0x0002e81001007387 */ /* 0x000fe80000100a00 */
[----:B------:R2:W-:Y:S02]  /*16440*/  STL.64 [R1+0x2e0], R14 ;  /* 0x0002e00e01007387 */ /* 0x0005e40000100a00 */
[----:B--2---:R-:W-:-:S02]  /*16450*/  IMAD.MOV.U32 R14, RZ, RZ, R4 ;  /* 0x000000ffff0e7224 */ /* 0x004fc400078e0004 */
[----:B------:R-:W-:-:S05]  /*16460*/  IMAD.MOV.U32 R15, RZ, RZ, R7 ;  /* 0x000000ffff0f7224 */ /* 0x000fca00078e0007 */
[----:B------:R-:W2:Y:S01]  /*16470*/  @P5 LDG.E.U16 R117, desc[UR6][R14.64] ;  /* 0x000000060e755981 */ /* 0x000ea2000c1e1500 */
[----:B------:R-:W-:-:S03]  /*16480*/  ISETP.GT.AND P3, PT, R74, 0x36, PT ;  /* 0x000000364a00780c */ /* 0x000fc60003f64270 */
[----:B------:R-:W-:Y:S04]  /*16490*/  @P6 STL [R1+0x840], R119 ;  /* 0x0008407701006387 */ /* 0x000fe80000100800 */
[----:B------:R-:W-:Y:S04]  /*164a0*/  @P6 STL [R1+0x844], R112 ;  /* 0x0008447001006387 */ /* 0x000fe80000100800 */
[----:B------:R0:W-:Y:S04]  /*164b0*/  STL.64 [R1+0x2d8], R14 ;  /* 0x0002d80e01007387 */ /* 0x0001e80000100a00 */
[----:B------:R1:W-:Y:S01]  /*164c0*/  STL.64 [R1+0x2d0], R2 ;  /* 0x0002d00201007387 */ /* 0x0003e20000100a00 */
[----:B------:R-:W-:-:S03]  /*164d0*/  ISETP.GT.AND P2, PT, R74, 0x37, PT ;  /* 0x000000374a00780c */ /* 0x000fc60003f44270 */
[----:B------:R1:W4:Y:S04]  /*164e0*/  @P3 LDG.E.U16 R113, desc[UR6][R12.64] ;  /* 0x000000060c713981 */ /* 0x000328000c1e1500 */
[----:B0-----:R-:W4:Y:S04]  /*164f0*/  LDL.LU R15, [R1+0x198] ;  /* 0x00019800010f7983 */ /* 0x001f280000300800 */
[----:B------:R-:W4:Y:S04]  /*16500*/  LDL.LU R14, [R1+0x1a8] ;  /* 0x0001a800010e7983 */ /* 0x000f280000300800 */
[----:B------:R-:W4:Y:S04]  /*16510*/  LDL.LU R17, [R1+0x19c] ;  /* 0x00019c0001117983 */ /* 0x000f280000300800 */
[----:B------:R-:W4:Y:S04]  /*16520*/  LDL.LU R16, [R1+0x1ac] ;  /* 0x0001ac0001107983 */ /* 0x000f280000300800 */
[----:B------:R-:W4:Y:S04]  /*16530*/  LDL R112, [R1+0x834] ;  /* 0x0008340001707983 */ /* 0x000f280000100800 */
[----:B------:R-:W4:Y:S04]  /*16540*/  LDL R119, [R1+0x830] ;  /* 0x0008300001777983 */ /* 0x000f280000100800 */
[----:B-1----:R-:W4:Y:S04]  /*16550*/  LDL.LU R3, [R1+0x1a0] ;  /* 0x0001a00001037983 */ /* 0x002f280000300800 */
[----:B------:R-:W4:Y:S04]  /*16560*/  LDL.LU R2, [R1+0x1d0] ;  /* 0x0001d00001027983 */ /* 0x000f280000300800 */
[----:B------:R-:W4:Y:S04]  /*16570*/  LDL.LU R7, [R1+0x1a4] ;  /* 0x0001a40001077983 */ /* 0x000f280000300800 */
[----:B------:R-:W4:Y:S04]  /*16580*/  LDL.LU R4, [R1+0x1b4] ;  /* 0x0001b40001047983 */ /* 0x000f280000300800 */
[----:B------:R-:W4:Y:S04]  /*16590*/  @P3 LDG.E.U16 R114, desc[UR6][R18.64] ;  /* 0x0000000612723981 */ /* 0x000f28000c1e1500 */
[----:B---3--:R-:W3:Y:S04]  /*165a0*/  @P2 LDG.E.U16 R116, desc[UR6][R10.64] ;  /* 0x000000060a742981 */ /* 0x008ee8000c1e1500 */
[----:B--2---:R0:W-:Y:S04]  /*165b0*/  @P5 STL [R1+0x83c], R117 ;  /* 0x00083c7501005387 */ /* 0x0041e80000100800 */
[----:B0-----:R-:W2:Y:S04]  /*165c0*/  LDL R117, [R1+0x82c] ;  /* 0x00082c0001757983 */ /* 0x001ea80000100800 */
[----:B----4-:R0:W-:Y:S04]  /*165d0*/  @P5 STL [R1+0x838], R118 ;  /* 0x0008387601005387 */ /* 0x0101e80000100800 */
[----:B0-----:R-:W4:Y:S04]  /*165e0*/  LDL R118, [R1+0x828] ;  /* 0x0008280001767983 */ /* 0x001f280000100800 */
[----:B------:R-:W-:Y:S04]  /*165f0*/  STL.64 [R1+0x2c8], R18 ;  /* 0x0002c81201007387 */ /* 0x000fe80000100a00 */
[----:B------:R0:W-:Y:S02]  /*16600*/  STL.64 [R1+0x2c0], R12 ;  /* 0x0002c00c01007387 */ /* 0x0001e40000100a00 */
[----:B0-----:R-:W-:-:S02]  /*16610*/  IMAD.MOV.U32 R12, RZ, RZ, R5 ;  /* 0x000000ffff0c7224 */ /* 0x001fc400078e0005 */
[----:B------:R-:W-:-:S05]  /*16620*/  IMAD.MOV.U32 R13, RZ, RZ, R6 ;  /* 0x000000ffff0d7224 */ /* 0x000fca00078e0006 */
[----:B------:R-:W2:Y:S01]  /*16630*/  @P2 LDG.E.U16 R115, desc[UR6][R12.64] ;  /* 0x000000060c732981 */ /* 0x000ea2000c1e1500 */
[----:B------:R-:W-:-:S03]  /*16640*/  ISETP.GT.AND P6, PT, R74, 0x38, PT ;  /* 0x000000384a00780c */ /* 0x000fc60003fc4270 */
[----:B------:R-:W-:Y:S01]  /*16650*/  @P3 STL [R1+0xa58], R113 ;  /* 0x000a587101003387 */ /* 0x000fe20000100800 */
[----:B------:R-:W-:-:S09]  /*16660*/  ISETP.GT.AND P5, PT, R74, 0x39, PT ;  /* 0x000000394a00780c */ /* 0x000fd20003fa4270 */
[----:B------:R0:W3:Y:S04]  /*16670*/  @P6 LDG.E.U16 R119, desc[UR6][R14.64] ;  /* 0x000000060e776981 */ /* 0x0000e8000c1e1500 */
[----:B------:R-:W-:Y:S04]  /*16680*/  @P3 STL [R1+0xa5c], R114 ;  /* 0x000a5c7201003387 */ /* 0x000fe80000100800 */
[----:B------:R1:W-:Y:S04]  /*16690*/  STL.64 [R1+0x2b8], R12 ;  /* 0x0002b80c01007387 */ /* 0x0003e80000100a00 */
[----:B------:R0:W-:Y:S04]  /*166a0*/  STL.64 [R1+0x2b0], R10 ;  /* 0x0002b00a01007387 */ /* 0x0001e80000100a00 */
[----:B------:R-:W3:Y:S04]  /*166b0*/  @P6 LDG.E.U16 R112, desc[UR6][R16.64] ;  /* 0x0000000610706981 */ /* 0x000ee8000c1e1500 */
[----:B-1----:R-:W3:Y:S04]  /*166c0*/  LDL.LU R13, [R1+0x1b8] ;  /* 0x0001b800010d7983 */ /* 0x002ee80000300800 */
[----:B------:R-:W3:Y:S04]  /*166d0*/  LDL.LU R12, [R1+0x1c8] ;  /* 0x0001c800010c7983 */ /* 0x000ee80000300800 */
[----:B------:R-:W3:Y:S04]  /*166e0*/  LDL.LU R19, [R1+0x1bc] ;  /* 0x0001bc0001137983 */ /* 0x000ee80000300800 */
[----:B------:R-:W3:Y:S04]  /*166f0*/  LDL.LU R18, [R1+0x1cc] ;  /* 0x0001cc0001127983 */ /* 0x000ee80000300800 */
[----:B------:R-:W3:Y:S04]  /*16700*/  LDL R114, [R1+0x824] ;  /* 0x0008240001727983 */ /* 0x000ee80000100800 */
[----:B------:R-:W3:Y:S04]  /*16710*/  LDL R113, [R1+0x820] ;  /* 0x0008200001717983 */ /* 0x000ee80000100800 */
[----:B0-----:R-:W3:Y:S04]  /*16720*/  LDL.LU R11, [R1+0x1c0] ;  /* 0x0001c000010b7983 */ /* 0x001ee80000300800 */
[----:B------:R-:W3:Y:S04]  /*16730*/  LDL.LU R10, [R1+0x1f0] ;  /* 0x0001f000010a7983 */ /* 0x000ee80000300800 */
[----:B------:R-:W3:Y:S04]  /*16740*/  LDL.LU R6, [R1+0x1c4] ;  /* 0x0001c40001067983 */ /* 0x000ee80000300800 */
[----:B------:R-:W3:Y:S04]  /*16750*/  LDL.LU R5, [R1+0x1d4] ;  /* 0x0001d40001057983 */ /* 0x000ee80000300800 */
[----:B----4-:R-:W4:Y:S04]  /*16760*/  @P5 LDG.E.U16 R118, desc[UR6][R2.64] ;  /* 0x0000000602765981 */ /* 0x010f28000c1e1500 */
[----:B--2---:R0:W-:Y:S04]  /*16770*/  @P2 STL [R1+0xa54], R115 ;  /* 0x000a547301002387 */ /* 0x0041e80000100800 */
[----:B0-----:R-:W2:Y:S04]  /*16780*/  LDL R115, [R1+0x81c] ;  /* 0x00081c0001737983 */ /* 0x001ea80000100800 */
[----:B---3--:R0:W-:Y:S04]  /*16790*/  @P2 STL [R1+0xa50], R116 ;  /* 0x000a507401002387 */ /* 0x0081e80000100800 */
[----:B0-----:R-:W3:Y:S04]  /*167a0*/  LDL R116, [R1+0x818] ;  /* 0x0008180001747983 */ /* 0x001ee80000100800 */
[----:B------:R-:W-:Y:S04]  /*167b0*/  STL.64 [R1+0x2a8], R16 ;  /* 0x0002a81001007387 */ /* 0x000fe80000100a00 */
[----:B------:R0:W-:Y:S02]  /*167c0*/  STL.64 [R1+0x2a0], R14 ;  /* 0x0002a00e01007387 */ /* 0x0001e40000100a00 */
[----:B0-----:R-:W-:-:S02]  /*167d0*/  IMAD.MOV.U32 R14, RZ, RZ, R4 ;  /* 0x000000ffff0e7224 */ /* 0x001fc400078e0004 */
        /* <DEDUP_REMOVED lines=36> */
[----:B------:R1:W3:Y:S04]  /*16a20*/  @P6 LDG.E.U16 R119, desc[UR6][R14.64] ;  /* 0x000000060e776981 */ /* 0x0002e8000c1e1500 */
[----:B0-----:R-:W3:Y:S04]  /*16a30*/  LDL.LU R13, [R1+0x1f8] ;  /* 0x0001f800010d7983 */ /* 0x001ee80000300800 */
[----:B------:R-:W3:Y:S04]  /*16a40*/  LDL.LU R12, [R1+0x208] ;  /* 0x00020800010c7983 */ /* 0x000ee80000300800 */
[----:B------:R-:W3:Y:S04]  /*16a50*/  LDL.LU R19, [R1+0x1fc] ;  /* 0x0001fc0001137983 */ /* 0x000ee80000300800 */
[----:B------:R-:W3:Y:S04]  /*16a60*/  LDL.LU R18, [R1+0x20c] ;  /* 0x00020c0001127983 */ /* 0x000ee80000300800 */
[----:B------:R-:W3:Y:S04]  /*16a70*/  LDL R114, [R1+0xa4c] ;  /* 0x000a4c0001727983 */ /* 0x000ee80000100800 */
[----:B------:R-:W3:Y:S04]  /*16a80*/  LDL R113, [R1+0xa48] ;  /* 0x000a480001717983 */ /* 0x000ee80000100800 */
[----:B-1----:R-:W3:Y:S04]  /*16a90*/  LDL.LU R11, [R1+0x200] ;  /* 0x00020000010b7983 */ /* 0x002ee80000300800 */
[----:B------:R-:W3:Y:S04]  /*16aa0*/  LDL.LU R10, [R1+0x230] ;  /* 0x00023000010a7983 */ /* 0x000ee80000300800 */
[----:B------:R-:W3:Y:S04]  /*16ab0*/  LDL.LU R6, [R1+0x204] ;  /* 0x0002040001067983 */ /* 0x000ee80000300800 */
[----:B------:R-:W3:Y:S04]  /*16ac0*/  LDL.LU R5, [R1+0x214] ;  /* 0x0002140001057983 */ /* 0x000ee80000300800 */
[----:B------:R-:W3:Y:S04]  /*16ad0*/  @P6 LDG.E.U16 R112, desc[UR6][R16.64] ;  /* 0x0000000610706981 */ /* 0x000ee8000c1e1500 */
        /* <DEDUP_REMOVED lines=13> */
[----:B------:R0:W4:Y:S04]  /*16bb0*/  @P3 LDG.E.U16 R113, desc[UR6][R12.64] ;  /* 0x000000060c713981 */ /* 0x000128000c1e1500 */
[----:B------:R-:W-:Y:S04]  /*16bc0*/  @P6 STL [R1+0x814], R112 ;  /* 0x0008147001006387 */ /* 0x000fe80000100800 */
[----:B------:R1:W-:Y:S04]  /*16bd0*/  STL.64 [R1+0x258], R14 ;  /* 0x0002580e01007387 */ /* 0x0003e80000100a00 */
[----:B------:R0:W-:Y:S04]  /*16be0*/  STL.64 [R1+0x250], R2 ;  /* 0x0002500201007387 */ /* 0x0001e80000100a00 */
[----:B------:R-:W4:Y:S04]  /*16bf0*/  @P3 LDG.E.U16 R114, desc[UR6][R18.64] ;  /* 0x0000000612723981 */ /* 0x000f28000c1e1500 */
        /* <DEDUP_REMOVED lines=37> */
[----:B------:R-:W3:Y:S01]  /*16e50*/  @P6 LDG.E.U16 R112, desc[UR6][R16.64] ;  /* 0x0000000610706981 */ /* 0x000ee2000c1e1500 */
[----:B------:R-:W-:-:S03]  /*16e60*/  ISETP.GT.AND P3, PT, R74, 0x42, PT ;  /* 0x000000424a00780c */ /* 0x000fc60003f64270 */
[----:B----4-:R-:W4:Y:S04]  /*16e70*/  @P5 LDG.E.U16 R118, desc[UR6][R2.64] ;  /* 0x0000000602765981 */ /* 0x010f28000c1e1500 */
[----:B--2---:R0:W-:Y:S04]  /*16e80*/  @P2 STL [R1+0xa44], R115 ;  /* 0x000a447301002387 */ /* 0x0041e80000100800 */
[----:B0-----:R-:W2:Y:S04]  /*16e90*/  LDL R115, [R1+0x7ec] ;  /* 0x0007ec0001737983 */ /* 0x001ea80000100800 */
[----:B---3--:R0:W-:Y:S04]  /*16ea0*/  @P2 STL [R1+0xa40], R116 ;  /* 0x000a407401002387 */ /* 0x0081e80000100800 */
[----:B0-----:R-:W3:Y:S04]  /*16eb0*/  LDL R116, [R1+0x7e8] ;  /* 0x0007e80001747983 */ /* 0x001ee80000100800 */
[----:B------:R-:W-:Y:S04]  /*16ec0*/  STL.64 [R1+0x228], R16 ;  /* 0x0002281001007387 */ /* 0x000fe80000100a00 */
[----:B------:R0:W-:Y:S04]  /*16ed0*/  STL.64 [R1+0x220], R14 ;  /* 0x0002200e01007387 */ /* 0x0001e80000100a00 */
[----:B------:R-:W2:Y:S01]  /*16ee0*/  @P3 LDG.E.U16 R114, desc[UR6][R18.64] ;  /* 0x0000000612723981 */ /* 0x000ea2000c1e1500 */
[----:B0-----:R-:W-:-:S03]  /*16ef0*/  IMAD.MOV.U32 R14, RZ, RZ, R4 ;  /* 0x000000ffff0e7224 */ /* 0x001fc600078e0004 */
[----:B------:R-:W2:Y:S01]  /*16f00*/  @P3 LDG.E.U16 R113, desc[UR6][R12.64] ;  /* 0x000000060c713981 */ /* 0x000ea2000c1e1500 */
[----:B------:R-:W-:-:S05]  /*16f10*/  IMAD.MOV.U32 R15, RZ, RZ, R7 ;  /* 0x000000ffff0f7224 */ /* 0x000fca00078e0007 */
[----:B------:R-:W2:Y:S04]  /*16f20*/  @P5 LDG.E.U16 R117, desc[UR6][R14.64] ;  /* 0x000000060e755981 */ /* 0x000ea8000c1e1500 */
[----:B------:R-:W-:Y:S04]  /*16f30*/  @P6 STL [R1+0x800], R119 ;  /* 0x0008007701006387 */ /* 0x000fe80000100800 */
[----:B------:R-:W-:Y:S04]  /*16f40*/  @P6 STL [R1+0x804], R112 ;  /* 0x0008047001006387 */ /* 0x000fe80000100800 */
[----:B------:R0:W-:Y:S04]  /*16f50*/  STL.64 [R1+0x218], R14 ;  /* 0x0002180e01007387 */ /* 0x0001e80000100a00 */
[----:B------:R-:W-:Y:S04]  /*16f60*/  STL.64 [R1+0x210], R2 ;  /* 0x0002100201007387 */ /* 0x000fe80000100a00 */
[----:B0-----:R-:W3:Y:S04]  /*16f70*/  LDL.LU R15, [R1+0x654] ;  /* 0x00065400010f7983 */ /* 0x001ee80000300800 */
[----:B------:R-:W3:Y:S04]  /*16f80*/  LDL.LU R14, [R1+0x668] ;  /* 0x00066800010e7983 */ /* 0x000ee80000300800 */
[----:B------:R-:W3:Y:S04]  /*16f90*/  LDL.LU R17, [R1+0x658] ;  /* 0x0006580001117983 */ /* 0x000ee80000300800 */
[----:B------:R-:W3:Y:S04]  /*16fa0*/  LDL.LU R16, [R1+0x66c] ;  /* 0x00066c0001107983 */ /* 0x000ee80000300800 */
[----:B------:R-:W3:Y:S04]  /*16fb0*/  LDL R119, [R1+0x7e4] ;  /* 0x0007e40001777983 */ /* 0x000ee80000100800 */
[----:B--2---:R0:W-:Y:S04]  /*16fc0*/  @P5 STL [R1+0x7fc], R117 ;  /* 0x0007fc7501005387 */ /* 0x0041e80000100800 */
[----:B0-----:R-:W2:Y:S04]  /*16fd0*/  LDL R117, [R1+0x7e0] ;  /* 0x0007e00001757983 */ /* 0x001ea80000100800 */
[----:B------:R-:W2:Y:S04]  /*16fe0*/  LDL.LU R7, [R1+0x660] ;  /* 0x0006600001077983 */ /* 0x000ea80000300800 */
[----:B------:R-:W2:Y:S04]  /*16ff0*/  LDL.LU R4, [R1+0x690] ;  /* 0x0006900001047983 */ /* 0x000ea80000300800 */
[----:B------:R-:W2:Y:S04]  /*17000*/  LDL.LU R3, [R1+0x664] ;  /* 0x0006640001037983 */ /* 0x000ea80000300800 */
[----:B------:R-:W2:Y:S01]  /*17010*/  LDL.LU R2, [R1+0x674] ;  /* 0x0006740001027983 */ /* 0x000ea20000300800 */
[----:B------:R-:W-:-:S03]  /*17020*/  ISETP.GT.AND P2, PT, R74, 0x43, PT ;  /* 0x000000434a00780c */ /* 0x000fc60003f44270 */
[----:B----4-:R0:W-:Y:S01]  /*17030*/  @P5 STL [R1+0x7f8], R118 ;  /* 0x0007f87601005387 */ /* 0x0101e20000100800 */
[----:B------:R-:W-:-:S03]  /*17040*/  ISETP.GT.AND P6, PT, R74, 0x44, PT ;  /* 0x000000444a00780c */ /* 0x000fc60003fc4270 */
[----:B0-----:R-:W4:Y:S04]  /*17050*/  LDL R118, [R1+0x7dc] ;  /* 0x0007dc0001767983 */ /* 0x001f280000100800 */
[----:B------:R-:W-:Y:S04]  /*17060*/  STL.64 [R1+0x208], R18 ;  /* 0x0002081201007387 */ /* 0x000fe80000100a00 */
[----:B------:R0:W-:Y:S04]  /*17070*/  STL.64 [R1+0x200], R12 ;  /* 0x0002000c01007387 */ /* 0x0001e80000100a00 */
[----:B------:R-:W-:Y:S04]  /*17080*/  @P3 STL [R1+0x7f0], R113 ;  /* 0x0007f07101003387 */ /* 0x000fe80000100800 */
[----:B------:R-:W-:Y:S01]  /*17090*/  @P3 STL [R1+0x7f4], R114 ;  /* 0x0007f47201003387 */ /* 0x000fe20000100800 */
[----:B0-----:R-:W-:-:S03]  /*170a0*/  IMAD.MOV.U32 R12, RZ, RZ, R5 ;  /* 0x000000ffff0c7224 */ /* 0x001fc600078e0005 */
[----:B---3--:R-:W3:Y:S01]  /*170b0*/  @P2 LDG.E.U16 R116, desc[UR6][R10.64] ;  /* 0x000000060a742981 */ /* 0x008ee2000c1e1500 */
[----:B------:R-:W-:-:S03]  /*170c0*/  IMAD.MOV.U32 R13, RZ, RZ, R6 ;  /* 0x000000ffff0d7224 */ /* 0x000fc600078e0006 */
[----:B------:R-:W3:Y:S04]  /*170d0*/  @P6 LDG.E.U16 R119, desc[UR6][R16.64] ;  /* 0x0000000610776981 */ /* 0x000ee8000c1e1500 */
[----:B------:R0:W-:Y:S04]  /*170e0*/  STL.64 [R1+0x1f8], R12 ;  /* 0x0001f80c01007387 */ /* 0x0001e80000100a00 */
[----:B------:R1:W-:Y:S04]  /*170f0*/  STL.64 [R1+0x1f0], R10 ;  /* 0x0001f00a01007387 */ /* 0x0003e80000100a00 */
[----:B------:R-:W3:Y:S04]  /*17100*/  LDL R111, [R1+0x7d8] ;  /* 0x0007d800016f7983 */ /* 0x000ee80000100800 */
[----:B------:R-:W3:Y:S01]  /*17110*/  @P2 LDG.E.U16 R115, desc[UR6][R12.64] ;  /* 0x000000060c732981 */ /* 0x000ee2000c1e1500 */
[----:B------:R-:W-:-:S03]  /*17120*/  ISETP.GT.AND P5, PT, R74, 0x45, PT ;  /* 0x000000454a00780c */ /* 0x000fc60003fa4270 */
        /* <DEDUP_REMOVED lines=10> */
[----:B--2---:R-:W2:Y:S01]  /*171d0*/  @P6 LDG.E.U16 R117, desc[UR6][R14.64] ;  /* 0x000000060e756981 */ /* 0x004ea2000c1e1500 */
[----:B------:R-:W-:-:S02]  /*171e0*/  IMAD.MOV.U32 R21, RZ, RZ, R7 ;  /* 0x000000ffff157224 */ /* 0x000fc400078e0007 */
[----:B------:R-:W-:Y:S01]  /*171f0*/  IMAD.MOV.U32 R20, RZ, RZ, R4 ;  /* 0x000000ffff147224 */ /* 0x000fe200078e0004 */
[----:B----4-:R-:W4:Y:S04]  /*17200*/  @P5 LDG.E.U16 R118, desc[UR6][R2.64] ;  /* 0x0000000602765981 */ /* 0x010f28000c1e1500 */
[----:B---3--:R-:W3:Y:S04]  /*17210*/  @P5 LDG.E.U16 R111, desc[UR6][R20.64] ;  /* 0x00000006146f5981 */ /* 0x008ee8000c1e1500 */
[----:B------:R0:W-:Y:S04]  /*17220*/  @P2 STL [R1+0x7ec], R115 ;  /* 0x0007ec7301002387 */ /* 0x0001e80000100800 */
[----:B0-----:R-:W3:Y:S04]  /*17230*/  LDL R115, [R1+0xa34] ;  /* 0x000a340001737983 */ /* 0x001ee80000100800 */
[----:B------:R0:W-:Y:S04]  /*17240*/  @P2 STL [R1+0x7e8], R116 ;  /* 0x0007e87401002387 */ /* 0x0001e80000100800 */
[----:B0-----:R-:W3:Y:S04]  /*17250*/  LDL R116, [R1+0xa30] ;  /* 0x000a300001747983 */ /* 0x001ee80000100800 */
[----:B------:R-:W-:Y:S04]  /*17260*/  STL.64 [R1+0x1e8], R16 ;  /* 0x0001e81001007387 */ /* 0x000fe80000100a00 */
[----:B------:R0:W-:Y:S04]  /*17270*/  STL.64 [R1+0x1e0], R14 ;  /* 0x0001e00e01007387 */ /* 0x0001e80000100a00 */
[----:B--2---:R-:W-:Y:S04]  /*17280*/  @P6 STL [R1+0x7e0], R117 ;  /* 0x0007e07501006387 */ /* 0x004fe80000100800 */
[----:B------:R1:W-:Y:S04]  /*17290*/  @P6 STL [R1+0x7e4], R119 ;  /* 0x0007e47701006387 */ /* 0x0003e80000100800 */
[----:B------:R2:W-:Y:S04]  /*172a0*/  STL.64 [R1+0x1d8], R2 ;  /* 0x0001d80201007387 */ /* 0x0005e80000100a00 */
[----:B0-----:R-:W3:Y:S04]  /*172b0*/  LDL.LU R15, [R1+0x698] ;  /* 0x00069800010f7983 */ /* 0x001ee80000300800 */
[----:B------:R-:W-:Y:S04]  /*172c0*/  STL.64 [R1+0x1d0], R20 ;  /* 0x0001d01401007387 */ /* 0x000fe80000100a00 */
[----:B------:R-:W3:Y:S04]  /*172d0*/  LDL.LU R14, [R1+0x6a8] ;  /* 0x0006a800010e7983 */ /* 0x000ee80000300800 */
[----:B------:R-:W3:Y:S04]  /*172e0*/  LDL.LU R17, [R1+0x69c] ;  /* 0x00069c0001117983 */ /* 0x000ee80000300800 */
[----:B------:R-:W3:Y:S04]  /*172f0*/  LDL.LU R16, [R1+0x6ac] ;  /* 0x0006ac0001107983 */ /* 0x000ee80000300800 */
[----:B-1----:R-:W3:Y:S04]  /*17300*/  LDL R119, [R1+0x7d0] ;  /* 0x0007d00001777983 */ /* 0x002ee80000100800 */
[----:B------:R-:W3:Y:S01]  /*17310*/  LDL R113, [R1+0x7d4] ;  /* 0x0007d40001717983 */ /* 0x000ee20000100800 */
[----:B------:R-:W-:-:S03]  /*17320*/  ISETP.GT.AND P3, PT, R74, 0x46, PT ;  /* 0x000000464a00780c */ /* 0x000fc60003f64270 */
[----:B--2---:R-:W2:Y:S01]  /*17330*/  LDL.LU R3, [R1+0x6a0] ;  /* 0x0006a00001037983 */ /* 0x004ea20000300800 */
[----:B------:R-:W-:-:S03]  /*17340*/  ISETP.GT.AND P2, PT, R74, 0x47, PT ;  /* 0x000000474a00780c */ /* 0x000fc60003f44270 */
[----:B------:R-:W2:Y:S04]  /*17350*/  LDL.LU R2, [R1+0xaa4] ;  /* 0x000aa40001027983 */ /* 0x000ea80000300800 */
[----:B------:R-:W2:Y:S04]  /*17360*/  LDL.LU R7, [R1+0x6a4] ;  /* 0x0006a40001077983 */ /* 0x000ea80000300800 */
[----:B------:R-:W2:Y:S04]  /*17370*/  LDL.LU R4, [R1+0x6b4] ;  /* 0x0006b40001047983 */ /* 0x000ea80000300800 */
[----:B------:R-:W2:Y:S04]  /*17380*/  LDL R117, [R1+0x7cc] ;  /* 0x0007cc0001757983 */ /* 0x000ea80000100800 */
[----:B----4-:R0:W-:Y:S04]  /*17390*/  @P5 STL [R1+0x7dc], R118 ;  /* 0x0007dc7601005387 */ /* 0x0101e80000100800 */
[----:B------:R1:W4:Y:S04]  /*173a0*/  @P3 LDG.E.U16 R114, desc[UR6][R12.64] ;  /* 0x000000060c723981 */ /* 0x000328000c1e1500 */
[----:B------:R-:W2:Y:S04]  /*173b0*/  @P3 LDG.E.U16 R112, desc[UR6][R18.64] ;  /* 0x0000000612703981 */ /* 0x000ea8000c1e1500 */
[----:B0-----:R-:W2:Y:S04]  /*173c0*/  LDL R118, [R1+0x7c8] ;  /* 0x0007c80001767983 */ /* 0x001ea80000100800 */
[----:B---3--:R-:W-:Y:S04]  /*173d0*/  @P5 STL [R1+0x7d8], R111 ;  /* 0x0007d86f01005387 */ /* 0x008fe80000100800 */
[----:B------:R-:W-:Y:S04]  /*173e0*/  STL.64 [R1+0x1c8], R18 ;  /* 0x0001c81201007387 */ /* 0x000fe80000100a00 */
[----:B------:R1:W-:Y:S01]  /*173f0*/  STL.64 [R1+0x1c0], R12 ;  /* 0x0001c00c01007387 */ /* 0x0003e20000100a00 */
[----:B------:R-:W-:-:S03]  /*17400*/  ISETP.GT.AND P6, PT, R74, 0x48, PT ;  /* 0x000000484a00780c */ /* 0x000fc60003fc4270 */
[----:B------:R-:W3:Y:S01]  /*17410*/  @P2 LDG.E.U16 R116, desc[UR6][R10.64] ;  /* 0x000000060a742981 */ /* 0x000ee2000c1e1500 */
[----:B-1----:R-:W-:Y:S02]  /*17420*/  IMAD.MOV.U32 R12, RZ, RZ, R5 ;  /* 0x000000ffff0c7224 */ /* 0x002fe400078e0005 */
[----:B------:R-:W-:-:S05]  /*17430*/  IMAD.MOV.U32 R13, RZ, RZ, R6 ;  /* 0x000000ffff0d7224 */ /* 0x000fca00078e0006 */
[----:B------:R-:W3:Y:S04]  /*17440*/  @P2 LDG.E.U16 R115, desc[UR6][R12.64] ;  /* 0x000000060c732981 */ /* 0x000ee8000c1e1500 */
[----:B------:R0:W3:Y:S04]  /*17450*/  @P6 LDG.E.U16 R119, desc[UR6][R14.64] ;  /* 0x000000060e776981 */ /* 0x0000e8000c1e1500 */
[----:B------:R-:W3:Y:S01]  /*17460*/  @P6 LDG.E.U16 R113, desc[UR6][R16.64] ;  /* 0x0000000610716981 */ /* 0x000ee2000c1e1500 */
[----:B------:R-:W-:-:S03]  /*17470*/  ISETP.GT.AND P5, PT, R74, 0x49, PT ;  /* 0x000000494a00780c */ /* 0x000fc60003fa4270 */
[----:B----4-:R-:W-:Y:S04]  /*17480*/  @P3 STL [R1+0xa38], R114 ;  /* 0x000a387201003387 */ /* 0x010fe80000100800 */
[----:B--2---:R-:W-:Y:S04]  /*17490*/  @P3 STL [R1+0xa3c], R112 ;  /* 0x000a3c7001003387 */ /* 0x004fe80000100800 */
[----:B------:R-:W-:Y:S04]  /*174a0*/  STL.64 [R1+0x1b8], R12 ;  /* 0x0001b80c01007387 */ /* 0x000fe80000100a00 */
[----:B------:R-:W2:Y:S04]  /*174b0*/  LDL.LU R72, [R1+0x7ac] ;  /* 0x0007ac0001487983 */ /* 0x000ea80000300800 */
[----:B------:R1:W-:Y:S04]  /*174c0*/  STL.64 [R1+0x1b0], R10 ;  /* 0x0001b00a01007387 */ /* 0x0003e80000100a00 */
[----:B------:R-:W4:Y:S04]  /*174d0*/  LDL.LU R73, [R1+0x7a8] ;  /* 0x0007a80001497983 */ /* 0x000f280000300800 */
[----:B------:R-:W2:Y:S04]  /*174e0*/  @P5 LDG.E.U16 R118, desc[UR6][R2.64] ;  /* 0x0000000602765981 */ /* 0x000ea8000c1e1500 */
[----:B-1----:R-:W2:Y:S04]  /*174f0*/  LDL.LU R11, [R1+0x6b8] ;  /* 0x0006b800010b7983 */ /* 0x002ea80000300800 */
[----:B------:R-:W2:Y:S04]  /*17500*/  LDL.LU R10, [R1+0x6c8] ;  /* 0x0006c800010a7983 */ /* 0x000ea80000300800 */
[----:B------:R-:W2:Y:S04]  /*17510*/  LDL.LU R13, [R1+0x6bc] ;  /* 0x0006bc00010d7983 */ /* 0x000ea80000300800 */
[----:B------:R-:W2:Y:S04]  /*17520*/  LDL.LU R12, [R1+0x6cc] ;  /* 0x0006cc00010c7983 */ /* 0x000ea80000300800 */
[----:B---3--:R1:W-:Y:S04]  /*17530*/  @P2 STL [R1+0xa34], R115 ;  /* 0x000a347301002387 */ /* 0x0083e80000100800 */
[----:B-1----:R-:W2:Y:S04]  /*17540*/  LDL R115, [R1+0x7c4] ;  /* 0x0007c40001737983 */ /* 0x002ea80000100800 */
[----:B------:R1:W-:Y:S04]  /*17550*/  @P2 STL [R1+0xa30], R116 ;  /* 0x000a307401002387 */ /* 0x0003e80000100800 */
[----:B-1----:R-:W3:Y:S04]  /*17560*/  LDL R116, [R1+0x7c0] ;  /* 0x0007c00001747983 */ /* 0x002ee80000100800 */
[----:B------:R-:W4:Y:S04]  /*17570*/  LDL.LU R6, [R1+0x6c0] ;  /* 0x0006c00001067983 */ /* 0x000f280000300800 */
[----:B------:R-:W4:Y:S04]  /*17580*/  LDL.LU R5, [R1+0xac4] ;  /* 0x000ac40001057983 */ /* 0x000f280000300800 */
[----:B------:R-:W-:Y:S04]  /*17590*/  STL.64 [R1+0x1a8], R16 ;  /* 0x0001a81001007387 */ /* 0x000fe80000100a00 */
[----:B------:R0:W-:Y:S02]  /*175a0*/  STL.64 [R1+0x1a0], R14 ;  /* 0x0001a00e01007387 */ /* 0x0001e40000100a00 */
[----:B0-----:R-:W-:-:S02]  /*175b0*/  IMAD.MOV.U32 R14, RZ, RZ, R4 ;  /* 0x000000ffff0e7224 */ /* 0x001fc400078e0004 */
[----:B------:R-:W-:-:S05]  /*175c0*/  IMAD.MOV.U32 R15, RZ, RZ, R7 ;  /* 0x000000ffff0f7224 */ /* 0x000fca00078e0007 */
[----:B------:R-:W4:Y:S04]  /*175d0*/  @P5 LDG.E.U16 R117, desc[UR6][R14.64] ;  /* 0x000000060e755981 */ /* 0x000f28000c1e1500 */
[----:B------:R-:W-:Y:S04]  /*175e0*/  @P6 STL [R1+0x7d0], R119 ;  /* 0x0007d07701006387 */ /* 0x000fe80000100800 */
[----:B------:R-:W-:Y:S04]  /*175f0*/  @P6 STL [R1+0x7d4], R113 ;  /* 0x0007d47101006387 */ /* 0x000fe80000100800 */
[----:B------:R-:W-:Y:S04]  /*17600*/  STL.64 [R1+0x198], R14 ;  /* 0x0001980e01007387 */ /* 0x000fe80000100a00 */
[----:B------:R0:W-:Y:S04]  /*17610*/  STL.64 [R1+0x190], R2 ;  /* 0x0001900201007387 */ /* 0x0001e80000100a00 */
[----:B------:R-:W4:Y:S04]  /*17620*/  LDL.LU R4, [R1+0x6c4] ;  /* 0x0006c40001047983 */ /* 0x000f280000300800 */
[----:B0-----:R-:W4:Y:S04]  /*17630*/  LDL.LU R2, [R1+0xaa8] ;  /* 0x000aa80001027983 */ /* 0x001f280000300800 */
[----:B------:R-:W4:Y:S04]  /*17640*/  LDL R119, [R1+0x7bc] ;  /* 0x0007bc0001777983 */ /* 0x000f280000100800 */
[----:B------:R-:W4:Y:S01]  /*17650*/  LDL R114, [R1+0x7b8] ;  /* 0x0007b80001727983 */ /* 0x000f220000100800 */
[----:B------:R-:W-:-:S02]  /*17660*/  ISETP.GT.AND P3, PT, R74, 0x4a, PT ;  /* 0x0000004a4a00780c */ /* 0x000fc40003f64270 */
[----:B------:R-:W-:Y:S01]  /*17670*/  ISETP.GT.AND P2, PT, R74, 0x4b, PT ;  /* 0x0000004b4a00780c */ /* 0x000fe20003f44270 */
[----:B------:R-:W4:Y:S04]  /*17680*/  LDL.LU R19, [R1+0xaac] ;  /* 0x000aac0001137983 */ /* 0x000f280000300800 */
[----:B------:R-:W4:Y:S04]  /*17690*/  LDL.LU R18, [R1+0xabc] ;  /* 0x000abc0001127983 */ /* 0x000f280000300800 */
[----:B------:R-:W4:Y:S04]  /*176a0*/  LDL.LU R21, [R1+0xab0] ;  /* 0x000ab00001157983 */ /* 0x000f280000300800 */
[----:B------:R-:W4:Y:S04]  /*176b0*/  LDL.LU R20, [R1+0xac0] ;  /* 0x000ac00001147983 */ /* 0x000f280000300800 */
[----:B--2---:R-:W2:Y:S04]  /*176c0*/  @P3 LDG.E.U16 R115, desc[UR6][R12.64] ;  /* 0x000000060c733981 */ /* 0x004ea8000c1e1500 */
[----:B---3--:R-:W3:Y:S01]  /*176d0*/  @P3 LDG.E.U16 R116, desc[UR6][R10.64] ;  /* 0x000000060a743981 */ /* 0x008ee2000c1e1500 */
[----:B----4-:R-:W-:-:S02]  /*176e0*/  IMAD.MOV.U32 R23, RZ, RZ, R6 ;  /* 0x000000ffff177224 */ /* 0x010fc400078e0006 */
[----:B------:R-:W-:Y:S01]  /*176f0*/  IMAD.MOV.U32 R22, RZ, RZ, R5 ;  /* 0x000000ffff167224 */ /* 0x000fe200078e0005 */
[----:B------:R0:W-:Y:S04]  /*17700*/  @P5 STL [R1+0x7cc], R117 ;  /* 0x0007cc7501005387 */ /* 0x0001e80000100800 */
[----:B0-----:R-:W4:Y:S04]  /*17710*/  LDL R117, [R1+0x7b4] ;  /* 0x0007b40001757983 */ /* 0x001f280000100800 */
[----:B------:R0:W-:Y:S04]  /*17720*/  @P5 STL [R1+0x7c8], R118 ;  /* 0x0007c87601005387 */ /* 0x0001e80000100800 */
[----:B0-----:R-:W4:Y:S04]  /*17730*/  LDL R118, [R1+0x7b0] ;  /* 0x0007b00001767983 */ /* 0x001f280000100800 */
[----:B------:R-:W4:Y:S04]  /*17740*/  LDL.LU R17, [R1+0xab4] ;  /* 0x000ab40001117983 */ /* 0x000f280000300800 */
[----:B------:R-:W4:Y:S04]  /*17750*/  LDL.LU R16, [R1+0xacc] ;  /* 0x000acc0001107983 */ /* 0x000f280000300800 */
[----:B------:R-:W4:Y:S04]  /*17760*/  LDL.LU R7, [R1+0xab8] ;  /* 0x000ab80001077983 */ /* 0x000f280000300800 */
[----:B------:R-:W4:Y:S01]  /*17770*/  LDL.LU R3, [R1+0xac8] ;  /* 0x000ac80001037983 */ /* 0x000f220000300800 */
[----:B------:R-:W-:-:S02]  /*17780*/  IMAD.MOV.U32 R25, RZ, RZ, R4 ;  /* 0x000000ffff197224 */ /* 0x000fc400078e0004 */
[----:B------:R-:W-:-:S05]  /*17790*/  IMAD.MOV.U32 R24, RZ, RZ, R2 ;  /* 0x000000ffff187224 */ /* 0x000fca00078e0002 */
[----:B------:R-:W4:Y:S04]  /*177a0*/  @P2 LDG.E.U16 R119, desc[UR6][R24.64] ;  /* 0x0000000618772981 */ /* 0x000f28000c1e1500 */
[----:B------:R-:W4:Y:S04]  /*177b0*/  @P2 LDG.E.U16 R114, desc[UR6][R22.64] ;  /* 0x0000000616722981 */ /* 0x000f28000c1e1500 */
[----:B------:R0:W-:Y:S04]  /*177c0*/  STL.64 [R1+0x188], R12 ;  /* 0x0001880c01007387 */ /* 0x0001e80000100a00 */
[----:B------:R-:W-:Y:S01]  /*177d0*/  STL.64 [R1+0x180], R10 ;  /* 0x0001800a01007387 */ /* 0x000fe20000100a00 */
[----:B------:R-:W-:-:S02]  /*177e0*/  ISETP.GT.AND P6, PT, R74, 0x4c, PT ;  /* 0x0000004c4a00780c */ /* 0x000fc40003fc4270 */
[----:B------:R-:W-:Y:S01]  /*177f0*/  ISETP.GT.AND P5, PT, R74, 0x4d, PT ;  /* 0x0000004d4a00780c */ /* 0x000fe20003fa4270 */
[----:B---3--:R-:W-:Y:S04]  /*17800*/  @P3 STL [R1+0x7c0], R116 ;  /* 0x0007c07401003387 */ /* 0x008fe80000100800 */
[----:B--2---:R1:W-:Y:S04]  /*17810*/  @P3 STL [R1+0x7c4], R115 ;  /* 0x0007c47301003387 */ /* 0x0043e80000100800 */
[----:B0-----:R-:W2:Y:S04]  /*17820*/  LDL.LU R13, [R1+0xad0] ;  /* 0x000ad000010d7983 */ /* 0x001ea80000300800 */
[----:B------:R-:W2:Y:S04]  /*17830*/  LDL.LU R12, [R1+0xae0] ;  /* 0x000ae000010c7983 */ /* 0x000ea80000300800 */
[----:B------:R-:W3:Y:S04]  /*17840*/  LDL.LU R15, [R1+0xad4] ;  /* 0x000ad400010f7983 */ /* 0x000ee80000300800 */
[----:B------:R-:W-:Y:S04]  /*17850*/  STL.64 [R1+0x170], R22 ;  /* 0x0001701601007387 */ /* 0x000fe80000100a00 */
[----:B------:R-:W3:Y:S04]  /*17860*/  LDL.LU R14, [R1+0xae4] ;  /* 0x000ae400010e7983 */ /* 0x000ee80000300800 */
[----:B------:R-:W3:Y:S04]  /*17870*/  LDL R113, [R1+0x7a4] ;  /* 0x0007a40001717983 */ /* 0x000ee80000100800 */
[----:B-1----:R-:W2:Y:S04]  /*17880*/  LDL R115, [R1+0x7a0] ;  /* 0x0007a00001737983 */ /* 0x002ea80000100800 */
[----:B------:R-:W2:Y:S04]  /*17890*/  LDL.LU R11, [R1+0xad8] ;  /* 0x000ad800010b7983 */ /* 0x000ea80000300800 */
[----:B------:R-:W2:Y:S04]  /*178a0*/  LDL.LU R10, [R1+0xb04] ;  /* 0x000b0400010a7983 */ /* 0x000ea80000300800 */
[----:B------:R-:W2:Y:S04]  /*178b0*/  LDL.LU R6, [R1+0xadc] ;  /* 0x000adc0001067983 */ /* 0x000ea80000300800 */
[----:B------:R-:W2:Y:S04]  /*178c0*/  LDL.LU R5, [R1+0xae8] ;  /* 0x000ae80001057983 */ /* 0x000ea80000300800 */
[----:B------:R-:W-:Y:S04]  /*178d0*/  STL.64 [R1+0x178], R24 ;  /* 0x0001781801007387 */ /* 0x000fe80000100a00 */
[----:B------:R-:W2:Y:S04]  /*178e0*/  LDL R116, [R1+0x79c] ;  /* 0x00079c0001747983 */ /* 0x000ea80000100800 */
[----:B----4-:R0:W4:Y:S04]  /*178f0*/  @P6 LDG.E.U16 R118, desc[UR6][R18.64] ;  /* 0x0000000612766981 */ /* 0x010128000c1e1500 */
[----:B------:R-:W4:Y:S04]  /*17900*/  @P6 LDG.E.U16 R117, desc[UR6][R20.64] ;  /* 0x0000000614756981 */ /* 0x000f28000c1e1500 */
[----:B------:R-:W4:Y:S04]  /*17910*/  @P5 LDG.E.U16 R73, desc[UR6][R16.64] ;  /* 0x0000000610495981 */ /* 0x000f28000c1e1500 */
[----:B------:R1:W-:Y:S04]  /*17920*/  @P2 STL [R1+0x7bc], R119 ;  /* 0x0007bc7701002387 */ /* 0x0003e80000100800 */
[----:B-1----:R-:W4:Y:S04]  /*17930*/  LDL R119, [R1+0x798] ;  /* 0x0007980001777983 */ /* 0x002f280000100800 */
[----:B------:R-:W4:Y:S04]  /*17940*/  LDL.LU R4, [R1+0xaec] ;  /* 0x000aec0001047983 */ /* 0x000f280000300800 */
[----:B------:R-:W4:Y:S04]  /*17950*/  LDL.LU R2, [R1+0xafc] ;  /* 0x000afc0001027983 */ /* 0x000f280000300800 */
[----:B------:R-:W-:Y:S04]  /*17960*/  @P2 STL [R1+0x7b8], R114 ;  /* 0x0007b87201002387 */ /* 0x000fe80000100800 */
[----:B------:R-:W-:Y:S04]  /*17970*/  STL.64 [R1+0x168], R20 ;  /* 0x0001681401007387 */ /* 0x000fe80000100a00 */
[----:B------:R0:W-:Y:S02]  /*17980*/  STL.64 [R1+0x160], R18 ;  /* 0x0001601201007387 */ /* 0x0001e40000100a00 */
[----:B0-----:R-:W-:-:S02]  /*17990*/  IMAD.MOV.U32 R18, RZ, RZ, R3 ;  /* 0x000000ffff127224 */ /* 0x001fc400078e0003 */
[----:B------:R-:W-:-:S05]  /*179a0*/  IMAD.MOV.U32 R19, RZ, RZ, R7 ;  /* 0x000000ffff137224 */ /* 0x000fca00078e0007 */
[----:B------:R-:W4:Y:S01]  /*179b0*/  @P5 LDG.E.U16 R72, desc[UR6][R18.64] ;  /* 0x0000000612485981 */ /* 0x000f22000c1e1500 */
[C---:B------:R-:W-:Y:S02]  /*179c0*/  ISETP.GT.AND P3, PT, R74.reuse, 0x50, PT ;  /* 0x000000504a00780c */ /* 0x040fe40003f64270 */
[----:B------:R-:W-:-:S11]  /*179d0*/  ISETP.GT.AND P2, PT, R74, 0x51, PT ;  /* 0x000000514a00780c */ /* 0x000fd60003f44270 */
[----:B---3--:R-:W3:Y:S04]  /*179e0*/  @P3 LDG.E.U16 R113, desc[UR6][R14.64] ;  /* 0x000000060e713981 */ /* 0x008ee8000c1e1500 */
[----:B--2---:R0:W2:Y:S04]  /*179f0*/  @P3 LDG.E.U16 R115, desc[UR6][R12.64] ;  /* 0x000000060c733981 */ /* 0x0040a8000c1e1500 */
[----:B----4-:R-:W-:Y:S04]  /*17a00*/  @P6 STL [R1+0x7b0], R118 ;  /* 0x0007b07601006387 */ /* 0x010fe80000100800 */
[----:B------:R1:W-:Y:S04]  /*17a10*/  @P6 STL [R1+0x7b4], R117 ;  /* 0x0007b47501006387 */ /* 0x0003e80000100800 */
[----:B------:R-:W4:Y:S04]  /*17a20*/  LDL.LU R7, [R1+0xaf0] ;  /* 0x000af00001077983 */ /* 0x000f280000300800 */
[----:B------:R-:W4:Y:S04]  /*17a30*/  LDL.LU R3, [R1+0xb00] ;  /* 0x000b000001037983 */ /* 0x000f280000300800 */
[----:B------:R-:W-:Y:S04]  /*17a40*/  STL.64 [R1+0x150], R16 ;  /* 0x0001501001007387 */ /* 0x000fe80000100a00 */
[----:B------:R-:W-:Y:S04]  /*17a50*/  STL.64 [R1+0x158], R18 ;  /* 0x0001581201007387 */ /* 0x000fe80000100a00 */
[----:B-1----:R-:W4:Y:S04]  /*17a60*/  LDL R117, [R1+0x794] ;  /* 0x0007940001757983 */ /* 0x002f280000100800 */
[----:B------:R-:W4:Y:S04]  /*17a70*/  LDL R118, [R1+0x790] ;  /* 0x0007900001767983 */ /* 0x000f280000100800 */
[----:B------:R-:W4:Y:S04]  /*17a80*/  @P2 LDG.E.U16 R119, desc[UR6][R10.64] ;  /* 0x000000060a772981 */ /* 0x000f28000c1e1500 */
[----:B------:R-:W-:Y:S04]  /*17a90*/  STL [R1+0xf38], R72 ;  /* 0x000f384801007387 */ /* 0x000fe80000100800 */
[----:B------:R-:W-:Y:S04]  /*17aa0*/  STL [R1+0xf3c], R73 ;  /* 0x000f3c4901007387 */ /* 0x000fe80000100800 */
[----:B------:R-:W-:Y:S04]  /*17ab0*/  STL.64 [R1+0x128], R14 ;  /* 0x0001280e01007387 */ /* 0x000fe80000100a00 */
[----:B------:R0:W-:Y:S02]  /*17ac0*/  STL.64 [R1+0x120], R12 ;  /* 0x0001200c01007387 */ /* 0x0001e40000100a00 */
[----:B0-----:R-:W-:-:S02]  /*17ad0*/  IMAD.MOV.U32 R12, RZ, RZ, R5 ;  /* 0x000000ffff0c7224 */ /* 0x001fc400078e0005 */
[----:B------:R-:W-:-:S05]  /*17ae0*/  IMAD.MOV.U32 R13, RZ, RZ, R6 ;  /* 0x000000ffff0d7224 */ /* 0x000fca00078e0006 */
[----:B------:R4:W4:Y:S01]  /*17af0*/  @P2 LDG.E.U16 R116, desc[UR6][R12.64] ;  /* 0x000000060c742981 */ /* 0x000922000c1e1500 */
[----:B------:R-:W-:-:S03]  /*17b00*/  ISETP.GT.AND P6, PT, R74, 0x52, PT ;  /* 0x000000524a00780c */ /* 0x000fc60003fc4270 */
[----:B--2---:R-:W-:Y:S04]  /*17b10*/  @P3 STL [R1+0x7a0], R115 ;  /* 0x0007a07301003387 */ /* 0x004fe80000100800 */
[----:B---3--:R-:W-:Y:S04]  /*17b20*/  @P3 STL [R1+0x7a4], R113 ;  /* 0x0007a47101003387 */ /* 0x008fe80000100800 */
[----:B------:R-:W2:Y:S04]  /*17b30*/  LDL.LU R6, [R1+0xaf4] ;  /* 0x000af40001067983 */ /* 0x000ea80000300800 */
[----:B------:R-:W3:Y:S04]  /*17b40*/  LDL.LU R5, [R1+0xb1c] ;  /* 0x000b1c0001057983 */ /* 0x000ee80000300800 */
[----:B------:R-:W-:Y:S04]  /*17b50*/  STL.64 [R1+0x110], R10 ;  /* 0x0001100a01007387 */ /* 0x000fe80000100a00 */
[----:B------:R4:W-:Y:S02]  /*17b60*/  STL.64 [R1+0x118], R12 ;  /* 0x0001180c01007387 */ /* 0x0009e40000100a00 */
[----:B----4-:R-:W-:-:S02]  /*17b70*/  IMAD.MOV.U32 R13, RZ, RZ, R7 ;  /* 0x000000ffff0d7224 */ /* 0x010fc400078e0007 */
[----:B------:R-:W-:Y:S02]  /*17b80*/  IMAD.MOV.U32 R12, RZ, RZ, R3 ;  /* 0x000000ffff0c7224 */ /* 0x000fe400078e0003 */
[----:B------:R-:W-:-:S03]  /*17b90*/  IMAD.MOV.U32 R10, RZ, RZ, R2 ;  /* 0x000000ffff0a7224 */ /* 0x000fc600078e0002 */
[----:B------:R-:W4:Y:S01]  /*17ba0*/  @P6 LDG.E.U16 R117, desc[UR6][R12.64] ;  /* 0x000000060c756981 */ /* 0x000f22000c1e1500 */
[----:B------:R-:W-:-:S05]  /*17bb0*/  IMAD.MOV.U32 R11, RZ, RZ, R4 ;  /* 0x000000ffff0b7224 */ /* 0x000fca00078e0004 */
[----:B------:R-:W4:Y:S04]  /*17bc0*/  @P6 LDG.E.U16 R118, desc[UR6][R10.64] ;  /* 0x000000060a766981 */ /* 0x000f28000c1e1500 */
[----:B------:R0:W-:Y:S04]  /*17bd0*/  @P2 STL [R1+0x798], R119 ;  /* 0x0007987701002387 */ /* 0x0001e80000100800 */
[----:B------:R-:W-:Y:S04]  /*17be0*/  @P2 STL [R1+0x79c], R116 ;  /* 0x00079c7401002387 */ /* 0x000fe80000100800 */
[----:B------:R-:W4:Y:S04]  /*17bf0*/  LDL.LU R23, [R1+0xaf8] ;  /* 0x000af80001177983 */ /* 0x000f280000300800 */
[----:B------:R-:W4:Y:S04]  /*17c00*/  LDL.LU R22, [R1+0xb08] ;  /* 0x000b080001167983 */ /* 0x000f280000300800 */
[----:B------:R-:W4:Y:S04]  /*17c10*/  LDL R111, [R1+0x78c] ;  /* 0x00078c00016f7983 */ /* 0x000f280000100800 */
[----:B------:R-:W-:Y:S04]  /*17c20*/  STL.64 [R1+0x100], R10 ;  /* 0x0001000a01007387 */ /* 0x000fe80000100a00 */
[----:B0-----:R-:W4:Y:S04]  /*17c30*/  LDL R119, [R1+0x788] ;  /* 0x0007880001777983 */ /* 0x001f280000100800 */
[----:B------:R-:W4:Y:S04]  /*17c40*/  LDL.LU R17, [R1+0xb0c] ;  /* 0x000b0c0001117983 */ /* 0x000f280000300800 */
[----:B------:R-:W4:Y:S04]  /*17c50*/  LDL.LU R16, [R1+0xb14] ;  /* 0x000b140001107983 */ /* 0x000f280000300800 */
[----:B------:R-:W4:Y:S04]  /*17c60*/  LDL.LU R4, [R1+0xb10] ;  /* 0x000b100001047983 */ /* 0x000f280000300800 */
[----:B------:R-:W4:Y:S04]  /*17c70*/  LDL.LU R2, [R1+0xb18] ;  /* 0x000b180001027983 */ /* 0x000f280000300800 */
[----:B------:R-:W4:Y:S01]  /*17c80*/  LDL R112, [R1+0x784] ;  /* 0x0007840001707983 */ /* 0x000f220000100800 */
[----:B------:R-:W-:-:S03]  /*17c90*/  ISETP.GT.AND P5, PT, R74, 0x53, PT ;  /* 0x000000534a00780c */ /* 0x000fc60003fa4270 */
[----:B------:R-:W-:Y:S01]  /*17ca0*/  STL.64 [R1+0x108], R12 ;  /* 0x0001080c01007387 */ /* 0x000fe20000100a00 */
[----:B---3--:R-:W-:Y:S02]  /*17cb0*/  IMAD.MOV.U32 R20, RZ, RZ, R5 ;  /* 0x000000ffff147224 */ /* 0x008fe400078e0005 */
[----:B--2---:R-:W-:Y:S01]  /*17cc0*/  IMAD.MOV.U32 R21, RZ, RZ, R6 ;  /* 0x000000ffff157224 */ /* 0x004fe200078e0006 */
[----:B----4-:R0:W-:Y:S04]  /*17cd0*/  @P6 STL [R1+0x794], R117 ;  /* 0x0007947501006387 */ /* 0x0101e80000100800 */
[----:B0-----:R-:W2:Y:S04]  /*17ce0*/  LDL R117, [R1+0x780] ;  /* 0x0007800001757983 */ /* 0x001ea80000100800 */
[----:B------:R-:W3:Y:S04]  /*17cf0*/  LDL.LU R7, [R1+0xb20] ;  /* 0x000b200001077983 */ /* 0x000ee80000300800 */
[----:B------:R-:W4:Y:S04]  /*17d00*/  LDL.LU R3, [R1+0xb28] ;  /* 0x000b280001037983 */ /* 0x000f280000300800 */
[----:B------:R-:W3:Y:S04]  /*17d10*/  LDL.LU R19, [R1+0xb24] ;  /* 0x000b240001137983 */ /* 0x000ee80000300800 */
[----:B------:R-:W3:Y:S04]  /*17d20*/  LDL.LU R18, [R1+0xb2c] ;  /* 0x000b2c0001127983 */ /* 0x000ee80000300800 */
[----:B------:R-:W3:Y:S04]  /*17d30*/  LDL R114, [R1+0x774] ;  /* 0x0007740001727983 */ /* 0x000ee80000100800 */
[----:B------:R0:W-:Y:S04]  /*17d40*/  @P6 STL [R1+0x790], R118 ;  /* 0x0007907601006387 */ /* 0x0001e80000100800 */
[----:B0-----:R-:W4:Y:S01]  /*17d50*/  LDL R118, [R1+0x770] ;  /* 0x0007700001767983 */ /* 0x001f220000100800 */
[----:B------:R-:W-:-:S03]  /*17d60*/  ISETP.GT.AND P3, PT, R74, 0x54, PT ;  /* 0x000000544a00780c */ /* 0x000fc60003f64270 */
[----:B------:R-:W4:Y:S04]  /*17d70*/  LDL.LU R13, [R1+0xb50] ;  /* 0x000b5000010d7983 */ /* 0x000f280000300800 */
[----:B------:R-:W4:Y:S04]  /*17d80*/  LDL.LU R12, [R1+0xb58] ;  /* 0x000b5800010c7983 */ /* 0x000f280000300800 */
[----:B------:R-:W4:Y:S04]  /*17d90*/  LDL.LU R15, [R1+0xb54] ;  /* 0x000b5400010f7983 */ /* 0x000f280000300800 */
[----:B------:R-:W4:Y:S04]  /*17da0*/  LDL.LU R14, [R1+0xb5c] ;  /* 0x000b5c00010e7983 */ /* 0x000f280000300800 */
[----:B------:R-:W4:Y:S04]  /*17db0*/  LDL R113, [R1+0x744] ;  /* 0x0007440001717983 */ /* 0x000f280000100800 */
[----:B------:R-:W4:Y:S04]  /*17dc0*/  LDL R115, [R1+0x740] ;  /* 0x0007400001737983 */ /* 0x000f280000100800 */
[----:B------:R-:W4:Y:S04]  /*17dd0*/  LDL.LU R11, [R1+0xb90] ;  /* 0x000b9000010b7983 */ /* 0x000f280000300800 */
[----:B------:R-:W4:Y:S04]  /*17de0*/  LDL.LU R10, [R1+0xba8] ;  /* 0x000ba800010a7983 */ /* 0x000f280000300800 */
[----:B------:R-:W4:Y:S04]  /*17df0*/  LDL.LU R6, [R1+0xb94] ;  /* 0x000b940001067983 */ /* 0x000f280000300800 */
[----:B------:R-:W4:Y:S04]  /*17e00*/  @P5 LDG.E.U16 R111, desc[UR6][R22.64] ;  /* 0x00000006166f5981 */ /* 0x000f28000c1e1500 */
[----:B------:R0:W4:Y:S04]  /*17e10*/  @P5 LDG.E.U16 R119, desc[UR6][R20.64] ;  /* 0x0000000614775981 */ /* 0x000128000c1e1500 */
[----:B------:R0:W-:Y:S01]  /*17e20*/  STL.64 [R1+0xf0], R20 ;  /* 0x0000f01401007387 */ /* 0x0001e20000100a00 */
[----:B------:R-:W-:-:S03]  /*17e30*/  ISETP.GT.AND P6, PT, R74, 0x58, PT ;  /* 0x000000584a00780c */ /* 0x000fc60003fc4270 */
[----:B------:R-:W4:Y:S04]  /*17e40*/  LDL.LU R5, [R1+0xbac] ;  /* 0x000bac0001057983 */ /* 0x000f280000300800 */
[----:B------:R-:W4:Y:S01]  /*17e50*/  LDL R116, [R1+0x724] ;  /* 0x0007240001747983 */ /* 0x000f220000100800 */
[----:B0-----:R-:W-:Y:S02]  /*17e60*/  IMAD.MOV.U32 R20, RZ, RZ, R2 ;  /* 0x000000ffff147224 */ /* 0x001fe400078e0002 */
[----:B------:R-:W-:-:S05]  /*17e70*/  IMAD.MOV.U32 R21, RZ, RZ, R4 ;  /* 0x000000ffff157224 */ /* 0x000fca00078e0004 */
[----:B------:R-:W4:Y:S04]  /*17e80*/  @P3 LDG.E.U16 R112, desc[UR6][R20.64] ;  /* 0x0000000614703981 */ /* 0x000f28000c1e1500 */
[----:B------:R-:W-:Y:S04]  /*17e90*/  STL.64 [R1+0xf8], R22 ;  /* 0x0000f81601007387 */ /* 0x000fe80000100a00 */
[----:B--2---:R0:W2:Y:S04]  /*17ea0*/  @P3 LDG.E.U16 R117, desc[UR6][R16.64] ;  /* 0x0000000610753981 */ /* 0x0040a8000c1e1500 */
[----:B---3--:R-:W3:Y:S04]  /*17eb0*/  @P6 LDG.E.U16 R114, desc[UR6][R18.64] ;  /* 0x0000000612726981 */ /* 0x008ee8000c1e1500 */
[----:B----4-:R1:W-:Y:S04]  /*17ec0*/  @P5 STL [R1+0x788], R119 ;  /* 0x0007887701005387 */ /* 0x0103e80000100800 */
[----:B-1----:R-:W4:Y:S04]  /*17ed0*/  LDL R119, [R1+0x720] ;  /* 0x0007200001777983 */ /* 0x002f280000100800 */
[----:B------:R-:W-:Y:S04]  /*17ee0*/  @P5 STL [R1+0x78c], R111 ;  /* 0x00078c6f01005387 */ /* 0x000fe80000100800 */
[----:B------:R-:W-:Y:S04]  /*17ef0*/  STL.64 [R1+0xe8], R20 ;  /* 0x0000e81401007387 */ /* 0x000fe80000100a00 */
[----:B------:R-:W3:Y:S04]  /*17f00*/  LDL.LU R4, [R1+0xc00] ;  /* 0x000c000001047983 */ /* 0x000ee80000300800 */
[----:B------:R0:W-:Y:S01]  /*17f10*/  STL.64 [R1+0xe0], R16 ;  /* 0x0000e01001007387 */ /* 0x0001e20000100a00 */
[----:B------:R-:W-:-:S03]  /*17f20*/  ISETP.GT.AND P5, PT, R74, 0x60, PT ;  /* 0x000000604a00780c */ /* 0x000fc60003fa4270 */
[----:B------:R-:W3:Y:S01]  /*17f30*/  LDL.LU R2, [R1+0xc08] ;  /* 0x000c080001027983 */ /* 0x000ee20000300800 */
[----:B0-----:R-:W-:Y:S02]  /*17f40*/  IMAD.MOV.U32 R16, RZ, RZ, R3 ;  /* 0x000000ffff107224 */ /* 0x001fe400078e0003 */
[----:B------:R-:W-:-:S07]  /*17f50*/  IMAD.MOV.U32 R17, RZ, RZ, R7 ;  /* 0x000000ffff117224 */ /* 0x000fce00078e0007 */
[----:B------:R-:W3:Y:S04]  /*17f60*/  @P5 LDG.E.U16 R115, desc[UR6][R12.64] ;  /* 0x000000060c735981 */ /* 0x000ee8000c1e1500 */
[----:B------:R-:W3:Y:S01]  /*17f70*/  @P6 LDG.E.U16 R118, desc[UR6][R16.64] ;  /* 0x0000000610766981 */ /* 0x000ee2000c1e1500 */
[----:B------:R-:W-:-:S03]  /*17f80*/  IMAD.MOV.U32 R66, RZ, RZ, R10 ;  /* 0x000000ffff427224 */ /* 0x000fc600078e000a */
[----:B------:R-:W3:Y:S01]  /*17f90*/  @P5 LDG.E.U16 R113, desc[UR6][R14.64] ;  /* 0x000000060e715981 */ /* 0x000ee2000c1e1500 */
[----:B------:R-:W-:Y:S02]  /*17fa0*/  IMAD.MOV.U32 R67, RZ, RZ, R11 ;  /* 0x000000ffff437224 */ /* 0x000fe400078e000b */
[----:B------:R-:W-:Y:S02]  /*17fb0*/  IMAD.MOV.U32 R68, RZ, RZ, R5 ;  /* 0x000000ffff447224 */ /* 0x000fe400078e0005 */
[----:B------:R-:W-:Y:S01]  /*17fc0*/  IMAD.MOV.U32 R69, RZ, RZ, R6 ;  /* 0x000000ffff457224 */ /* 0x000fe200078e0006 */
[----:B--2---:R0:W-:Y:S04]  /*17fd0*/  @P3 STL [R1+0x780], R117 ;  /* 0x0007807501003387 */ /* 0x0041e80000100800 */
[----:B------:R-:W-:Y:S01]  /*17fe0*/  @P3 STL [R1+0x784], R112 ;  /* 0x0007847001003387 */ /* 0x000fe20000100800 */
[----:B------:R-:W-:-:S03]  /*17ff0*/  ISETP.GT.AND P3, PT, R74, 0x68, PT ;  /* 0x000000684a00780c */ /* 0x000fc60003f64270 */
[----:B------:R-:W2:Y:S04]  /*18000*/  LDL.LU R7, [R1+0xc04] ;  /* 0x000c040001077983 */ /* 0x000ea80000300800 */
[----:B------:R-:W2:Y:S06]  /*18010*/  LDL.LU R3, [R1+0xc0c] ;  /* 0x000c0c0001037983 */ /* 0x000eac0000300800 */
[----:B------:R-:W2:Y:S04]  /*18020*/  @P3 LDG.E.U16 R116, desc[UR6][R68.64] ;  /* 0x0000000644743981 */ /* 0x000ea8000c1e1500 */
[----:B------:R-:W-:Y:S04]  /*18030*/  STL.64 [R1+0xa0], R16 ;  /* 0x0000a01001007387 */ /* 0x000fe80000100a00 */
[----:B0-----:R-:W2:Y:S04]  /*18040*/  LDL R117, [R1+0x704] ;  /* 0x0007040001757983 */ /* 0x001ea80000100800 */
[----:B------:R-:W-:Y:S04]  /*18050*/  STL.64 [R1+0xa8], R18 ;  /* 0x0000a81201007387 */ /* 0x000fe80000100a00 */
[----:B----4-:R-:W4:Y:S04]  /*18060*/  @P3 LDG.E.U16 R119, desc[UR6][R66.64] ;  /* 0x0000000642773981 */ /* 0x010f28000c1e1500 */
[----:B---3--:R0:W-:Y:S04]  /*18070*/  @P6 STL [R1+0x770], R118 ;  /* 0x0007707601006387 */ /* 0x0081e80000100800 */
[----:B------:R-:W-:Y:S04]  /*18080*/  @P6 STL [R1+0x774], R114 ;  /* 0x0007747201006387 */ /* 0x000fe80000100800 */
[----:B0-----:R-:W3:Y:S04]  /*18090*/  LDL R118, [R1+0x700] ;  /* 0x0007000001767983 */ /* 0x001ee80000100800 */
[----:B------:R-:W-:Y:S04]  /*180a0*/  STL.64 [R1+0x28], R14 ;  /* 0x0000280e01007387 */ /* 0x000fe80000100a00 */
[----:B------:R-:W-:Y:S04]  /*180b0*/  STL.64 [R1+0x20], R12 ;  /* 0x0000200c01007387 */ /* 0x000fe80000100a00 */
[----:B------:R-:W3:Y:S04]  /*180c0*/  LDL.LU R70, [R1+0x77c] ;  /* 0x00077c0001467983 */ /* 0x000ee80000300800 */
[----:B------:R-:W3:Y:S04]  /*180d0*/  LDL.LU R71, [R1+0x778] ;  /* 0x0007780001477983 */ /* 0x000ee80000300800 */
[----:B------:R-:W-:Y:S04]  /*180e0*/  @P5 STL [R1+0x740], R115 ;  /* 0x0007407301005387 */ /* 0x000fe80000100800 */
[----:B------:R-:W-:Y:S04]  /*180f0*/  @P5 STL [R1+0x744], R113 ;  /* 0x0007447101005387 */ /* 0x000fe80000100800 */
[----:B------:R-:W-:Y:S04]  /*18100*/  STL [R1+0xe40], R68 ;  /* 0x000e404401007387 */ /* 0x000fe80000100800 */
[----:B------:R-:W-:Y:S04]  /*18110*/  STL [R1+0xf40], R68 ;  /* 0x000f404401007387 */ /* 0x000fe80000100800 */
[----:B------:R-:W-:Y:S01]  /*18120*/  STL [R1+0xe3c], R69 ;  /* 0x000e3c4501007387 */ /* 0x000fe20000100800 */
[----:B------:R-:W-:-:S03]  /*18130*/  ISETP.GT.AND P6, PT, R74, 0x70, PT ;  /* 0x000000704a00780c */ /* 0x000fc60003fc4270 */
[----:B------:R-:W-:Y:S04]  /*18140*/  STL [R1+0xf44], R69 ;  /* 0x000f444501007387 */ /* 0x000fe80000100800 */
[----:B------:R-:W-:Y:S04]  /*18150*/  STL [R1+0xe48], R66 ;  /* 0x000e484201007387 */ /* 0x000fe80000100800 */
[----:B------:R-:W-:Y:S04]  /*18160*/  STL [R1+0xe44], R67 ;  /* 0x000e444301007387 */ /* 0x000fe80000100800 */
[----:B------:R-:W-:Y:S01]  /*18170*/  STL [R1+0xf48], R67 ;  /* 0x000f484301007387 */ /* 0x000fe20000100800 */
[----:B--2---:R-:W-:-:S02]  /*18180*/  IMAD.MOV.U32 R64, RZ, RZ, R3 ;  /* 0x000000ffff407224 */ /* 0x004fc400078e0003 */
[----:B------:R-:W-:Y:S02]  /*18190*/  IMAD.MOV.U32 R63, RZ, RZ, R4 ;  /* 0x000000ffff3f7224 */ /* 0x000fe400078e0004 */
[----:B------:R-:W-:Y:S02]  /*181a0*/  IMAD.MOV.U32 R65, RZ, RZ, R7 ;  /* 0x000000ffff417224 */ /* 0x000fe400078e0007 */
[----:B------:R-:W-:-:S03]  /*181b0*/  IMAD.MOV.U32 R62, RZ, RZ, R2 ;  /* 0x000000ffff3e7224 */ /* 0x000fc600078e0002 */
[----:B------:R-:W2:Y:S04]  /*181c0*/  @P6 LDG.E.U16 R117, desc[UR6][R64.64] ;  /* 0x0000000640756981 */ /* 0x000ea8000c1e1500 */
[----:B----4-:R0:W-:Y:S04]  /*181d0*/  @P3 STL [R1+0x720], R119 ;  /* 0x0007207701003387 */ /* 0x0101e80000100800 */
[----:B------:R-:W-:Y:S04]  /*181e0*/  @P3 STL [R1+0x724], R116 ;  /* 0x0007247401003387 */ /* 0x000fe80000100800 */
[----:B------:R-:W4:Y:S04]  /*181f0*/  LDL.LU R6, [R1+0xc84] ;  /* 0x000c840001067983 */ /* 0x000f280000300800 */
[----:B------:R-:W4:Y:S04]  /*18200*/  LDL.LU R5, [R1+0xca8] ;  /* 0x000ca80001057983 */ /* 0x000f280000300800 */
[----:B------:R-:W4:Y:S04]  /*18210*/  LDL.LU R4, [R1+0xc88] ;  /* 0x000c880001047983 */ /* 0x000f280000300800 */
[----:B------:R-:W4:Y:S04]  /*18220*/  LDL.LU R2, [R1+0xcac] ;  /* 0x000cac0001027983 */ /* 0x000f280000300800 */
[----:B0-----:R-:W4:Y:S04]  /*18230*/  LDL R119, [R1+0x6e4] ;  /* 0x0006e40001777983 */ /* 0x001f280000100800 */
[----:B------:R-:W-:Y:S04]  /*18240*/  STL [R1+0xe50], R64 ;  /* 0x000e504001007387 */ /* 0x000fe80000100800 */
[----:B------:R-:W-:Y:S04]  /*18250*/  STL [R1+0xf4c], R64 ;  /* 0x000f4c4001007387 */ /* 0x000fe80000100800 */
[----:B------:R-:W-:Y:S04]  /*18260*/  STL [R1+0xe4c], R65 ;  /* 0x000e4c4101007387 */ /* 0x000fe80000100800 */
[----:B------:R-:W-:Y:S04]  /*18270*/  STL [R1+0xf50], R65 ;  /* 0x000f504101007387 */ /* 0x000fe80000100800 */
[----:B------:R-:W4:Y:S04]  /*18280*/  LDL.LU R17, [R1+0xb30] ;  /* 0x000b300001117983 */ /* 0x000f280000300800 */
[----:B---3--:R-:W3:Y:S04]  /*18290*/  @P6 LDG.E.U16 R118, desc[UR6][R62.64] ;  /* 0x000000063e766981 */ /* 0x008ee8000c1e1500 */
[----:B------:R-:W3:Y:S04]  /*182a0*/  LDL.LU R16, [R1+0xb3c] ;  /* 0x000b3c0001107983 */ /* 0x000ee80000300800 */
[----:B------:R-:W3:Y:S04]  /*182b0*/  LDL.LU R19, [R1+0xb34] ;  /* 0x000b340001137983 */ /* 0x000ee80000300800 */
[----:B------:R-:W3:Y:S01]  /*182c0*/  LDL.LU R18, [R1+0xb38] ;  /* 0x000b380001127983 */ /* 0x000ee20000300800 */
[----:B------:R-:W-:-:S02]  /*182d0*/  ISETP.GT.AND P5, PT, R74, 0x78, PT ;  /* 0x000000784a00780c */ /* 0x000fc40003fa4270 */
[----:B------:R-:W-:Y:S01]  /*182e0*/  ISETP.GT.AND P2, PT, R74, 0x55, PT ;  /* 0x000000554a00780c */ /* 0x000fe20003f44270 */
[----:B------:R-:W3:Y:S04]  /*182f0*/  LDL.LU R13, [R1+0xb40] ;  /* 0x000b4000010d7983 */ /* 0x000ee80000300800 */
[----:B------:R-:W3:Y:S04]  /*18300*/  LDL.LU R12, [R1+0xb4c] ;  /* 0x000b4c00010c7983 */ /* 0x000ee80000300800 */
[----:B------:R-:W3:Y:S04]  /*18310*/  LDL.LU R15, [R1+0xb44] ;  /* 0x000b4400010f7983 */ /* 0x000ee80000300800 */
[----:B------:R-:W3:Y:S04]  /*18320*/  LDL.LU R14, [R1+0xb48] ;  /* 0x000b4800010e7983 */ /* 0x000ee80000300800 */
[----:B--2---:R0:W-:Y:S04]  /*18330*/  @P6 STL [R1+0x704], R117 ;  /* 0x0007047501006387 */ /* 0x0041e80000100800 */
[----:B0-----:R-:W2:Y:S01]  /*18340*/  LDL R117, [R1+0x76c] ;  /* 0x00076c0001757983 */ /* 0x001ea20000100800 */
[----:B----4-:R-:W-:-:S02]  /*18350*/  IMAD.MOV.U32 R59, RZ, RZ, R6 ;  /* 0x000000ffff3b7224 */ /* 0x010fc400078e0006 */
[----:B------:R-:W-:-:S05]  /*18360*/  IMAD.MOV.U32 R58, RZ, RZ, R5 ;  /* 0x000000ffff3a7224 */ /* 0x000fca00078e0005 */
[----:B------:R-:W4:Y:S01]  /*18370*/  @P5 LDG.E.U16 R0, desc[UR6][R58.64] ;  /* 0x000000063a005981 */ /* 0x000f22000c1e1500 */
[----:B------:R-:W-:Y:S02]  /*18380*/  IMAD.MOV.U32 R61, RZ, RZ, R4 ;  /* 0x000000ffff3d7224 */ /* 0x000fe400078e0004 */
[----:B------:R-:W-:-:S05]  /*18390*/  IMAD.MOV.U32 R60, RZ, RZ, R2 ;  /* 0x000000ffff3c7224 */ /* 0x000fca00078e0002 */
[----:B------:R-:W4:Y:S04]  /*183a0*/  @P5 LDG.E.U16 R119, desc[UR6][R60.64] ;  /* 0x000000063c775981 */ /* 0x000f28000c1e1500 */
[----:B---3--:R0:W-:Y:S04]  /*183b0*/  @P6 STL [R1+0x700], R118 ;  /* 0x0007007601006387 */ /* 0x0081e80000100800 */
[----:B------:R-:W3:Y:S04]  /*183c0*/  @P2 LDG.E.U16 R71, desc[UR6][R16.64] ;  /* 0x0000000610472981 */ /* 0x000ee8000c1e1500 */
[----:B0-----:R-:W3:Y:S04]  /*183d0*/  LDL R118, [R1+0x768] ;  /* 0x0007680001767983 */ /* 0x001ee80000100800 */
[----:B------:R-:W3:Y:S04]  /*183e0*/  LDL.LU R11, [R1+0xb7c] ;  /* 0x000b7c00010b7983 */ /* 0x000ee80000300800 */
[----:B------:R-:W3:Y:S04]  /*183f0*/  LDL.LU R10, [R1+0xb8c] ;  /* 0x000b8c00010a7983 */ /* 0x000ee80000300800 */
[----:B------:R-:W3:Y:S04]  /*18400*/  LDL.LU R7, [R1+0xb80] ;  /* 0x000b800001077983 */ /* 0x000ee80000300800 */
[----:B------:R-:W3:Y:S04]  /*18410*/  @P2 LDG.E.U16 R70, desc[UR6][R18.64] ;  /* 0x0000000612462981 */ /* 0x000ee8000c1e1500 */
[----:B------:R-:W3:Y:S04]  /*18420*/  LDL.LU R3, [R1+0xb84] ;  /* 0x000b840001037983 */ /* 0x000ee80000300800 */
[----:B------:R-:W-:Y:S04]  /*18430*/  STL [R1+0xe58], R62 ;  /* 0x000e583e01007387 */ /* 0x000fe80000100800 */
[----:B------:R0:W-:Y:S04]  /*18440*/  STL [R1+0xf54], R62 ;  /* 0x000f543e01007387 */ /* 0x0001e80000100800 */
[----:B0-----:R-:W3:Y:S04]  /*18450*/  LDL.LU R62, [R1+0x738] ;  /* 0x00073800013e7983 */ /* 0x001ee80000300800 */
[----:B------:R-:W-:Y:S04]  /*18460*/  STL [R1+0xe54], R63 ;  /* 0x000e543f01007387 */ /* 0x000fe80000100800 */
[----:B------:R0:W-:Y:S04]  /*18470*/  STL [R1+0xf58], R63 ;  /* 0x000f583f01007387 */ /* 0x0001e80000100800 */
[----:B0-----:R-:W3:Y:S01]  /*18480*/  LDL.LU R63, [R1+0x73c] ;  /* 0x00073c00013f7983 */ /* 0x001ee20000300800 */
[----:B------:R-:W-:-:S03]  /*18490*/  ISETP.GT.AND P3, PT, R74, 0x59, PT ;  /* 0x000000594a00780c */ /* 0x000fc60003f64270 */
[----:B------:R-:W3:Y:S04]  /*184a0*/  LDL.LU R65, [R1+0x71c] ;  /* 0x00071c0001417983 */ /* 0x000ee80000300800 */
[----:B------:R-:W-:Y:S04]  /*184b0*/  STL [R1+0xe60], R60 ;  /* 0x000e603c01007387 */ /* 0x000fe80000100800 */
[----:B------:R-:W-:Y:S04]  /*184c0*/  STL [R1+0xf5c], R60 ;  /* 0x000f5c3c01007387 */ /* 0x000fe80000100800 */
[----:B------:R-:W-:Y:S04]  /*184d0*/  STL [R1+0xe5c], R61 ;  /* 0x000e5c3d01007387 */ /* 0x000fe80000100800 */
[----:B------:R-:W-:Y:S01]  /*184e0*/  STL [R1+0xf60], R61 ;  /* 0x000f603d01007387 */ /* 0x000fe20000100800 */
[----:B------:R-:W-:-:S03]  /*184f0*/  ISETP.GT.AND P6, PT, R74, 0x61, PT ;  /* 0x000000614a00780c */ /* 0x000fc60003fc4270 */
[----:B--2---:R0:W2:Y:S04]  /*18500*/  @P3 LDG.E.U16 R117, desc[UR6][R14.64] ;  /* 0x000000060e753981 */ /* 0x0040a8000c1e1500 */
[----:B----4-:R1:W-:Y:S04]  /*18510*/  STL [R1+0x6e0], R0 ;  /* 0x0006e00001007387 */ /* 0x0103e80000100800 */
[----:B-1----:R-:W4:Y:S04]  /*18520*/  LDL.LU R0, [R1+0xff4] ;  /* 0x000ff40001007983 */ /* 0x002f280000300800 */
[----:B------:R-:W2:Y:S04]  /*18530*/  LDL.LU R6, [R1+0xbcc] ;  /* 0x000bcc0001067983 */ /* 0x000ea80000300800 */
[----:B------:R-:W4:Y:S04]  /*18540*/  LDL.LU R5, [R1+0xbe8] ;  /* 0x000be80001057983 */ /* 0x000f280000300800 */
[----:B------:R-:W4:Y:S04]  /*18550*/  LDL.LU R4, [R1+0xbd0] ;  /* 0x000bd00001047983 */ /* 0x000f280000300800 */
[----:B------:R-:W4:Y:S04]  /*18560*/  LDL.LU R2, [R1+0xbd8] ;  /* 0x000bd80001027983 */ /* 0x000f280000300800 */
[----:B------:R-:W-:Y:S04]  /*18570*/  STL [R1+0xe68], R58 ;  /* 0x000e683a01007387 */ /* 0x000fe80000100800 */
[----:B------:R-:W-:Y:S04]  /*18580*/  STL [R1+0xe64], R59 ;  /* 0x000e643b01007387 */ /* 0x000fe80000100800 */
[----:B------:R-:W-:Y:S04]  /*18590*/  STL [R1+0xf64], R59 ;  /* 0x000f643b01007387 */ /* 0x000fe80000100800 */
[----:B---3--:R-:W3:Y:S04]  /*185a0*/  @P3 LDG.E.U16 R118, desc[UR6][R12.64] ;  /* 0x000000060c763981 */ /* 0x008ee8000c1e1500 */
[----:B------:R-:W-:Y:S04]  /*185b0*/  STL.64 [R1+0xd8], R18 ;  /* 0x0000d81201007387 */ /* 0x000fe80000100a00 */
[----:B------:R-:W-:Y:S04]  /*185c0*/  STL [R1+0xf68], R70 ;  /* 0x000f684601007387 */ /* 0x000fe80000100800 */
[----:B------:R1:W-:Y:S04]  /*185d0*/  STL.64 [R1+0xd0], R16 ;  /* 0x0000d01001007387 */ /* 0x0003e80000100a00 */
[----:B------:R-:W-:Y:S04]  /*185e0*/  STL [R1+0xf6c], R71 ;  /* 0x000f6c4701007387 */ /* 0x000fe80000100800 */
[----:B------:R-:W-:Y:S01]  /*185f0*/  STL.64 [R1+0x98], R14 ;  /* 0x0000980e01007387 */ /* 0x000fe20000100a00 */
[----:B-1----:R-:W-:-:S02]  /*18600*/  IMAD.MOV.U32 R16, RZ, RZ, R3 ;  /* 0x000000ffff107224 */ /* 0x002fc400078e0003 */
[----:B------:R-:W-:Y:S01]  /*18610*/  IMAD.MOV.U32 R17, RZ, RZ, R7 ;  /* 0x000000ffff117224 */ /* 0x000fe200078e0007 */
[----:B------:R-:W-:Y:S04]  /*18620*/  STL.64 [R1+0x90], R12 ;  /* 0x0000900c01007387 */ /* 0x000fe80000100a00 */
[----:B------:R1:W-:Y:S04]  /*18630*/  @P5 STL [R1+0x6e4], R119 ;  /* 0x0006e47701005387 */ /* 0x0003e80000100800 */
[----:B-1----:R-:W3:Y:S04]  /*18640*/  LDL R119, [R1+0x718] ;  /* 0x0007180001777983 */ /* 0x002ee80000100800 */
[----:B------:R-:W3:Y:S01]  /*18650*/  @P6 LDG.E.U16 R63, desc[UR6][R16.64] ;  /* 0x00000006103f6981 */ /* 0x000ee2000c1e1500 */
[----:B0-----:R-:W-:-:S02]  /*18660*/  IMAD.MOV.U32 R14, RZ, RZ, R10 ;  /* 0x000000ffff0e7224 */ /* 0x001fc400078e000a */
[----:B------:R-:W-:Y:S01]  /*18670*/  IMAD.MOV.U32 R15, RZ, RZ, R11 ;  /* 0x000000ffff0f7224 */ /* 0x000fe200078e000b */
[----:B------:R-:W-:-:S04]  /*18680*/  ISETP.GT.AND P2, PT, R74, 0x69, PT ;  /* 0x000000694a00780c */ /* 0x000fc80003f44270 */
[----:B------:R-:W3:Y:S01]  /*18690*/  @P6 LDG.E.U16 R62, desc[UR6][R14.64] ;  /* 0x000000060e3e6981 */ /* 0x000ee2000c1e1500 */
[----:B--2---:R-:W-:Y:S02]  /*186a0*/  IMAD.MOV.U32 R55, RZ, RZ, R6 ;  /* 0x000000ffff377224 */ /* 0x004fe400078e0006 */
[----:B----4-:R-:W-:Y:S02]  /*186b0*/  IMAD.MOV.U32 R57, RZ, RZ, R4 ;  /* 0x000000ffff397224 */ /* 0x010fe400078e0004 */
[----:B------:R-:W-:Y:S02]  /*186c0*/  IMAD.MOV.U32 R56, RZ, RZ, R2 ;  /* 0x000000ffff387224 */ /* 0x000fe400078e0002 */
[----:B------:R-:W-:-:S03]  /*186d0*/  IMAD.MOV.U32 R54, RZ, RZ, R5 ;  /* 0x000000ffff367224 */ /* 0x000fc600078e0005 */
[----:B------:R-:W2:Y:S04]  /*186e0*/  @P2 LDG.E.U16 R65, desc[UR6][R56.64] ;  /* 0x0000000638412981 */ /* 0x000ea8000c1e1500 */
[----:B---3--:R-:W-:Y:S04]  /*186f0*/  @P3 STL [R1+0x768], R118 ;  /* 0x0007687601003387 */ /* 0x008fe80000100800 */
[----:B------:R0:W-:Y:S04]  /*18700*/  @P3 STL [R1+0x76c], R117 ;  /* 0x00076c7501003387 */ /* 0x0001e80000100800 */
[----:B------:R-:W3:Y:S04]  /*18710*/  LDL.LU R13, [R1+0xc24] ;  /* 0x000c2400010d7983 */ /* 0x000ee80000300800 */
[----:B------:R-:W4:Y:S04]  /*18720*/  LDL.LU R12, [R1+0xc44] ;  /* 0x000c4400010c7983 */ /* 0x000f280000300800 */
[----:B------:R1:W-:Y:S04]  /*18730*/  STL.64 [R1+0x10], R14 ;  /* 0x0000100e01007387 */ /* 0x0003e80000100a00 */
[----:B------:R0:W-:Y:S04]  /*18740*/  STL.64 [R1+0x18], R16 ;  /* 0x0000181001007387 */ /* 0x0001e80000100a00 */
[----:B------:R-:W4:Y:S04]  /*18750*/  LDL.LU R11, [R1+0xc28] ;  /* 0x000c2800010b7983 */ /* 0x000f280000300800 */
[----:B------:R-:W4:Y:S04]  /*18760*/  LDL.LU R3, [R1+0xc34] ;  /* 0x000c340001037983 */ /* 0x000f280000300800 */
[----:B0-----:R-:W4:Y:S04]  /*18770*/  LDL R117, [R1+0x6fc] ;  /* 0x0006fc0001757983 */ /* 0x001f280000100800 */
[----:B------:R-:W4:Y:S04]  /*18780*/  @P2 LDG.E.U16 R119, desc[UR6][R54.64] ;  /* 0x0000000636772981 */ /* 0x000f28000c1e1500 */
[----:B------:R-:W-:Y:S04]  /*18790*/  STL [R1+0xfc8], R63 ;  /* 0x000fc83f01007387 */ /* 0x000fe80000100800 */
[----:B------:R-:W4:Y:S04]  /*187a0*/  LDL R118, [R1+0x6f8] ;  /* 0x0006f80001767983 */ /* 0x000f280000100800 */
[----:B------:R-:W-:Y:S04]  /*187b0*/  STL [R1+0xfcc], R62 ;  /* 0x000fcc3e01007387 */ /* 0x000fe80000100800 */
[----:B------:R-:W4:Y:S04]  /*187c0*/  LDL.LU R10, [R1+0xca0] ;  /* 0x000ca000010a7983 */ /* 0x000f280000300800 */
[----:B------:R-:W4:Y:S01]  /*187d0*/  LDL.LU R7, [R1+0xce8] ;  /* 0x000ce80001077983 */ /* 0x000f220000300800 */
[----:B------:R-:W-:-:S03]  /*187e0*/  ISETP.GT.AND P3, PT, R74, 0x71, PT ;  /* 0x000000714a00780c */ /* 0x000fc60003f64270 */
        /* <DEDUP_REMOVED lines=8> */
[----:B--2---:R-:W-:Y:S04]  /*18870*/  STL [R1+0xfd0], R65 ;  /* 0x000fd04101007387 */ /* 0x004fe80000100800 */
[----:B------:R-:W-:Y:S04]  /*18880*/  STL [R1+0xe70], R56 ;  /* 0x000e703801007387 */ /* 0x000fe80000100800 */
[----:B------:R-:W-:Y:S04]  /*18890*/  STL [R1+0xe6c], R57 ;  /* 0x000e6c3901007387 */ /* 0x000fe80000100800 */
[----:B------:R-:W2:Y:S04]  /*188a0*/  LDL.LU R19, [R1+0xb64] ;  /* 0x000b640001137983 */ /* 0x000ea80000300800 */
[----:B------:R-:W2:Y:S01]  /*188b0*/  LDL.LU R18, [R1+0xb74] ;  /* 0x000b740001127983 */ /* 0x000ea20000300800 */
[----:B---3--:R-:W-:-:S03]  /*188c0*/  IMAD.MOV.U32 R51, RZ, RZ, R13 ;  /* 0x000000ffff337224 */ /* 0x008fc600078e000d */
[----:B------:R-:W-:Y:S01]  /*188d0*/  STL [R1+0xe78], R54 ;  /* 0x000e783601007387 */ /* 0x000fe20000100800 */
[----:B----4-:R-:W-:-:S03]  /*188e0*/  IMAD.MOV.U32 R50, RZ, RZ, R12 ;  /* 0x000000ffff327224 */ /* 0x010fc600078e000c */
[----:B------:R-:W-:Y:S01]  /*188f0*/  STL [R1+0xe74], R55 ;  /* 0x000e743701007387 */ /* 0x000fe20000100800 */
[----:B------:R-:W-:Y:S02]  /*18900*/  IMAD.MOV.U32 R53, RZ, RZ, R11 ;  /* 0x000000ffff357224 */ /* 0x000fe400078e000b */
[----:B------:R-:W-:-:S05]  /*18910*/  IMAD.MOV.U32 R52, RZ, RZ, R3 ;  /* 0x000000ffff347224 */ /* 0x000fca00078e0003 */
[----:B------:R-:W3:Y:S04]  /*18920*/  @P3 LDG.E.U16 R117, desc[UR6][R52.64] ;  /* 0x0000000634753981 */ /* 0x000ee8000c1e1500 */
[----:B------:R-:W-:Y:S04]  /*18930*/  @P2 STL [R1+0x718], R119 ;  /* 0x0007187701002387 */ /* 0x000fe80000100800 */
[----:B------:R-:W4:Y:S04]  /*18940*/  LDL.LU R69, [R1+0x714] ;  /* 0x0007140001457983 */ /* 0x000f280000300800 */
[----:B------:R-:W-:Y:S04]  /*18950*/  STL [R1+0xe80], R52 ;  /* 0x000e803401007387 */ /* 0x000fe80000100800 */
[----:B------:R-:W3:Y:S04]  /*18960*/  @P3 LDG.E.U16 R118, desc[UR6][R50.64] ;  /* 0x0000000632763981 */ /* 0x000ee8000c1e1500 */
[----:B------:R-:W-:Y:S04]  /*18970*/  STL [R1+0xe7c], R53 ;  /* 0x000e7c3501007387 */ /* 0x000fe80000100800 */
[----:B-1----:R-:W4:Y:S04]  /*18980*/  LDL.LU R15, [R1+0xb68] ;  /* 0x000b6800010f7983 */ /* 0x002f280000300800 */
[----:B------:R-:W4:Y:S04]  /*18990*/  LDL.LU R14, [R1+0xb88] ;  /* 0x000b8800010e7983 */ /* 0x000f280000300800 */
[----:B------:R-:W4:Y:S04]  /*189a0*/  LDL.LU R13, [R1+0xb6c] ;  /* 0x000b6c00010d7983 */ /* 0x000f280000300800 */
[----:B------:R-:W4:Y:S01]  /*189b0*/  LDL.LU R3, [R1+0xb78] ;  /* 0x000b780001037983 */ /* 0x000f220000300800 */
[----:B------:R-:W-:-:S02]  /*189c0*/  ISETP.GT.AND P5, PT, R74, 0x79, PT ;  /* 0x000000794a00780c */ /* 0x000fc40003fa4270 */
[C---:B------:R-:W-:Y:S01]  /*189d0*/  ISETP.GT.AND P2, PT, R74.reuse, 0x5a, PT ;  /* 0x0000005a4a00780c */ /* 0x040fe20003f44270 */
[----:B------:R-:W-:Y:S02]  /*189e0*/  IMAD.MOV.U32 R48, RZ, RZ, R5 ;  /* 0x000000ffff307224 */ /* 0x000fe400078e0005 */
[----:B------:R-:W-:Y:S01]  /*189f0*/  IMAD.MOV.U32 R49, RZ, RZ, R6 ;  /* 0x000000ffff317224 */ /* 0x000fe200078e0006 */
[----:B------:R-:W-:Y:S01]  /*18a00*/  STL [R1+0xe88], R50 ;  /* 0x000e883201007387 */ /* 0x000fe20000100800 */
[----:B------:R-:W-:Y:S01]  /*18a10*/  ISETP.GT.AND P6, PT, R74, 0x5b, PT ;  /* 0x0000005b4a00780c */ /* 0x000fe20003fc4270 */
[----:B------:R-:W-:Y:S02]  /*18a20*/  IMAD.MOV.U32 R46, RZ, RZ, R7 ;  /* 0x000000ffff2e7224 */ /* 0x000fe400078e0007 */
[----:B------:R-:W-:Y:S01]  /*18a30*/  STL [R1+0xe84], R51 ;  /* 0x000e843301007387 */ /* 0x000fe20000100800 */
[----:B------:R-:W-:Y:S02]  /*18a40*/  IMAD.MOV.U32 R47, RZ, RZ, R10 ;  /* 0x000000ffff2f7224 */ /* 0x000fe400078e000a */
[----:B------:R-:W-:Y:S01]  /*18a50*/  IMAD.MOV.U32 R16, RZ, RZ, R2 ;  /* 0x000000ffff107224 */ /* 0x000fe200078e0002 */
[----:B------:R-:W4:Y:S01]  /*18a60*/  @P5 LDG.E.U16 R125, desc[UR6][R48.64] ;  /* 0x00000006307d5981 */ /* 0x000f22000c1e1500 */
[----:B------:R-:W-:-:S03]  /*18a70*/  IMAD.MOV.U32 R17, RZ, RZ, R4 ;  /* 0x000000ffff117224 */ /* 0x000fc600078e0004 */
[----:B------:R-:W4:Y:S04]  /*18a80*/  @P5 LDG.E.U16 R75, desc[UR6][R46.64] ;  /* 0x000000062e4b5981 */ /* 0x000f28000c1e1500 */
[----:B------:R4:W4:Y:S04]  /*18a90*/  @P2 LDG.E.U16 R67, desc[UR6][R16.64] ;  /* 0x0000000610432981 */ /* 0x000928000c1e1500 */
[----:B--2---:R-:W2:Y:S04]  /*18aa0*/  @P2 LDG.E.U16 R64, desc[UR6][R18.64] ;  /* 0x0000000612402981 */ /* 0x004ea8000c1e1500 */
[----:B---3--:R-:W-:Y:S04]  /*18ab0*/  @P3 STL [R1+0x6f8], R118 ;  /* 0x0006f87601003387 */ /* 0x008fe80000100800 */
[----:B------:R0:W-:Y:S04]  /*18ac0*/  @P3 STL [R1+0x6fc], R117 ;  /* 0x0006fc7501003387 */ /* 0x0001e80000100800 */
[----:B------:R-:W3:Y:S04]  /*18ad0*/  LDL.LU R11, [R1+0xb98] ;  /* 0x000b9800010b7983 */ /* 0x000ee80000300800 */
[----:B------:R-:W3:Y:S04]  /*18ae0*/  LDL.LU R10, [R1+0xbb0] ;  /* 0x000bb000010a7983 */ /* 0x000ee80000300800 */
[----:B------:R-:W3:Y:S04]  /*18af0*/  LDL.LU R12, [R1+0xb9c] ;  /* 0x000b9c00010c7983 */ /* 0x000ee80000300800 */
[----:B------:R4:W-:Y:S04]  /*18b00*/  STL.64 [R1+0x80], R16 ;  /* 0x0000801001007387 */ /* 0x0009e80000100a00 */
[----:B------:R-:W3:Y:S04]  /*18b10*/  LDL.LU R7, [R1+0xbb4] ;  /* 0x000bb40001077983 */ /* 0x000ee80000300800 */
[----:B0-----:R-:W3:Y:S01]  /*18b20*/  LDL R117, [R1+0x734] ;  /* 0x0007340001757983 */ /* 0x001ee20000100800 */
[----:B----4-:R-:W-:-:S03]  /*18b30*/  IMAD.MOV.U32 R16, RZ, RZ, R3 ;  /* 0x000000ffff107224 */ /* 0x010fc600078e0003 */
[----:B------:R-:W4:Y:S01]  /*18b40*/  LDL R118, [R1+0x730] ;  /* 0x0007300001767983 */ /* 0x000f220000100800 */
[----:B------:R-:W-:-:S03]  /*18b50*/  IMAD.MOV.U32 R17, RZ, RZ, R13 ;  /* 0x000000ffff117224 */ /* 0x000fc600078e000d */
[----:B------:R-:W3:Y:S04]  /*18b60*/  LDL.LU R6, [R1+0xbec] ;  /* 0x000bec0001067983 */ /* 0x000ee80000300800 */
[----:B------:R-:W3:Y:S04]  /*18b70*/  @P6 LDG.E.U16 R73, desc[UR6][R16.64] ;  /* 0x0000000610496981 */ /* 0x000ee8000c1e1500 */
[----:B------:R-:W4:Y:S04]  /*18b80*/  LDL.LU R5, [R1+0xbf8] ;  /* 0x000bf80001057983 */ /* 0x000f280000300800 */
[----:B------:R-:W4:Y:S04]  /*18b90*/  LDL.LU R4, [R1+0xbf0] ;  /* 0x000bf00001047983 */ /* 0x000f280000300800 */
[----:B------:R-:W4:Y:S04]  /*18ba0*/  LDL.LU R2, [R1+0xbfc] ;  /* 0x000bfc0001027983 */ /* 0x000f280000300800 */
[----:B------:R-:W4:Y:S04]  /*18bb0*/  LDL.LU R68, [R1+0x710] ;  /* 0x0007100001447983 */ /* 0x000f280000300800 */
[----:B------:R0:W-:Y:S04]  /*18bc0*/  STL [R1+0x6dc], R125 ;  /* 0x0006dc7d01007387 */ /* 0x0001e80000100800 */
[----:B------:R-:W4:Y:S04]  /*18bd0*/  @P6 LDG.E.U16 R72, desc[UR6][R14.64] ;  /* 0x000000060e486981 */ /* 0x000f28000c1e1500 */
[----:B0-----:R-:W4:Y:S04]  /*18be0*/  LDL.LU R125, [R1+0xff0] ;  /* 0x000ff000017d7983 */ /* 0x001f280000300800 */
[----:B------:R-:W-:Y:S04]  /*18bf0*/  STL [R1+0xe90], R48 ;  /* 0x000e903001007387 */ /* 0x000fe80000100800 */
[----:B------:R-:W-:Y:S04]  /*18c00*/  STL [R1+0xe8c], R49 ;  /* 0x000e8c3101007387 */ /* 0x000fe80000100800 */
[----:B------:R-:W-:Y:S04]  /*18c10*/  STL.64 [R1+0x88], R18 ;  /* 0x0000881201007387 */ /* 0x000fe80000100a00 */
[----:B------:R0:W-:Y:S04]  /*18c20*/  STL [R1+0x6d8], R75 ;  /* 0x0006d84b01007387 */ /* 0x0001e80000100800 */
[----:B0-----:R-:W4:Y:S04]  /*18c30*/  LDL.LU R75, [R1+0xfec] ;  /* 0x000fec00014b7983 */ /* 0x001f280000300800 */
[----:B------:R-:W-:Y:S04]  /*18c40*/  STL [R1+0xe98], R46 ;  /* 0x000e982e01007387 */ /* 0x000fe80000100800 */
[----:B------:R-:W-:Y:S04]  /*18c50*/  STL [R1+0xe94], R47 ;  /* 0x000e942f01007387 */ /* 0x000fe80000100800 */
[----:B--2---:R-:W-:Y:S04]  /*18c60*/  STL [R1+0xfb4], R64 ;  /* 0x000fb44001007387 */ /* 0x004fe80000100800 */
[----:B------:R-:W-:Y:S04]  /*18c70*/  STL [R1+0xfb8], R67 ;  /* 0x000fb84301007387 */ /* 0x000fe80000100800 */
[----:B------:R0:W-:Y:S04]  /*18c80*/  STL.64 [R1+0x78], R16 ;  /* 0x0000781001007387 */ /* 0x0001e80000100a00 */
[----:B---3--:R-:W-:Y:S04]  /*18c90*/  STL [R1+0xfa8], R73 ;  /* 0x000fa84901007387 */ /* 0x008fe80000100800 */
[----:B------:R1:W-:Y:S04]  /*18ca0*/  STL.64 [R1+0x70], R14 ;  /* 0x0000700e01007387 */ /* 0x0003e80000100a00 */
[----:B0-----:R-:W2:Y:S04]  /*18cb0*/  LDL.LU R16, [R1+0xc3c] ;  /* 0x000c3c0001107983 */ /* 0x001ea80000300800 */
[----:B-1----:R-:W3:Y:S04]  /*18cc0*/  LDL.LU R15, [R1+0xc48] ;  /* 0x000c4800010f7983 */ /* 0x002ee80000300800 */
[----:B------:R-:W3:Y:S04]  /*18cd0*/  LDL.LU R14, [R1+0xc40] ;  /* 0x000c4000010e7983 */ /* 0x000ee80000300800 */
[----:B------:R-:W3:Y:S01]  /*18ce0*/  LDL.LU R3, [R1+0xc4c] ;  /* 0x000c4c0001037983 */ /* 0x000ee20000300800 */
[----:B------:R-:W-:Y:S01]  /*18cf0*/  ISETP.GT.AND P3, PT, R74, 0x62, PT ;  /* 0x000000624a00780c */ /* 0x000fe20003f64270 */
[----:B------:R-:W-:-:S02]  /*18d00*/  IMAD.MOV.U32 R13, RZ, RZ, R12 ;  /* 0x000000ffff0d7224 */ /* 0x000fc400078e000c */
[----:B------:R-:W-:Y:S01]  /*18d10*/  IMAD.MOV.U32 R12, RZ, RZ, R7 ;  /* 0x000000ffff0c7224 */ /* 0x000fe200078e0007 */
[C---:B------:R-:W-:Y:S01]  /*18d20*/  ISETP.GT.AND P2, PT, R74.reuse, 0x6a, PT ;  /* 0x0000006a4a00780c */ /* 0x040fe20003f44270 */
[----:B----4-:R-:W-:Y:S01]  /*18d30*/  IMAD.MOV.U32 R44, RZ, RZ, R2 ;  /* 0x000000ffff2c7224 */ /* 0x010fe200078e0002 */
[----:B------:R-:W-:-:S07]  /*18d40*/  ISETP.GT.AND P5, PT, R74, 0x72, PT ;  /* 0x000000724a00780c */ /* 0x000fce0003fa4270 */
[----:B------:R-:W4:Y:S04]  /*18d50*/  @P3 LDG.E.U16 R118, desc[UR6][R10.64] ;  /* 0x000000060a763981 */ /* 0x000f28000c1e1500 */
[----:B------:R-:W4:Y:S01]  /*18d60*/  @P3 LDG.E.U16 R117, desc[UR6][R12.64] ;  /* 0x000000060c753981 */ /* 0x000f22000c1e1500 */
[----:B------:R-:W-:Y:S02]  /*18d70*/  IMAD.MOV.U32 R45, RZ, RZ, R4 ;  /* 0x000000ffff2d7224 */ /* 0x000fe400078e0004 */
[----:B------:R-:W-:Y:S02]  /*18d80*/  IMAD.MOV.U32 R42, RZ, RZ, R5 ;  /* 0x000000ffff2a7224 */ /* 0x000fe400078e0005 */
[----:B------:R-:W-:Y:S01]  /*18d90*/  IMAD.MOV.U32 R43, RZ, RZ, R6 ;  /* 0x000000ffff2b7224 */ /* 0x000fe200078e0006 */
[----:B------:R-:W4:Y:S04]  /*18da0*/  @P2 LDG.E.U16 R69, desc[UR6][R44.64] ;  /* 0x000000062c452981 */ /* 0x000f28000c1e1500 */
[----:B------:R-:W4:Y:S01]  /*18db0*/  @P2 LDG.E.U16 R68, desc[UR6][R42.64] ;  /* 0x000000062a442981 */ /* 0x000f22000c1e1500 */
[----:B--2---:R-:W-:-:S02]  /*18dc0*/  IMAD.MOV.U32 R39, RZ, RZ, R16 ;  /* 0x000000ffff277224 */ /* 0x004fc400078e0010 */
[----:B---3--:R-:W-:Y:S02]  /*18dd0*/  IMAD.MOV.U32 R41, RZ, RZ, R14 ;  /* 0x000000ffff297224 */ /* 0x008fe400078e000e */
[----:B------:R-:W-:Y:S02]  /*18de0*/  IMAD.MOV.U32 R40, RZ, RZ, R3 ;  /* 0x000000ffff287224 */ /* 0x000fe400078e0003 */
[----:B------:R-:W-:-:S03]  /*18df0*/  IMAD.MOV.U32 R38, RZ, RZ, R15 ;  /* 0x000000ffff267224 */ /* 0x000fc600078e000f */
[----:B------:R-:W2:Y:S04]  /*18e00*/  @P5 LDG.E.U16 R75, desc[UR6][R40.64] ;  /* 0x00000006284b5981 */ /* 0x000ea8000c1e1500 */
[----:B------:R-:W3:Y:S04]  /*18e10*/  @P5 LDG.E.U16 R125, desc[UR6][R38.64] ;  /* 0x00000006267d5981 */ /* 0x000ee8000c1e1500 */
[----:B------:R-:W-:Y:S04]  /*18e20*/  STL [R1+0xfac], R72 ;  /* 0x000fac4801007387 */ /* 0x000fe80000100800 */
[----:B------:R0:W-:Y:S04]  /*18e30*/  STL.64 [R1+0x8], R12 ;  /* 0x0000080c01007387 */ /* 0x0001e80000100a00 */
[----:B------:R1:W-:Y:S04]  /*18e40*/  STL.64 [R1], R10 ;  /* 0x0000000a01007387 */ /* 0x0003e80000100a00 */
[----:B----4-:R-:W-:Y:S04]  /*18e50*/  @P3 STL [R1+0x730], R118 ;  /* 0x0007307601003387 */ /* 0x010fe80000100800 */
[----:B------:R-:W-:Y:S04]  /*18e60*/  @P3 STL [R1+0x734], R117 ;  /* 0x0007347501003387 */ /* 0x000fe80000100800 */
[----:B0-----:R-:W4:Y:S04]  /*18e70*/  LDL.LU R13, [R1+0xcc0] ;  /* 0x000cc000010d7983 */ /* 0x001f280000300800 */
[----:B------:R-:W3:Y:S04]  /*18e80*/  LDL.LU R12, [R1+0xce0] ;  /* 0x000ce000010c7983 */ /* 0x000ee80000300800 */
[----:B-1----:R-:W3:Y:S04]  /*18e90*/  LDL.LU R11, [R1+0xcc4] ;  /* 0x000cc400010b7983 */ /* 0x002ee80000300800 */
[----:B------:R-:W3:Y:S04]  /*18ea0*/  LDL.LU R10, [R1+0xce4] ;  /* 0x000ce400010a7983 */ /* 0x000ee80000300800 */
[----:B------:R-:W4:Y:S04]  /*18eb0*/  LDL.LU R7, [R1+0xba0] ;  /* 0x000ba00001077983 */ /* 0x000f280000300800 */
[----:B------:R-:W4:Y:S04]  /*18ec0*/  LDL.LU R6, [R1+0xbc0] ;  /* 0x000bc00001067983 */ /* 0x000f280000300800 */
[----:B------:R-:W4:Y:S04]  /*18ed0*/  LDL.LU R5, [R1+0xba4] ;  /* 0x000ba40001057983 */ /* 0x000f280000300800 */
[----:B------:R-:W4:Y:S04]  /*18ee0*/  LDL.LU R4, [R1+0xbc4] ;  /* 0x000bc40001047983 */ /* 0x000f280000300800 */
[----:B------:R-:W4:Y:S04]  /*18ef0*/  LDL.LU R72, [R1+0x6d4] ;  /* 0x0006d40001487983 */ /* 0x000f280000300800 */
[----:B------:R-:W4:Y:S04]  /*18f00*/  LDL.LU R73, [R1+0x6d0] ;  /* 0x0006d00001497983 */ /* 0x000f280000300800 */
[----:B------:R-:W-:Y:S04]  /*18f10*/  STL [R1+0xfb0], R69 ;  /* 0x000fb04501007387 */ /* 0x000fe80000100800 */
[----:B------:R0:W-:Y:S04]  /*18f20*/  STL [R1+0xea0], R44 ;  /* 0x000ea02c01007387 */ /* 0x0001e80000100800 */
[----:B0-----:R-:W4:Y:S04]  /*18f30*/  LDL.LU R44, [R1+0x754] ;  /* 0x00075400012c7983 */ /* 0x001f280000300800 */
[----:B------:R-:W-:Y:S04]  /*18f40*/  STL [R1+0xe9c], R45 ;  /* 0x000e9c2d01007387 */ /* 0x000fe80000100800 */
[----:B------:R-:W-:Y:S04]  /*18f50*/  STL [R1+0xfbc], R68 ;  /* 0x000fbc4401007387 */ /* 0x000fe80000100800 */
[----:B------:R-:W-:Y:S04]  /*18f60*/  STL [R1+0xea8], R42 ;  /* 0x000ea82a01007387 */ /* 0x000fe80000100800 */
[----:B------:R-:W-:Y:S04]  /*18f70*/  STL [R1+0xea4], R43 ;  /* 0x000ea42b01007387 */ /* 0x000fe80000100800 */
[----:B--2---:R0:W-:Y:S04]  /*18f80*/  STL [R1+0x6f4], R75 ;  /* 0x0006f44b01007387 */ /* 0x0041e80000100800 */
[----:B0-----:R-:W2:Y:S04]  /*18f90*/  LDL.LU R75, [R1+0xfe8] ;  /* 0x000fe800014b7983 */ /* 0x001ea80000300800 */
[----:B------:R0:W-:Y:S04]  /*18fa0*/  STL [R1+0xeb0], R40 ;  /* 0x000eb02801007387 */ /* 0x0001e80000100800 */
[----:B0-----:R-:W2:Y:S04]  /*18fb0*/  LDL.LU R40, [R1+0x748] ;  /* 0x0007480001287983 */ /* 0x001ea80000300800 */
[----:B------:R0:W-:Y:S04]  /*18fc0*/  STL [R1+0xeac], R41 ;  /* 0x000eac2901007387 */ /* 0x0001e80000100800 */
[----:B0-----:R-:W2:Y:S04]  /*18fd0*/  LDL.LU R41, [R1+0x74c] ;  /* 0x00074c0001297983 */ /* 0x001ea80000300800 */
[----:B---3--:R0:W-:Y:S04]  /*18fe0*/  STL [R1+0x6f0], R125 ;  /* 0x0006f07d01007387 */ /* 0x0081e80000100800 */
[----:B0-----:R-:W3:Y:S04]  /*18ff0*/  LDL.LU R125, [R1+0xfe4] ;  /* 0x000fe400017d7983 */ /* 0x001ee80000300800 */
[----:B------:R-:W2:Y:S04]  /*19000*/  LDL.LU R16, [R1+0xbb8] ;  /* 0x000bb80001107983 */ /* 0x000ea80000300800 */
[----:B------:R-:W2:Y:S04]  /*19010*/  LDL.LU R15, [R1+0xbd4] ;  /* 0x000bd400010f7983 */ /* 0x000ea80000300800 */
[----:B------:R-:W2:Y:S04]  /*19020*/  LDL.LU R14, [R1+0xbbc] ;  /* 0x000bbc00010e7983 */ /* 0x000ea80000300800 */
[----:B------:R-:W2:Y:S04]  /*19030*/  LDL.LU R3, [R1+0xbc8] ;  /* 0x000bc80001037983 */ /* 0x000ea80000300800 */
[----:B------:R0:W-:Y:S04]  /*19040*/  STL [R1+0xeb8], R38 ;  /* 0x000eb82601007387 */ /* 0x0001e80000100800 */
[----:B0-----:R-:W2:Y:S01]  /*19050*/  LDL.LU R38, [R1+0x750] ;  /* 0x0007500001267983 */ /* 0x001ea20000300800 */
[----:B------:R-:W-:-:S02]  /*19060*/  ISETP.GT.AND P3, PT, R74, 0x5c, PT ;  /* 0x0000005c4a00780c */ /* 0x000fc40003f64270 */
[----:B------:R-:W-:Y:S01]  /*19070*/  ISETP.GT.AND P2, PT, R74, 0x7a, PT ;  /* 0x0000007a4a00780c */ /* 0x000fe20003f44270 */
[----:B------:R-:W-:Y:S02]  /*19080*/  IMAD.MOV.U32 R36, RZ, RZ, R10 ;  /* 0x000000ffff247224 */ /* 0x000fe400078e000a */
[----:B------:R-:W-:Y:S02]  /*19090*/  IMAD.MOV.U32 R37, RZ, RZ, R11 ;  /* 0x000000ffff257224 */ /* 0x000fe400078e000b */
[----:B------:R-:W-:Y:S02]  /*190a0*/  IMAD.MOV.U32 R34, RZ, RZ, R12 ;  /* 0x000000ffff227224 */ /* 0x000fe400078e000c */
[----:B----4-:R-:W-:Y:S02]  /*190b0*/  IMAD.MOV.U32 R35, RZ, RZ, R13 ;  /* 0x000000ffff237224 */ /* 0x010fe400078e000d */
[----:B------:R-:W-:Y:S02]  /*190c0*/  IMAD.MOV.U32 R18, RZ, RZ, R6 ;  /* 0x000000ffff127224 */ /* 0x000fe400078e0006 */
[----:B------:R-:W4:Y:S01]  /*190d0*/  @P3 LDG.E.U16 R44, desc[UR6][R4.64] ;  /* 0x00000006042c3981 */ /* 0x000f22000c1e1500 */
[----:B------:R-:W-:-:S03]  /*190e0*/  IMAD.MOV.U32 R19, RZ, RZ, R7 ;  /* 0x000000ffff137224 */ /* 0x000fc600078e0007 */
[----:B------:R-:W3:Y:S04]  /*190f0*/  @P2 LDG.E.U16 R72, desc[UR6][R36.64] ;  /* 0x0000000624482981 */ /* 0x000ee8000c1e1500 */
[----:B------:R-:W3:Y:S04]  /*19100*/  @P2 LDG.E.U16 R73, desc[UR6][R34.64] ;  /* 0x0000000622492981 */ /* 0x000ee8000c1e1500 */
[----:B--2---:R0:W2:Y:S04]  /*19110*/  @P3 LDG.E.U16 R38, desc[UR6][R18.64] ;  /* 0x0000000612263981 */ /* 0x0040a8000c1e1500 */
[----:B------:R-:W-:Y:S04]  /*19120*/  STL [R1+0xeb4], R39 ;  /* 0x000eb42701007387 */ /* 0x000fe80000100800 */
[----:B------:R1:W-:Y:S04]  /*19130*/  STL.64 [R1+0x68], R4 ;  /* 0x0000680401007387 */ /* 0x0003e80000100a00 */
[----:B------:R-:W2:Y:S04]  /*19140*/  LDL.LU R13, [R1+0xbdc] ;  /* 0x000bdc00010d7983 */ /* 0x000ea80000300800 */
[----:B------:R0:W-:Y:S04]  /*19150*/  STL.64 [R1+0x60], R18 ;  /* 0x0000601201007387 */ /* 0x0001e80000100a00 */
[----:B------:R-:W2:Y:S04]  /*19160*/  LDL.LU R12, [R1+0xbf4] ;  /* 0x000bf400010c7983 */ /* 0x000ea80000300800 */
[----:B------:R-:W2:Y:S04]  /*19170*/  LDL.LU R11, [R1+0xbe0] ;  /* 0x000be000010b7983 */ /* 0x000ea80000300800 */
[----:B------:R-:W2:Y:S04]  /*19180*/  LDL.LU R10, [R1+0xbe4] ;  /* 0x000be400010a7983 */ /* 0x000ea80000300800 */
[----:B------:R-:W2:Y:S04]  /*19190*/  LDL R117, [R1+0x72c] ;  /* 0x00072c0001757983 */ /* 0x000ea80000100800 */
[----:B------:R-:W2:Y:S04]  /*191a0*/  LDL R118, [R1+0x728] ;  /* 0x0007280001767983 */ /* 0x000ea80000100800 */
[----:B------:R-:W2:Y:S04]  /*191b0*/  LDL.LU R7, [R1+0xc10] ;  /* 0x000c100001077983 */ /* 0x000ea80000300800 */
[----:B------:R-:W2:Y:S01]  /*191c0*/  LDL.LU R6, [R1+0xc38] ;  /* 0x000c380001067983 */ /* 0x000ea20000300800 */
[----:B------:R-:W-:-:S03]  /*191d0*/  ISETP.GT.AND P6, PT, R74, 0x5d, PT ;  /* 0x0000005d4a00780c */ /* 0x000fc60003fc4270 */
[----:B-1----:R-:W2:Y:S04]  /*191e0*/  LDL.LU R5, [R1+0xc14] ;  /* 0x000c140001057983 */ /* 0x002ea80000300800 */
[----:B------:R-:W2:Y:S01]  /*191f0*/  LDL.LU R4, [R1+0xc20] ;  /* 0x000c200001047983 */ /* 0x000ea20000300800 */
[----:B0-----:R-:W-:-:S03]  /*19200*/  IMAD.MOV.U32 R18, RZ, RZ, R15 ;  /* 0x000000ffff127224 */ /* 0x001fc600078e000f */
[----:B------:R-:W2:Y:S01]  /*19210*/  LDL.LU R60, [R1+0x6ec] ;  /* 0x0006ec00013c7983 */ /* 0x000ea20000300800 */
[----:B------:R-:W-:-:S03]  /*19220*/  IMAD.MOV.U32 R15, RZ, RZ, R14 ;  /* 0x000000ffff0f7224 */ /* 0x000fc600078e000e */
[----:B----4-:R-:W-:Y:S01]  /*19230*/  STL [R1+0xf78], R44 ;  /* 0x000f782c01007387 */ /* 0x010fe20000100800 */
[----:B------:R-:W-:-:S03]  /*19240*/  IMAD.MOV.U32 R14, RZ, RZ, R3 ;  /* 0x000000ffff0e7224 */ /* 0x000fc600078e0003 */
[----:B---3--:R-:W-:Y:S01]  /*19250*/  STL [R1+0xfc0], R72 ;  /* 0x000fc04801007387 */ /* 0x008fe20000100800 */
[----:B------:R-:W-:-:S03]  /*19260*/  IMAD.MOV.U32 R19, RZ, RZ, R16 ;  /* 0x000000ffff137224 */ /* 0x000fc600078e0010 */
[----:B------:R-:W-:Y:S04]  /*19270*/  STL [R1+0xec0], R36 ;  /* 0x000ec02401007387 */ /* 0x000fe80000100800 */
[----:B------:R-:W-:Y:S04]  /*19280*/  STL [R1+0xebc], R37 ;  /* 0x000ebc2501007387 */ /* 0x000fe80000100800 */
[----:B------:R-:W-:Y:S04]  /*19290*/  STL [R1+0xfc4], R73 ;  /* 0x000fc44901007387 */ /* 0x000fe80000100800 */
[----:B------:R-:W-:Y:S04]  /*192a0*/  STL [R1+0xec8], R34 ;  /* 0x000ec82201007387 */ /* 0x000fe80000100800 */
[----:B------:R-:W-:Y:S04]  /*192b0*/  STL [R1+0xec4], R35 ;  /* 0x000ec42301007387 */ /* 0x000fe80000100800 */
[----:B------:R-:W3:Y:S04]  /*192c0*/  @P6 LDG.E.U16 R41, desc[UR6][R14.64] ;  /* 0x000000060e296981 */ /* 0x000ee8000c1e1500 */
[----:B------:R-:W4:Y:S04]  /*192d0*/  @P6 LDG.E.U16 R40, desc[UR6][R18.64] ;  /* 0x0000000612286981 */ /* 0x000f28000c1e1500 */
[----:B--2---:R-:W-:Y:S04]  /*192e0*/  STL [R1+0xf7c], R38 ;  /* 0x000f7c2601007387 */ /* 0x004fe80000100800 */
[----:B------:R0:W-:Y:S04]  /*192f0*/  STL.64 [R1+0x58], R14 ;  /* 0x0000580e01007387 */ /* 0x0001e80000100a00 */
[----:B------:R-:W2:Y:S04]  /*19300*/  LDL.LU R16, [R1+0xc58] ;  /* 0x000c580001107983 */ /* 0x000ea80000300800 */
[----:B------:R-:W-:Y:S04]  /*19310*/  STL.64 [R1+0x50], R18 ;  /* 0x0000501201007387 */ /* 0x000fe80000100a00 */
[----:B0-----:R-:W2:Y:S04]  /*19320*/  LDL.LU R15, [R1+0xc8c] ;  /* 0x000c8c00010f7983 */ /* 0x001ea80000300800 */
[----:B------:R-:W2:Y:S04]  /*19330*/  LDL.LU R14, [R1+0xc5c] ;  /* 0x000c5c00010e7983 */ /* 0x000ea80000300800 */
[----:B------:R-:W2:Y:S01]  /*19340*/  LDL.LU R3, [R1+0xc60] ;  /* 0x000c600001037983 */ /* 0x000ea20000300800 */
[----:B------:R-:W-:-:S02]  /*19350*/  ISETP.GT.AND P5, PT, R74, 0x63, PT ;  /* 0x000000634a00780c */ /* 0x000fc40003fa4270 */
[----:B------:R-:W-:Y:S01]  /*19360*/  ISETP.GT.AND P3, PT, R74, 0x6b, PT ;  /* 0x0000006b4a00780c */ /* 0x000fe20003f64270 */
[----:B------:R-:W-:Y:S02]  /*19370*/  IMAD.MOV.U32 R30, RZ, RZ, R12 ;  /* 0x000000ffff1e7224 */ /* 0x000fe400078e000c */
[----:B------:R-:W-:Y:S02]  /*19380*/  IMAD.MOV.U32 R31, RZ, RZ, R13 ;  /* 0x000000ffff1f7224 */ /* 0x000fe400078e000d */
[----:B------:R-:W-:Y:S02]  /*19390*/  IMAD.MOV.U32 R32, RZ, RZ, R10 ;  /* 0x000000ffff207224 */ /* 0x000fe400078e000a */
[----:B------:R-:W-:-:S04]  /*193a0*/  IMAD.MOV.U32 R33, RZ, RZ, R11 ;  /* 0x000000ffff217224 */ /* 0x000fc800078e000b */
[----:B------:R-:W2:Y:S01]  /*193b0*/  @P5 LDG.E.U16 R118, desc[UR6][R30.64] ;  /* 0x000000061e765981 */ /* 0x000ea2000c1e1500 */
[----:B------:R-:W-:-:S03]  /*193c0*/  IMAD.MOV.U32 R27, RZ, RZ, R7 ;  /* 0x000000ffff1b7224 */ /* 0x000fc600078e0007 */
[----:B------:R-:W2:Y:S01]  /*193d0*/  @P5 LDG.E.U16 R117, desc[UR6][R32.64] ;  /* 0x0000000620755981 */ /* 0x000ea2000c1e1500 */
[----:B------:R-:W-:Y:S02]  /*193e0*/  IMAD.MOV.U32 R26, RZ, RZ, R6 ;  /* 0x000000ffff1a7224 */ /* 0x000fe400078e0006 */
[----:B------:R-:W-:-:S03]  /*193f0*/  IMAD.MOV.U32 R29, RZ, RZ, R5 ;  /* 0x000000ffff1d7224 */ /* 0x000fc600078e0005 */
[----:B------:R-:W2:Y:S01]  /*19400*/  @P3 LDG.E.U16 R75, desc[UR6][R26.64] ;  /* 0x000000061a4b3981 */ /* 0x000ea2000c1e1500 */
[----:B------:R-:W-:-:S05]  /*19410*/  IMAD.MOV.U32 R28, RZ, RZ, R4 ;  /* 0x000000ffff1c7224 */ /* 0x000fca00078e0004 */
[----:B------:R-:W2:Y:S01]  /*19420*/  @P3 LDG.E.U16 R125, desc[UR6][R28.64] ;  /* 0x000000061c7d3981 */ /* 0x000ea2000c1e1500 */
[----:B------:R-:W-:-:S03]  /*19430*/  ISETP.GT.AND P2, PT, R74, 0x73, PT ;  /* 0x000000734a00780c */ /* 0x000fc60003f44270 */
[----:B---3--:R-:W-:Y:S04]  /*19440*/  STL [R1+0xf70], R41 ;  /* 0x000f702901007387 */ /* 0x008fe80000100800 */
[----:B----4-:R-:W-:Y:S04]  /*19450*/  STL [R1+0xf74], R40 ;  /* 0x000f742801007387 */ /* 0x010fe80000100800 */
[----:B------:R-:W-:Y:S04]  /*19460*/  STL [R1+0xed0], R32 ;  /* 0x000ed02001007387 */ /* 0x000fe80000100800 */
[----:B------:R-:W-:Y:S04]  /*19470*/  STL [R1+0xecc], R33 ;  /* 0x000ecc2101007387 */ /* 0x000fe80000100800 */
[----:B------:R-:W3:Y:S04]  /*19480*/  LDL.LU R13, [R1+0xd00] ;  /* 0x000d0000010d7983 */ /* 0x000ee80000300800 */
[----:B------:R-:W4:Y:S01]  /*19490*/  LDL.LU R12, [R1+0xd28] ;  /* 0x000d2800010c7983 */ /* 0x000f220000300800 */
[----:B------:R-:W0:Y:S03]  /*194a0*/  S2R R2, SR_TID.X ;  /* 0x0000000000027919 */ /* 0x000e260000002100 */
[----:B------:R-:W3:Y:S04]  /*194b0*/  LDL.LU R11, [R1+0xd04] ;  /* 0x000d0400010b7983 */ /* 0x000ee80000300800 */
[----:B------:R-:W4:Y:S01]  /*194c0*/  LDL.LU R10, [R1+0xd10] ;  /* 0x000d1000010a7983 */ /* 0x000f220000300800 */
[----:B--2---:R-:W-:-:S02]  /*194d0*/  IMAD.MOV.U32 R23, RZ, RZ, R16 ;  /* 0x000000ffff177224 */ /* 0x004fc400078e0010 */
[----:B------:R-:W-:Y:S02]  /*194e0*/  IMAD.MOV.U32 R22, RZ, RZ, R15 ;  /* 0x000000ffff167224 */ /* 0x000fe400078e000f */
[----:B------:R-:W-:-:S03]  /*194f0*/  IMAD.MOV.U32 R25, RZ, RZ, R14 ;  /* 0x000000ffff197224 */ /* 0x000fc600078e000e */
[----:B------:R-:W2:Y:S01]  /*19500*/  @P2 LDG.E.U16 R0, desc[UR6][R22.64] ;  /* 0x0000000616002981 */ /* 0x000ea2000c1e1500 */
[----:B------:R-:W-:-:S05]  /*19510*/  IMAD.MOV.U32 R24, RZ, RZ, R3 ;  /* 0x000000ffff187224 */ /* 0x000fca00078e0003 */
[----:B------:R-:W2:Y:S04]  /*19520*/  @P2 LDG.E.U16 R60, desc[UR6][R24.64] ;  /* 0x00000006183c2981 */ /* 0x000ea8000c1e1500 */
[----:B------:R-:W-:Y:S04]  /*19530*/  STL [R1+0xed8], R30 ;  /* 0x000ed81e01007387 */ /* 0x000fe80000100800 */
[----:B------:R-:W-:Y:S04]  /*19540*/  STL [R1+0xed4], R31 ;  /* 0x000ed41f01007387 */ /* 0x000fe80000100800 */
[----:B------:R-:W-:Y:S04]  /*19550*/  @P5 STL [R1+0x728], R118 ;  /* 0x0007287601005387 */ /* 0x000fe80000100800 */
[----:B------:R-:W-:Y:S04]  /*19560*/  @P5 STL [R1+0x72c], R117 ;  /* 0x00072c7501005387 */ /* 0x000fe80000100800 */
[----:B------:R1:W-:Y:S04]  /*19570*/  STL [R1+0x70c], R125 ;  /* 0x00070c7d01007387 */ /* 0x0003e80000100800 */
[----:B-1----:R-:W2:Y:S04]  /*19580*/  LDL.LU R125, [R1+0xfe0] ;  /* 0x000fe000017d7983 */ /* 0x002ea80000300800 */
[----:B------:R-:W-:Y:S04]  /*19590*/  STL [R1+0xee0], R28 ;  /* 0x000ee01c01007387 */ /* 0x000fe80000100800 */
[----:B------:R-:W-:Y:S04]  /*195a0*/  STL [R1+0xedc], R29 ;  /* 0x000edc1d01007387 */ /* 0x000fe80000100800 */
[----:B------:R1:W-:Y:S04]  /*195b0*/  STL [R1+0x708], R75 ;  /* 0x0007084b01007387 */ /* 0x0003e80000100800 */
[----:B-1----:R-:W2:Y:S04]  /*195c0*/  LDL.LU R75, [R1+0xfdc] ;  /* 0x000fdc00014b7983 */ /* 0x002ea80000300800 */
[----:B------:R-:W2:Y:S04]  /*195d0*/  LDL.LU R7, [R1+0xc18] ;  /* 0x000c180001077983 */ /* 0x000ea80000300800 */
[----:B------:R-:W2:Y:S04]  /*195e0*/  LDL.LU R6, [R1+0xc2c] ;  /* 0x000c2c0001067983 */ /* 0x000ea80000300800 */
[----:B------:R-:W2:Y:S04]  /*195f0*/  LDL.LU R5, [R1+0xc1c] ;  /* 0x000c1c0001057983 */ /* 0x000ea80000300800 */
[----:B------:R-:W2:Y:S01]  /*19600*/  LDL.LU R4, [R1+0xc30] ;  /* 0x000c300001047983 */ /* 0x000ea20000300800 */
[----:B0-----:R-:W-:-:S03]  /*19610*/  LOP3.LUT R2, R2, 0x7f, RZ, 0xc0, !PT ;  /* 0x0000007f02027812 */ /* 0x001fc600078ec0ff */
[----:B------:R-:W-:Y:S04]  /*19620*/  STL [R1+0xee8], R26 ;  /* 0x000ee81a01007387 */ /* 0x000fe80000100800 */
[----:B------:R-:W-:Y:S01]  /*19630*/  STL [R1+0xee4], R27 ;  /* 0x000ee41b01007387 */ /* 0x000fe20000100800 */
[----:B------:R-:W-:Y:S01]  /*19640*/  ISETP.GE.AND P3, PT, R2, R74, PT ;  /* 0x0000004a0200720c */ /* 0x000fe20003f66270 */
[----:B---3--:R-:W-:Y:S02]  /*19650*/  IMAD.MOV.U32 R19, RZ, RZ, R13 ;  /* 0x000000ffff137224 */ /* 0x008fe400078e000d */
[----:B----4-:R-:W-:Y:S01]  /*19660*/  IMAD.MOV.U32 R18, RZ, RZ, R12 ;  /* 0x000000ffff127224 */ /* 0x010fe200078e000c */
[----:B--2---:R-:W-:Y:S04]  /*19670*/  STL [R1+0xf98], R60 ;  /* 0x000f983c01007387 */ /* 0x004fe80000100800 */
[----:B------:R-:W-:Y:S04]  /*19680*/  STL [R1+0xef0], R24 ;  /* 0x000ef01801007387 */ /* 0x000fe80000100800 */
[----:B------:R-:W-:Y:S04]  /*19690*/  STL [R1+0xeec], R25 ;  /* 0x000eec1901007387 */ /* 0x000fe80000100800 */
[----:B------:R0:W-:Y:S04]  /*196a0*/  STL [R1+0x6e8], R0 ;  /* 0x0006e80001007387 */ /* 0x0001e80000100800 */
[----:B0-----:R-:W2:Y:S04]  /*196b0*/  LDL.LU R0, [R1+0xfd8] ;  /* 0x000fd80001007983 */ /* 0x001ea80000300800 */
[----:B------:R-:W3:Y:S04]  /*196c0*/  LDL.LU R3, [R1+0xc50] ;  /* 0x000c500001037983 */ /* 0x000ee80000300800 */
[----:B------:R-:W4:Y:S04]  /*196d0*/  LDL.LU R2, [R1+0xc64] ;  /* 0x000c640001027983 */ /* 0x000f280000300800 */
[----:B------:R-:W-:Y:S04]  /*196e0*/  STL [R1+0xef8], R22 ;  /* 0x000ef81601007387 */ /* 0x000fe80000100800 */
[----:B------:R-:W-:Y:S04]  /*196f0*/  STL [R1+0xef4], R23 ;  /* 0x000ef41701007387 */ /* 0x000fe80000100800 */
[----:B------:R-:W2:Y:S04]  /*19700*/  LDL.LU R13, [R1+0xc54] ;  /* 0x000c5400010d7983 */ /* 0x000ea80000300800 */
[----:B------:R-:W2:Y:S01]  /*19710*/  LDL.LU R12, [R1+0xc68] ;  /* 0x000c6800010c7983 */ /* 0x000ea20000300800 */
[----:B------:R-:W-:-:S02]  /*19720*/  ISETP.GT.AND P5, PT, R74, 0x7b, PT ;  /* 0x0000007b4a00780c */ /* 0x000fc40003fa4270 */
[----:B------:R-:W-:Y:S01]  /*19730*/  ISETP.GT.AND P6, PT, R74, 0x64, PT ;  /* 0x000000644a00780c */ /* 0x000fe20003fc4270 */
[----:B------:R-:W-:Y:S01]  /*19740*/  IMAD.MOV.U32 R20, RZ, RZ, R10 ;  /* 0x000000ffff147224 */ /* 0x000fe200078e000a */
[----:B------:R-:W-:Y:S01]  /*19750*/  PRMT R9, RZ, 0x7610, R9 ;  /* 0x00007610ff097816 */ /* 0x000fe20000000009 */
[----:B------:R-:W-:Y:S01]  /*19760*/  IMAD.MOV.U32 R21, RZ, RZ, R11 ;  /* 0x000000ffff157224 */ /* 0x000fe200078e000b */
[----:B------:R-:W-:Y:S02]  /*19770*/  PRMT R8, RZ, 0x7610, R8 ;  /* 0x00007610ff087816 */ /* 0x000fe40000000008 */
[----:B------:R-:W-:Y:S02]  /*19780*/  PRMT R40, RZ, 0x7610, R40 ;  /* 0x00007610ff287816 */ /* 0x000fe40000000028 */
[----:B------:R-:W-:-:S03]  /*19790*/  PRMT R41, RZ, 0x7610, R41 ;  /* 0x00007610ff297816 */ /* 0x000fc60000000029 */
[----:B------:R-:W2:Y:S01]  /*197a0*/  @P5 LDG.E.U16 R9, desc[UR6][R20.64] ;  /* 0x0000000614095981 */ /* 0x000ea2000c1e1500 */
[----:B------:R-:W-:-:S03]  /*197b0*/  ISETP.GT.AND P2, PT, R74, 0x6c, PT ;  /* 0x0000006c4a00780c */ /* 0x000fc60003f44270 */
[----:B------:R-:W2:Y:S01]  /*197c0*/  @P5 LDG.E.U16 R8, desc[UR6][R18.64] ;  /* 0x0000000612085981 */ /* 0x000ea2000c1e1500 */
[----:B------:R-:W-:Y:S02]  /*197d0*/  IMAD.MOV.U32 R15, RZ, RZ, R7 ;  /* 0x000000ffff0f7224 */ /* 0x000fe400078e0007 */
[----:B------:R-:W-:Y:S02]  /*197e0*/  IMAD.MOV.U32 R14, RZ, RZ, R6 ;  /* 0x000000ffff0e7224 */ /* 0x000fe400078e0006 */
[----:B------:R-:W-:-:S03]  /*197f0*/  IMAD.MOV.U32 R17, RZ, RZ, R5 ;  /* 0x000000ffff117224 */ /* 0x000fc600078e0005 */
[----:B------:R-:W2:Y:S01]  /*19800*/  @P6 LDG.E.U16 R41, desc[UR6][R14.64] ;  /* 0x000000060e296981 */ /* 0x000ea2000c1e1500 */
[----:B------:R-:W-:-:S05]  /*19810*/  IMAD.MOV.U32 R16, RZ, RZ, R4 ;  /* 0x000000ffff107224 */ /* 0x000fca00078e0004 */
[----:B------:R-:W2:Y:S01]  /*19820*/  @P6 LDG.E.U16 R40, desc[UR6][R16.64] ;  /* 0x0000000610286981 */ /* 0x000ea2000c1e1500 */
[----:B------:R-:W-:Y:S02]  /*19830*/  PRMT R71, RZ, 0x7610, R71 ;  /* 0x00007610ff477816 */ /* 0x000fe40000000047 */
[----:B------:R-:W-:Y:S01]  /*19840*/  PRMT R70, RZ, 0x7610, R70 ;  /* 0x00007610ff467816 */ /* 0x000fe20000000046 */
[----:B---3--:R-:W-:Y:S02]  /*19850*/  IMAD.MOV.U32 R11, RZ, RZ, R3 ;  /* 0x000000ffff0b7224 */ /* 0x008fe400078e0003 */
[----:B----4-:R-:W-:-:S05]  /*19860*/  IMAD.MOV.U32 R10, RZ, RZ, R2 ;  /* 0x000000ffff0a7224 */ /* 0x010fca00078e0002 */
[----:B------:R-:W3:Y:S04]  /*19870*/  @P2 LDG.E.U16 R70, desc[UR6][R10.64] ;  /* 0x000000060a462981 */ /* 0x000ee8000c1e1500 */
[----:B--2---:R-:W2:Y:S04]  /*19880*/  @P2 LDG.E.U16 R71, desc[UR6][R12.64] ;  /* 0x000000060c472981 */ /* 0x004ea8000c1e1500 */
[----:B------:R-:W-:Y:S04]  /*19890*/  STL [R1+0xf00], R20 ;  /* 0x000f001401007387 */ /* 0x000fe80000100800 */
[----:B------:R-:W-:Y:S04]  /*198a0*/  STL [R1+0xefc], R21 ;  /* 0x000efc1501007387 */ /* 0x000fe80000100800 */
[----:B------:R-:W-:Y:S04]  /*198b0*/  STL [R1+0xf08], R18 ;  /* 0x000f081201007387 */ /* 0x000fe80000100800 */
[----:B------:R-:W-:Y:S04]  /*198c0*/  STL [R1+0xf04], R19 ;  /* 0x000f041301007387 */ /* 0x000fe80000100800 */
[----:B------:R-:W4:Y:S04]  /*198d0*/  LDL.LU R7, [R1+0xcc8] ;  /* 0x000cc80001077983 */ /* 0x000f280000300800 */
[----:B------:R-:W4:Y:S04]  /*198e0*/  LDL.LU R6, [R1+0xcec] ;  /* 0x000cec0001067983 */ /* 0x000f280000300800 */
[----:B------:R0:W-:Y:S04]  /*198f0*/  STL [R1+0x628], R9 ;  /* 0x0006280901007387 */ /* 0x0001e80000100800 */
[----:B0-----:R-:W4:Y:S04]  /*19900*/  LDL.LU R9, [R1+0xccc] ;  /* 0x000ccc0001097983 */ /* 0x001f280000300800 */
[----:B------:R0:W-:Y:S04]  /*19910*/  STL [R1+0x624], R8 ;  /* 0x0006240801007387 */ /* 0x0001e80000100800 */
[----:B0-----:R-:W4:Y:S04]  /*19920*/  LDL.LU R8, [R1+0xcf0] ;  /* 0x000cf00001087983 */ /* 0x001f280000300800 */
[----:B------:R-:W-:Y:S04]  /*19930*/  STL [R1+0xf80], R40 ;  /* 0x000f802801007387 */ /* 0x000fe80000100800 */
[----:B------:R-:W-:Y:S04]  /*19940*/  STL [R1+0xf10], R16 ;  /* 0x000f101001007387 */ /* 0x000fe80000100800 */
[----:B------:R-:W-:Y:S04]  /*19950*/  STL [R1+0xf0c], R17 ;  /* 0x000f0c1101007387 */ /* 0x000fe80000100800 */
[----:B------:R0:W-:Y:S04]  /*19960*/  STL [R1+0xf88], R41 ;  /* 0x000f882901007387 */ /* 0x0001e80000100800 */
[----:B------:R-:W-:Y:S04]  /*19970*/  STL [R1+0xf84], R14 ;  /* 0x000f840e01007387 */ /* 0x000fe80000100800 */
[----:B------:R-:W-:Y:S04]  /*19980*/  STL [R1+0xf14], R15 ;  /* 0x000f140f01007387 */ /* 0x000fe80000100800 */
[----:B------:R-:W4:Y:S04]  /*19990*/  LDL.LU R3, [R1+0xd3c] ;  /* 0x000d3c0001037983 */ /* 0x000f280000300800 */
[----:B------:R-:W4:Y:S04]  /*199a0*/  LDL.LU R2, [R1+0xd60] ;  /* 0x000d600001027983 */ /* 0x000f280000300800 */
[----:B------:R-:W4:Y:S04]  /*199b0*/  LDL.LU R5, [R1+0xd40] ;  /* 0x000d400001057983 */ /* 0x000f280000300800 */
[----:B------:R-:W4:Y:S04]  /*199c0*/  LDL.LU R4, [R1+0xd64] ;  /* 0x000d640001047983 */ /* 0x000f280000300800 */
[----:B------:R-:W4:Y:S04]  /*199d0*/  LDL.LU R42, [R1+0xc6c] ;  /* 0x000c6c00012a7983 */ /* 0x000f280000300800 */
[----:B0-----:R-:W4:Y:S04]  /*199e0*/  LDL.LU R41, [R1+0xcb0] ;  /* 0x000cb00001297983 */ /* 0x001f280000300800 */
[----:B------:R-:W4:Y:S04]  /*199f0*/  LDL.LU R40, [R1+0xc70] ;  /* 0x000c700001287983 */ /* 0x000f280000300800 */
[----:B------:R-:W4:Y:S04]  /*19a00*/  LDL.LU R39, [R1+0xc7c] ;  /* 0x000c7c0001277983 */ /* 0x000f280000300800 */
[----:B--2---:R-:W-:Y:S04]  /*19a10*/  STL [R1+0xf94], R71 ;  /* 0x000f944701007387 */ /* 0x004fe80000100800 */
[----:B------:R-:W-:Y:S04]  /*19a20*/  STL [R1+0xf90], R12 ;  /* 0x000f900c01007387 */ /* 0x000fe80000100800 */
[----:B------:R-:W-:Y:S04]  /*19a30*/  STL [R1+0xf8c], R13 ;  /* 0x000f8c0d01007387 */ /* 0x000fe80000100800 */
[----:B---3--:R-:W-:Y:S04]  /*19a40*/  STL [R1+0xfa4], R70 ;  /* 0x000fa44601007387 */ /* 0x008fe80000100800 */
[----:B------:R0:W-:Y:S04]  /*19a50*/  STL [R1+0xfa0], R10 ;  /* 0x000fa00a01007387 */ /* 0x0001e80000100800 */
[----:B------:R1:W-:Y:S04]  /*19a60*/  STL [R1+0xf9c], R11 ;  /* 0x000f9c0b01007387 */ /* 0x0003e80000100800 */
[----:B------:R-:W2:Y:S04]  /*19a70*/  LDL.LU R38, [R1+0xcd8] ;  /* 0x000cd80001267983 */ /* 0x000ea80000300800 */
[----:B0-----:R-:W3:Y:S04]  /*19a80*/  LDL.LU R10, [R1+0xd1c] ;  /* 0x000d1c00010a7983 */ /* 0x001ee80000300800 */
[----:B------:R-:W2:Y:S04]  /*19a90*/  LDL.LU R37, [R1+0xcdc] ;  /* 0x000cdc0001257983 */ /* 0x000ea80000300800 */
[----:B------:R-:W2:Y:S04]  /*19aa0*/  LDL.LU R36, [R1+0xcf4] ;  /* 0x000cf40001247983 */ /* 0x000ea80000300800 */
[----:B----4-:R0:W-:Y:S04]  /*19ab0*/  STL [R1+0xfd4], R9 ;  /* 0x000fd40901007387 */ /* 0x0101e80000100800 */
[----:B------:R-:W4:Y:S04]  /*19ac0*/  LDL.LU R45, [R1+0xd2c] ;  /* 0x000d2c00012d7983 */ /* 0x000f280000300800 */
[----:B------:R-:W4:Y:S04]  /*19ad0*/  LDL.LU R44, [R1+0xd6c] ;  /* 0x000d6c00012c7983 */ /* 0x000f280000300800 */
[----:B------:R-:W4:Y:S04]  /*19ae0*/  LDL.LU R14, [R1+0xd30] ;  /* 0x000d3000010e7983 */ /* 0x000f280000300800 */
[----:B------:R-:W4:Y:S01]  /*19af0*/  LDL.LU R13, [R1+0xd44] ;  /* 0x000d4400010d7983 */ /* 0x000f220000300800 */
[----:B------:R-:W-:-:S03]  /*19b00*/  IMAD.MOV.U32 R78, RZ, RZ, R41 ;  /* 0x000000ffff4e7224 */ /* 0x000fc600078e0029 */
[----:B------:R-:W4:Y:S01]  /*19b10*/  LDL.LU R41, [R1+0xd80] ;  /* 0x000d800001297983 */ /* 0x000f220000300800 */
[----:B------:R-:W-:-:S03]  /*19b20*/  IMAD.MOV.U32 R77, RZ, RZ, R40 ;  /* 0x000000ffff4d7224 */ /* 0x000fc600078e0028 */
[----:B------:R-:W4:Y:S04]  /*19b30*/  LDL.LU R40, [R1+0xda4] ;  /* 0x000da40001287983 */ /* 0x000f280000300800 */
[----:B------:R-:W4:Y:S04]  /*19b40*/  LDL.LU R12, [R1+0xd84] ;  /* 0x000d8400010c7983 */ /* 0x000f280000300800 */
[----:B-1----:R-:W4:Y:S01]  /*19b50*/  LDL.LU R11, [R1+0xd90] ;  /* 0x000d9000010b7983 */ /* 0x002f220000300800 */
[----:B---3--:R-:W-:-:S03]  /*19b60*/  IMAD.MOV.U32 R82, RZ, RZ, R10 ;  /* 0x000000ffff527224 */ /* 0x008fc600078e000a */
[----:B------:R-:W3:Y:S01]  /*19b70*/  LDL.LU R10, [R1+0xc74] ;  /* 0x000c7400010a7983 */ /* 0x000ee20000300800 */
[----:B------:R-:W-:Y:S02]  /*19b80*/  ISETP.GT.AND P5, PT, R74, 0x74, PT ;  /* 0x000000744a00780c */ /* 0x000fe40003fa4270 */
[----:B------:R-:W-:Y:S01]  /*19b90*/  PRMT R31, RZ, 0x7610, R31 ;  /* 0x00007610ff1f7816 */ /* 0x000fe2000000001f */
[----:B------:R-:W-:Y:S02]  /*19ba0*/  IMAD.MOV.U32 R79, RZ, RZ, R42 ;  /* 0x000000ffff4f7224 */ /* 0x000fe400078e002a */
[----:B--2---:R-:W-:-:S08]  /*19bb0*/  IMAD.MOV.U32 R81, RZ, RZ, R37 ;  /* 0x000000ffff517224 */ /* 0x004fd000078e0025 */
[----:B------:R-:W2:Y:S01]  /*19bc0*/  @P5 LDG.E.U16 R31, desc[UR6][R8.64] ;  /* 0x00000006081f5981 */ /* 0x000ea2000c1e1500 */
[----:B------:R-:W-:Y:S02]  /*19bd0*/  IMAD.MOV.U32 R80, RZ, RZ, R36 ;  /* 0x000000ffff507224 */ /* 0x000fe400078e0024 */
[----:B------:R-:W-:Y:S01]  /*19be0*/  IMAD.MOV.U32 R76, RZ, RZ, R39 ;  /* 0x000000ffff4c7224 */ /* 0x000fe200078e0027 */
[----:B0-----:R-:W2:Y:S04]  /*19bf0*/  LDL.LU R9, [R1+0xc90] ;  /* 0x000c900001097983 */ /* 0x001ea80000300800 */
[----:B------:R-:W2:Y:S01]  /*19c00*/  LDL.LU R43, [R1+0xc78] ;  /* 0x000c7800012b7983 */ /* 0x000ea20000300800 */
[----:B------:R-:W-:-:S03]  /*19c10*/  IMAD.MOV.U32 R83, RZ, RZ, R38 ;  /* 0x000000ffff537224 */ /* 0x000fc600078e0026 */
[----:B------:R-:W2:Y:S04]  /*19c20*/  LDL.LU R42, [R1+0xc94] ;  /* 0x000c9400012a7983 */ /* 0x000ea80000300800 */
[----:B------:R-:W2:Y:S04]  /*19c30*/  LDL.LU R37, [R1+0xc98] ;  /* 0x000c980001257983 */ /* 0x000ea80000300800 */
[----:B------:R-:W2:Y:S01]  /*19c40*/  LDL.LU R36, [R1+0xcb4] ;  /* 0x000cb40001247983 */ /* 0x000ea20000300800 */
[----:B----4-:R-:W-:-:S03]  /*19c50*/  IMAD.MOV.U32 R85, RZ, RZ, R14 ;  /* 0x000000ffff557224 */ /* 0x010fc600078e000e */
[----:B------:R-:W4:Y:S01]  /*19c60*/  LDL.LU R39, [R1+0xc9c] ;  /* 0x000c9c0001277983 */ /* 0x000f220000300800 */
[----:B------:R-:W-:-:S03]  /*19c70*/  IMAD.MOV.U32 R84, RZ, RZ, R13 ;  /* 0x000000ffff547224 */ /* 0x000fc600078e000d */
[----:B------:R-:W4:Y:S04]  /*19c80*/  LDL.LU R38, [R1+0xcb8] ;  /* 0x000cb80001267983 */ /* 0x000f280000300800 */
[----:B------:R-:W4:Y:S04]  /*19c90*/  LDL.LU R14, [R1+0xcd0] ;  /* 0x000cd000010e7983 */ /* 0x000f280000300800 */
[----:B------:R-:W4:Y:S01]  /*19ca0*/  LDL.LU R13, [R1+0xcf8] ;  /* 0x000cf800010d7983 */ /* 0x000f220000300800 */
[----:B------:R-:W-:Y:S02]  /*19cb0*/  IMAD.MOV.U32 R91, RZ, RZ, R41 ;  /* 0x000000ffff5b7224 */ /* 0x000fe400078e0029 */
[----:B------:R-:W-:-:S02]  /*19cc0*/  IMAD.MOV.U32 R89, RZ, RZ, R12 ;  /* 0x000000ffff597224 */ /* 0x000fc400078e000c */
[----:B------:R-:W4:Y:S01]  /*19cd0*/  LDL.LU R12, [R1+0xcd4] ;  /* 0x000cd400010c7983 */ /* 0x000f220000300800 */
[----:B------:R-:W-:-:S03]  /*19ce0*/  IMAD.MOV.U32 R88, RZ, RZ, R11 ;  /* 0x000000ffff587224 */ /* 0x000fc600078e000b */
[----:B------:R-:W4:Y:S01]  /*19cf0*/  LDL.LU R11, [R1+0xcfc] ;  /* 0x000cfc00010b7983 */ /* 0x000f220000300800 */
[----:B---3--:R-:W-:-:S03]  /*19d00*/  IMAD.MOV.U32 R41, RZ, RZ, R10 ;  /* 0x000000ffff297224 */ /* 0x008fc600078e000a */
[----:B------:R-:W3:Y:S01]  /*19d10*/  LDL.LU R10, [R1+0xd08] ;  /* 0x000d0800010a7983 */ /* 0x000ee20000300800 */
[C---:B------:R-:W-:Y:S02]  /*19d20*/  ISETP.GT.AND P2, PT, R74.reuse, 0x7c, PT ;  /* 0x0000007c4a00780c */ /* 0x040fe40003f44270 */
[----:B------:R-:W-:Y:S02]  /*19d30*/  PRMT R61, RZ, 0x7610, R61 ;  /* 0x00007610ff3d7816 */ /* 0x000fe4000000003d */
[----:B------:R-:W-:Y:S02]  /*19d40*/  PRMT R125, RZ, 0x7610, R125 ;  /* 0x00007610ff7d7816 */ /* 0x000fe4000000007d */
[----:B------:R-:W-:Y:S02]  /*19d50*/  ISETP.GT.AND P6, PT, R74, 0x65, PT ;  /* 0x000000654a00780c */ /* 0x000fe40003fc4270 */
[----:B------:R-:W-:Y:S02]  /*19d60*/  PRMT R59, RZ, 0x7610, R59 ;  /* 0x00007610ff3b7816 */ /* 0x000fe4000000003b */
[----:B------:R-:W-:-:S03]  /*19d70*/  PRMT R35, RZ, 0x7610, R35 ;  /* 0x00007610ff237816 */ /* 0x000fc60000000023 */
[----:B------:R-:W3:Y:S01]  /*19d80*/  @P2 LDG.E.U16 R61, desc[UR6][R4.64] ;  /* 0x00000006043d2981 */ /* 0x000ee2000c1e1500 */
[----:B------:R-:W-:-:S03]  /*19d90*/  PRMT R34, RZ, 0x7610, R34 ;  /* 0x00007610ff227816 */ /* 0x000fc60000000022 */
[----:B------:R-:W3:Y:S01]  /*19da0*/  @P2 LDG.E.U16 R125, desc[UR6][R2.64] ;  /* 0x00000006027d2981 */ /* 0x000ee2000c1e1500 */
[----:B------:R-:W-:-:S03]  /*19db0*/  ISETP.GT.AND P2, PT, R74, 0x75, PT ;  /* 0x000000754a00780c */ /* 0x000fc60003f44270 */
[----:B------:R-:W3:Y:S01]  /*19dc0*/  @P5 LDG.E.U16 R59, desc[UR6][R6.64] ;  /* 0x00000006063b5981 */ /* 0x000ee2000c1e1500 */
[C---:B------:R-:W-:Y:S01]  /*19dd0*/  ISETP.GT.AND P5, PT, R74.reuse, 0x6d, PT ;  /* 0x0000006d4a00780c */ /* 0x040fe20003fa4270 */
[----:B------:R-:W-:Y:S01]  /*19de0*/  IMAD.MOV.U32 R86, RZ, RZ, R44 ;  /* 0x000000ffff567224 */ /* 0x000fe200078e002c */
[----:B------:R-:W-:Y:S01]  /*19df0*/  PRMT R26, RZ, 0x7610, R26 ;  /* 0x00007610ff1a7816 */ /* 0x000fe2000000001a */
[----:B------:R-:W3:Y:S01]  /*19e00*/  @P6 LDG.E.U16 R35, desc[UR6][R76.64] ;  /* 0x000000064c236981 */ /* 0x000ee2000c1e1500 */
[----:B------:R-:W-:Y:S01]  /*19e10*/  PRMT R30, RZ, 0x7610, R30 ;  /* 0x00007610ff1e7816 */ /* 0x000fe2000000001e */
[----:B------:R-:W-:Y:S02]  /*19e20*/  IMAD.MOV.U32 R87, RZ, RZ, R45 ;  /* 0x000000ffff577224 */ /* 0x000fe400078e002d */
[----:B------:R-:W3:Y:S01]  /*19e30*/  @P6 LDG.E.U16 R34, desc[UR6][R78.64] ;  /* 0x000000064e226981 */ /* 0x000ee2000c1e1500 */
[----:B------:R-:W-:Y:S02]  /*19e40*/  ISETP.GT.AND P6, PT, R74, 0x4e, PT ;  /* 0x0000004e4a00780c */ /* 0x000fe40003fc4270 */
[----:B------:R-:W-:Y:S01]  /*19e50*/  PRMT R33, RZ, 0x7610, R33 ;  /* 0x00007610ff217816 */ /* 0x000fe20000000021 */
[----:B------:R-:W3:Y:S01]  /*19e60*/  @P2 LDG.E.U16 R26, desc[UR6][R84.64] ;  /* 0x00000006541a2981 */ /* 0x000ee2000c1e1500 */
[----:B------:R-:W-:Y:S01]  /*19e70*/  PRMT R32, RZ, 0x7610, R32 ;  /* 0x00007610ff207816 */ /* 0x000fe20000000020 */
[----:B------:R-:W-:-:S02]  /*19e80*/  IMAD.MOV.U32 R90, RZ, RZ, R40 ;  /* 0x000000ffff5a7224 */ /* 0x000fc400078e0028 */
[----:B------:R-:W3:Y:S01]  /*19e90*/  @P2 LDG.E.U16 R30, desc[UR6][R86.64] ;  /* 0x00000006561e2981 */ /* 0x000ee2000c1e1500 */
[----:B------:R-:W-:Y:S01]  /*19ea0*/  ISETP.GT.AND P2, PT, R74, 0x4f, PT ;  /* 0x0000004f4a00780c */ /* 0x000fe20003f44270 */
[----:B--2---:R-:W-:Y:S01]  /*19eb0*/  IMAD.MOV.U32 R40, RZ, RZ, R9 ;  /* 0x000000ffff287224 */ /* 0x004fe200078e0009 */
[----:B------:R-:W-:Y:S01]  /*19ec0*/  PRMT R28, RZ, 0x7610, R28 ;  /* 0x00007610ff1c7816 */ /* 0x000fe2000000001c */
[----:B------:R-:W2:Y:S01]  /*19ed0*/  @P5 LDG.E.U16 R33, desc[UR6][R80.64] ;  /* 0x0000000650215981 */ /* 0x000ea2000c1e1500 */
[----:B------:R-:W-:-:S03]  /*19ee0*/  PRMT R29, RZ, 0x7610, R29 ;  /* 0x00007610ff1d7816 */ /* 0x000fc6000000001d */
[----:B------:R-:W2:Y:S01]  /*19ef0*/  @P5 LDG.E.U16 R32, desc[UR6][R82.64] ;  /* 0x0000000652205981 */ /* 0x000ea2000c1e1500 */
[----:B------:R-:W-:-:S03]  /*19f00*/  ISETP.GT.AND P5, PT, R74, 0x7d, PT ;  /* 0x0000007d4a00780c */ /* 0x000fc60003fa4270 */
[----:B------:R-:W2:Y:S01]  /*19f10*/  LDL.LU R9, [R1+0xd14] ;  /* 0x000d140001097983 */ /* 0x000ea20000300800 */
[----:B------:R-:W-:-:S03]  /*19f20*/  PRMT R46, RZ, 0x7610, R46 ;  /* 0x00007610ff2e7816 */ /* 0x000fc6000000002e */
[----:B------:R0:W-:Y:S01]  /*19f30*/  STL.64 [R1+0x140], R40 ;  /* 0x0001402801007387 */ /* 0x0001e20000100a00 */
[----:B------:R-:W-:-:S03]  /*19f40*/  PRMT R47, RZ, 0x7610, R47 ;  /* 0x00007610ff2f7816 */ /* 0x000fc6000000002f */
[----:B------:R1:W-:Y:S01]  /*19f50*/  STL.64 [R1+0x148], R42 ;  /* 0x0001482a01007387 */ /* 0x0003e20000100a00 */
[----:B------:R-:W-:-:S03]  /*19f60*/  PRMT R124, RZ, 0x7610, R124 ;  /* 0x00007610ff7c7816 */ /* 0x000fc6000000007c */
[----:B------:R-:W2:Y:S01]  /*19f70*/  @P6 LDG.E.U16 R28, desc[UR6][R40.64] ;  /* 0x00000006281c6981 */ /* 0x000ea2000c1e1500 */
[----:B------:R-:W-:-:S03]  /*19f80*/  PRMT R75, RZ, 0x7610, R75 ;  /* 0x00007610ff4b7816 */ /* 0x000fc6000000004b */
[----:B------:R-:W2:Y:S04]  /*19f90*/  @P6 LDG.E.U16 R29, desc[UR6][R42.64] ;  /* 0x000000062a1d6981 */ /* 0x000ea8000c1e1500 */
[----:B----4-:R4:W2:Y:S04]  /*19fa0*/  @P2 LDG.E.U16 R46, desc[UR6][R38.64] ;  /* 0x00000006262e2981 */ /* 0x0108a8000c1e1500 */
[----:B0-----:R-:W2:Y:S04]  /*19fb0*/  LDL.LU R41, [R1+0xd0c] ;  /* 0x000d0c0001297983 */ /* 0x001ea80000300800 */
[----:B------:R-:W2:Y:S04]  /*19fc0*/  LDL.LU R40, [R1+0xd18] ;  /* 0x000d180001287983 */ /* 0x000ea80000300800 */
[----:B------:R4:W-:Y:S04]  /*19fd0*/  STL.64 [R1+0x138], R38 ;  /* 0x0001382601007387 */ /* 0x0009e80000100a00 */
[----:B------:R0:W-:Y:S04]  /*19fe0*/  STL.64 [R1+0x130], R36 ;  /* 0x0001302401007387 */ /* 0x0001e80000100a00 */
[----:B-1----:R-:W2:Y:S04]  /*19ff0*/  LDL.LU R43, [R1+0xd20] ;  /* 0x000d2000012b7983 */ /* 0x002ea80000300800 */
[----:B------:R-:W2:Y:S01]  /*1a000*/  LDL.LU R42, [R1+0xd34] ;  /* 0x000d3400012a7983 */ /* 0x000ea20000300800 */
[----:B----4-:R-:W-:-:S02]  /*1a010*/  IMAD.MOV.U32 R38, RZ, RZ, R13 ;  /* 0x000000ffff267224 */ /* 0x010fc400078e000d */
[----:B------:R-:W-:Y:S01]  /*1a020*/  IMAD.MOV.U32 R39, RZ, RZ, R14 ;  /* 0x000000ffff277224 */ /* 0x000fe200078e000e */
[----:B------:R-:W4:Y:S04]  /*1a030*/  LDL.LU R45, [R1+0xd24] ;  /* 0x000d2400012d7983 */ /* 0x000f280000300800 */
[----:B------:R-:W4:Y:S04]  /*1a040*/  @P2 LDG.E.U16 R47, desc[UR6][R36.64] ;  /* 0x00000006242f2981 */ /* 0x000f28000c1e1500 */
[----:B------:R-:W4:Y:S04]  /*1a050*/  LDL.LU R44, [R1+0xd38] ;  /* 0x000d3800012c7983 */ /* 0x000f280000300800 */
[----:B------:R-:W4:Y:S04]  /*1a060*/  @P5 LDG.E.U16 R124, desc[UR6][R88.64] ;  /* 0x00000006587c5981 */ /* 0x000f28000c1e1500 */
[----:B------:R-:W4:Y:S01]  /*1a070*/  @P5 LDG.E.U16 R75, desc[UR6][R90.64] ;  /* 0x000000065a4b5981 */ /* 0x000f22000c1e1500 */
[----:B------:R-:W-:-:S03]  /*1a080*/  ISETP.GT.AND P5, PT, R74, 0x56, PT ;  /* 0x000000564a00780c */ /* 0x000fc60003fa4270 */
[----:B0-----:R-:W4:Y:S04]  /*1a090*/  LDL.LU R37, [R1+0xd48] ;  /* 0x000d480001257983 */ /* 0x001f280000300800 */
[----:B------:R-:W4:Y:S04]  /*1a0a0*/  LDL.LU R36, [R1+0xd54] ;  /* 0x000d540001247983 */ /* 0x000f280000300800 */
[----:B------:R-:W4:Y:S04]  /*1a0b0*/  LDL.LU R14, [R1+0xd4c] ;  /* 0x000d4c00010e7983 */ /* 0x000f280000300800 */
[----:B------:R3:W-:Y:S04]  /*1a0c0*/  STL.64 [R1+0xc0], R38 ;  /* 0x0000c02601007387 */ /* 0x0007e80000100a00 */
[----:B------:R-:W4:Y:S01]  /*1a0d0*/  LDL.LU R13, [R1+0xd58] ;  /* 0x000d5800010d7983 */ /* 0x000f220000300800 */
[----:B------:R-:W-:Y:S01]  /*1a0e0*/  PRMT R16, RZ, 0x7610, R16 ;  /* 0x00007610ff107816 */ /* 0x000fe20000000010 */
[----:B------:R-:W-:-:S02]  /*1a0f0*/  IMAD.MOV.U32 R62, RZ, RZ, R11 ;  /* 0x000000ffff3e7224 */ /* 0x000fc400078e000b */
[----:B------:R-:W-:-:S03]  /*1a100*/  IMAD.MOV.U32 R63, RZ, RZ, R12 ;  /* 0x000000ffff3f7224 */ /* 0x000fc600078e000c */
[----:B------:R3:W4:Y:S04]  /*1a110*/  @P5 LDG.E.U16 R16, desc[UR6][R38.64] ;  /* 0x0000000626105981 */ /* 0x000728000c1e1500 */
[----:B------:R-:W-:Y:S04]  /*1a120*/  STL.64 [R1+0xc8], R62 ;  /* 0x0000c83e01007387 */ /* 0x000fe80000100a00 */
[----:B------:R-:W4:Y:S04]  /*1a130*/  LDL.LU R12, [R1+0xd70] ;  /* 0x000d7000010c7983 */ /* 0x000f280000300800 */
[----:B------:R-:W4:Y:S01]  /*1a140*/  LDL.LU R11, [R1+0xd78] ;  /* 0x000d7800010b7983 */ /* 0x000f220000300800 */
[----:B---3--:R-:W-:-:S03]  /*1a150*/  IMAD.MOV.U32 R39, RZ, RZ, R10 ;  /* 0x000000ffff277224 */ /* 0x008fc600078e000a */
[----:B------:R-:W3:Y:S01]  /*1a160*/  LDL.LU R10, [R1+0xd74] ;  /* 0x000d7400010a7983 */ /* 0x000ee20000300800 */
[C---:B------:R-:W-:Y:S02]  /*1a170*/  ISETP.GT.AND P2, PT, R74.reuse, 0x57, PT ;  /* 0x000000574a00780c */ /* 0x040fe40003f44270 */
[----:B------:R-:W-:Y:S02]  /*1a180*/  PRMT R15, RZ, 0x7610, R15 ;  /* 0x00007610ff0f7816 */ /* 0x000fe4000000000f */
[----:B------:R-:W-:Y:S02]  /*1a190*/  PRMT R48, RZ, 0x7610, R48 ;  /* 0x00007610ff307816 */ /* 0x000fe40000000030 */
[----:B------:R-:W-:Y:S02]  /*1a1a0*/  PRMT R49, RZ, 0x7610, R49 ;  /* 0x00007610ff317816 */ /* 0x000fe40000000031 */
[----:B------:R-:W3:Y:S01]  /*1a1b0*/  @P5 LDG.E.U16 R15, desc[UR6][R62.64] ;  /* 0x000000063e0f5981 */ /* 0x000ee2000c1e1500 */
[----:B------:R-:W-:-:S02]  /*1a1c0*/  ISETP.GT.AND P5, PT, R74, 0x5e, PT ;  /* 0x0000005e4a00780c */ /* 0x000fc40003fa4270 */
[----:B------:R-:W-:Y:S02]  /*1a1d0*/  PRMT R18, RZ, 0x7610, R18 ;  /* 0x00007610ff127816 */ /* 0x000fe40000000012 */
[----:B------:R-:W-:Y:S01]  /*1a1e0*/  PRMT R51, RZ, 0x7610, R51 ;  /* 0x00007610ff337816 */ /* 0x000fe20000000033 */
[----:B--2---:R-:W-:-:S05]  /*1a1f0*/  IMAD.MOV.U32 R38, RZ, RZ, R9 ;  /* 0x000000ffff267224 */ /* 0x004fca00078e0009 */
[----:B------:R-:W-:Y:S04]  /*1a200*/  STL.64 [R1+0xb0], R38 ;  /* 0x0000b02601007387 */ /* 0x000fe80000100a00 */
[----:B------:R-:W2:Y:S04]  /*1a210*/  LDL.LU R9, [R1+0xd7c] ;  /* 0x000d7c0001097983 */ /* 0x000ea80000300800 */
[----:B------:R-:W2:Y:S04]  /*1a220*/  @P2 LDG.E.U16 R49, desc[UR6][R38.64] ;  /* 0x0000000626312981 */ /* 0x000ea8000c1e1500 */
[----:B------:R-:W2:Y:S01]  /*1a230*/  @P2 LDG.E.U16 R48, desc[UR6][R40.64] ;  /* 0x0000000628302981 */ /* 0x000ea2000c1e1500 */
[----:B------:R-:W-:-:S03]  /*1a240*/  ISETP.GT.AND P2, PT, R74, 0x5f, PT ;  /* 0x0000005f4a00780c */ /* 0x000fc60003f44270 */
[----:B------:R0:W-:Y:S04]  /*1a250*/  STL.64 [R1+0xb8], R40 ;  /* 0x0000b82801007387 */ /* 0x0001e80000100a00 */
[----:B0-----:R-:W2:Y:S04]  /*1a260*/  LDL.LU R41, [R1+0xd88] ;  /* 0x000d880001297983 */ /* 0x001ea80000300800 */
[----:B------:R-:W2:Y:S04]  /*1a270*/  LDL.LU R40, [R1+0xd94] ;  /* 0x000d940001287983 */ /* 0x000ea80000300800 */
[----:B------:R-:W2:Y:S04]  /*1a280*/  LDL.LU R39, [R1+0xd8c] ;  /* 0x000d8c0001277983 */ /* 0x000ea80000300800 */
[----:B------:R-:W2:Y:S04]  /*1a290*/  LDL.LU R38, [R1+0xd98] ;  /* 0x000d980001267983 */ /* 0x000ea80000300800 */
[----:B----4-:R-:W-:Y:S04]  /*1a2a0*/  STL.64 [R1+0x48], R44 ;  /* 0x0000482c01007387 */ /* 0x010fe80000100a00 */
[----:B------:R0:W-:Y:S04]  /*1a2b0*/  STL.64 [R1+0x40], R42 ;  /* 0x0000402a01007387 */ /* 0x0001e80000100a00 */
[----:B------:R0:W4:Y:S04]  /*1a2c0*/  @P5 LDG.E.U16 R18, desc[UR6][R42.64] ;  /* 0x000000062a125981 */ /* 0x000128000c1e1500 */
[----:B------:R-:W4:Y:S01]  /*1a2d0*/  @P2 LDG.E.U16 R51, desc[UR6][R36.64] ;  /* 0x0000000624332981 */ /* 0x000f22000c1e1500 */
[----:B0-----:R-:W-:-:S02]  /*1a2e0*/  IMAD.MOV.U32 R43, RZ, RZ, R14 ;  /* 0x000000ffff2b7224 */ /* 0x001fc400078e000e */
[----:B------:R-:W-:-:S05]  /*1a2f0*/  IMAD.MOV.U32 R42, RZ, RZ, R13 ;  /* 0x000000ffff2a7224 */ /* 0x000fca00078e000d */
[----:B------:R-:W-:Y:S04]  /*1a300*/  STL.64 [R1+0x38], R42 ;  /* 0x0000382a01007387 */ /* 0x000fe80000100a00 */
[----:B------:R0:W-:Y:S01]  /*1a310*/  STL.64 [R1+0x30], R36 ;  /* 0x0000302401007387 */ /* 0x0001e20000100a00 */
[----:B------:R-:W-:-:S03]  /*1a320*/  IMAD.MOV.U32 R95, RZ, RZ, R12 ;  /* 0x000000ffff5f7224 */ /* 0x000fc600078e000c */
[----:B0-----:R-:W4:Y:S01]  /*1a330*/  LDL.LU R37, [R1+0xd9c] ;  /* 0x000d9c0001257983 */ /* 0x001f220000300800 */
[----:B------:R-:W-:-:S03]  /*1a340*/  IMAD.MOV.U32 R94, RZ, RZ, R11 ;  /* 0x000000ffff5e7224 */ /* 0x000fc600078e000b */
[----:B------:R-:W4:Y:S04]  /*1a350*/  LDL.LU R36, [R1+0xda8] ;  /* 0x000da80001247983 */ /* 0x000f280000300800 */
[----:B------:R-:W4:Y:S04]  /*1a360*/  LDL.LU R14, [R1+0xda0] ;  /* 0x000da000010e7983 */ /* 0x000f280000300800 */
[----:B------:R-:W4:Y:S04]  /*1a370*/  LDL.LU R13, [R1+0xdac] ;  /* 0x000dac00010d7983 */ /* 0x000f280000300800 */
[----:B------:R-:W4:Y:S04]  /*1a380*/  LDL.LU R12, [R1+0xdb0] ;  /* 0x000db000010c7983 */ /* 0x000f280000300800 */
[----:B------:R-:W4:Y:S01]  /*1a390*/  LDL.LU R11, [R1+0xdb8] ;  /* 0x000db800010b7983 */ /* 0x000f220000300800 */
[----:B---3--:R-:W-:-:S03]  /*1a3a0*/  IMAD.MOV.U32 R93, RZ, RZ, R10 ;  /* 0x000000ffff5d7224 */ /* 0x008fc600078e000a */
[----:B------:R-:W3:Y:S01]  /*1a3b0*/  LDL.LU R10, [R1+0xdb4] ;  /* 0x000db400010a7983 */ /* 0x000ee20000300800 */
[----:B------:R-:W-:Y:S02]  /*1a3c0*/  PRMT R17, RZ, 0x7610, R17 ;  /* 0x00007610ff117816 */ /* 0x000fe40000000011 */
[----:B------:R-:W-:-:S04]  /*1a3d0*/  PRMT R50, RZ, 0x7610, R50 ;  /* 0x00007610ff327816 */ /* 0x000fc80000000032 */
[----:B------:R-:W3:Y:S04]  /*1a3e0*/  @P5 LDG.E.U16 R17, desc[UR6][R44.64] ;  /* 0x000000062c115981 */ /* 0x000ee8000c1e1500 */
[----:B------:R-:W3:Y:S01]  /*1a3f0*/  @P2 LDG.E.U16 R50, desc[UR6][R42.64] ;  /* 0x000000062a322981 */ /* 0x000ee2000c1e1500 */
[----:B--2---:R-:W-:-:S03]  /*1a400*/  IMAD.MOV.U32 R92, RZ, RZ, R9 ;  /* 0x000000ffff5c7224 */ /* 0x004fc600078e0009 */
[----:B------:R-:W2:Y:S04]  /*1a410*/  LDL.LU R9, [R1+0xdbc] ;  /* 0x000dbc0001097983 */ /* 0x000ea80000300800 */
[----:B------:R-:W2:Y:S04]  /*1a420*/  LDL.LU R45, [R1+0xdc0] ;  /* 0x000dc000012d7983 */ /* 0x000ea80000300800 */
[----:B------:R-:W2:Y:S04]  /*1a430*/  LDL.LU R44, [R1+0xdc8] ;  /* 0x000dc800012c7983 */ /* 0x000ea80000300800 */
[----:B------:R-:W2:Y:S04]  /*1a440*/  LDL.LU R43, [R1+0xdc4] ;  /* 0x000dc400012b7983 */ /* 0x000ea80000300800 */
[----:B------:R-:W2:Y:S01]  /*1a450*/  LDL.LU R42, [R1+0xdcc] ;  /* 0x000dcc00012a7983 */ /* 0x000ea20000300800 */
[----:B------:R-:W-:-:S03]  /*1a460*/  IMAD.MOV.U32 R99, RZ, RZ, R41 ;  /* 0x000000ffff637224 */ /* 0x000fc600078e0029 */
[----:B------:R-:W2:Y:S01]  /*1a470*/  LDL.LU R41, [R1+0xdd0] ;  /* 0x000dd00001297983 */ /* 0x000ea20000300800 */
[----:B------:R-:W-:-:S03]  /*1a480*/  IMAD.MOV.U32 R98, RZ, RZ, R40 ;  /* 0x000000ffff627224 */ /* 0x000fc600078e0028 */
[----:B------:R-:W2:Y:S01]  /*1a490*/  LDL.LU R40, [R1+0xdd8] ;  /* 0x000dd80001287983 */ /* 0x000ea20000300800 */
[----:B------:R-:W-:-:S03]  /*1a4a0*/  IMAD.MOV.U32 R97, RZ, RZ, R39 ;  /* 0x000000ffff617224 */ /* 0x000fc600078e0027 */
[----:B------:R-:W2:Y:S01]  /*1a4b0*/  LDL.LU R39, [R1+0xdd4] ;  /* 0x000dd40001277983 */ /* 0x000ea20000300800 */
[----:B------:R-:W-:-:S03]  /*1a4c0*/  IMAD.MOV.U32 R96, RZ, RZ, R38 ;  /* 0x000000ffff607224 */ /* 0x000fc600078e0026 */
[----:B------:R-:W2:Y:S01]  /*1a4d0*/  LDL.LU R38, [R1+0xddc] ;  /* 0x000ddc0001267983 */ /* 0x000ea20000300800 */
[----:B----4-:R-:W-:-:S03]  /*1a4e0*/  IMAD.MOV.U32 R103, RZ, RZ, R37 ;  /* 0x000000ffff677224 */ /* 0x010fc600078e0025 */
[----:B------:R-:W4:Y:S01]  /*1a4f0*/  LDL.LU R37, [R1+0xde0] ;  /* 0x000de00001257983 */ /* 0x000f220000300800 */
[----:B------:R-:W-:-:S03]  /*1a500*/  IMAD.MOV.U32 R102, RZ, RZ, R36 ;  /* 0x000000ffff667224 */ /* 0x000fc600078e0024 */
        /* <DEDUP_REMOVED lines=9> */
[----:B---3--:R-:W-:-:S03]  /*1a5a0*/  IMAD.MOV.U32 R105, RZ, RZ, R10 ;  /* 0x000000ffff697224 */ /* 0x008fc600078e000a */
[----:B------:R-:W3:Y:S01]  /*1a5b0*/  LDL.LU R10, [R1+0xdec] ;  /* 0x000dec00010a7983 */ /* 0x000ee20000300800 */
[----:B--2---:R-:W-:-:S03]  /*1a5c0*/  IMAD.MOV.U32 R104, RZ, RZ, R9 ;  /* 0x000000ffff687224 */ /* 0x004fc600078e0009 */
[----:B------:R-:W2:Y:S01]  /*1a5d0*/  LDL.LU R9, [R1+0xdfc] ;  /* 0x000dfc0001097983 */ /* 0x000ea20000300800 */
[----:B------:R-:W-:Y:S02]  /*1a5e0*/  IMAD.MOV.U32 R110, RZ, RZ, R44 ;  /* 0x000000ffff6e7224 */ /* 0x000fe400078e002c */
[----:B------:R-:W-:Y:S02]  /*1a5f0*/  IMAD.MOV.U32 R109, RZ, RZ, R43 ;  /* 0x000000ffff6d7224 */ /* 0x000fe400078e002b */
[----:B------:R-:W-:Y:S02]  /*1a600*/  IMAD.MOV.U32 R111, RZ, RZ, R45 ;  /* 0x000000ffff6f7224 */ /* 0x000fe400078e002d */
[----:B------:R-:W-:Y:S02]  /*1a610*/  IMAD.MOV.U32 R108, RZ, RZ, R42 ;  /* 0x000000ffff6c7224 */ /* 0x000fe400078e002a */
[----:B------:R-:W-:Y:S02]  /*1a620*/  IMAD.MOV.U32 R115, RZ, RZ, R41 ;  /* 0x000000ffff737224 */ /* 0x000fe400078e0029 */
[----:B------:R-:W-:-:S02]  /*1a630*/  IMAD.MOV.U32 R114, RZ, RZ, R40 ;  /* 0x000000ffff727224 */ /* 0x000fc400078e0028 */
[----:B------:R-:W-:Y:S02]  /*1a640*/  IMAD.MOV.U32 R112, RZ, RZ, R38 ;  /* 0x000000ffff707224 */ /* 0x000fe400078e0026 */
[----:B------:R-:W-:Y:S02]  /*1a650*/  IMAD.MOV.U32 R113, RZ, RZ, R39 ;  /* 0x000000ffff717224 */ /* 0x000fe400078e0027 */
[----:B----4-:R-:W-:Y:S02]  /*1a660*/  IMAD.MOV.U32 R123, RZ, RZ, R37 ;  /* 0x000000ffff7b7224 */ /* 0x010fe400078e0025 */
[----:B------:R-:W-:Y:S02]  /*1a670*/  IMAD.MOV.U32 R121, RZ, RZ, R14 ;  /* 0x000000ffff797224 */ /* 0x000fe400078e000e */
[----:B------:R-:W-:Y:S02]  /*1a680*/  IMAD.MOV.U32 R120, RZ, RZ, R13 ;  /* 0x000000ffff787224 */ /* 0x000fe400078e000d */
[----:B------:R-:W-:-:S02]  /*1a690*/  IMAD.MOV.U32 R119, RZ, RZ, R12 ;  /* 0x000000ffff777224 */ /* 0x000fc400078e000c */
[----:B------:R-:W-:Y:S02]  /*1a6a0*/  IMAD.MOV.U32 R122, RZ, RZ, R36 ;  /* 0x000000ffff7a7224 */ /* 0x000fe400078e0024 */
[----:B---3--:R-:W-:Y:S02]  /*1a6b0*/  IMAD.MOV.U32 R117, RZ, RZ, R10 ;  /* 0x000000ffff757224 */ /* 0x008fe400078e000a */
[----:B------:R-:W3:Y:S04]  /*1a6c0*/  LDL.LU R10, [R1+0x99c] ;  /* 0x00099c00010a7983 */ /* 0x000ee80000300800 */
[----:B------:R-:W4:Y:S04]  /*1a6d0*/  LDL.LU R70, [R1+0x998] ;  /* 0x0009980001467983 */ /* 0x000f280000300800 */
[----:B------:R-:W3:Y:S04]  /*1a6e0*/  LDL.LU R13, [R1+0x964] ;  /* 0x00096400010d7983 */ /* 0x000ee80000300800 */
        /* <DEDUP_REMOVED lines=19> */
[----:B------:R-:W3:Y:S01]  /*1a820*/  LDL.LU R64, [R1+0x774] ;  /* 0x0007740001407983 */ /* 0x000ee20000300800 */
[----:B------:R-:W-:-:S02]  /*1a830*/  ISETP.GT.AND P5, PT, R74, 0x66, PT ;  /* 0x000000664a00780c */ /* 0x000fc40003fa4270 */
[C---:B------:R-:W-:Y:S02]  /*1a840*/  ISETP.GT.AND P2, PT, R74.reuse, 0x67, PT ;  /* 0x000000674a00780c */ /* 0x040fe40003f44270 */
[----:B------:R-:W-:Y:S02]  /*1a850*/  PRMT R19, RZ, 0x7610, R19 ;  /* 0x00007610ff137816 */ /* 0x000fe40000000013 */
[----:B------:R-:W-:Y:S02]  /*1a860*/  PRMT R20, RZ, 0x7610, R20 ;  /* 0x00007610ff147816 */ /* 0x000fe40000000014 */
[----:B------:R-:W-:Y:S02]  /*1a870*/  PRMT R52, RZ, 0x7610, R52 ;  /* 0x00007610ff347816 */ /* 0x000fe40000000034 */
[----:B------:R-:W-:Y:S02]  /*1a880*/  PRMT R53, RZ, 0x7610, R53 ;  /* 0x00007610ff357816 */ /* 0x000fe40000000035 */
[----:B------:R-:W-:Y:S01]  /*1a890*/  PRMT R21, RZ, 0x7610, R21 ;  /* 0x00007610ff157816 */ /* 0x000fe20000000015 */
[----:B------:R-:W4:Y:S04]  /*1a8a0*/  @P5 LDG.E.U16 R19, desc[UR6][R92.64] ;  /* 0x000000065c135981 */ /* 0x000f28000c1e1500 */
[----:B------:R-:W4:Y:S01]  /*1a8b0*/  @P5 LDG.E.U16 R20, desc[UR6][R94.64] ;  /* 0x000000065e145981 */ /* 0x000f22000c1e1500 */
[----:B------:R-:W-:-:S03]  /*1a8c0*/  ISETP.GT.AND P5, PT, R74, 0x6e, PT ;  /* 0x0000006e4a00780c */ /* 0x000fc60003fa4270 */
[----:B------:R-:W4:Y:S04]  /*1a8d0*/  @P2 LDG.E.U16 R52, desc[UR6][R96.64] ;  /* 0x0000000660342981 */ /* 0x000f28000c1e1500 */
[----:B------:R-:W4:Y:S01]  /*1a8e0*/  @P2 LDG.E.U16 R53, desc[UR6][R98.64] ;  /* 0x0000000662352981 */ /* 0x000f22000c1e1500 */
[----:B------:R-:W-:Y:S02]  /*1a8f0*/  ISETP.GT.AND P2, PT, R74, 0x6f, PT ;  /* 0x0000006f4a00780c */ /* 0x000fe40003f44270 */
[----:B------:R-:W-:Y:S02]  /*1a900*/  PRMT R22, RZ, 0x7610, R22 ;  /* 0x00007610ff167816 */ /* 0x000fe40000000016 */
[----:B------:R-:W-:Y:S01]  /*1a910*/  PRMT R54, RZ, 0x7610, R54 ;  /* 0x00007610ff367816 */ /* 0x000fe20000000036 */
[----:B------:R-:W4:Y:S01]  /*1a920*/  @P5 LDG.E.U16 R21, desc[UR6][R100.64] ;  /* 0x0000000664155981 */ /* 0x000f22000c1e1500 */
[----:B------:R-:W-:-:S03]  /*1a930*/  PRMT R55, RZ, 0x7610, R55 ;  /* 0x00007610ff377816 */ /* 0x000fc60000000037 */
[----:B------:R-:W4:Y:S01]  /*1a940*/  @P5 LDG.E.U16 R22, desc[UR6][R102.64] ;  /* 0x0000000666165981 */ /* 0x000f22000c1e1500 */
[----:B------:R-:W-:-:S03]  /*1a950*/  ISETP.GT.AND P5, PT, R74, 0x76, PT ;  /* 0x000000764a00780c */ /* 0x000fc60003fa4270 */
[----:B------:R-:W4:Y:S04]  /*1a960*/  @P2 LDG.E.U16 R54, desc[UR6][R104.64] ;  /* 0x0000000668362981 */ /* 0x000f28000c1e1500 */
[----:B------:R-:W4:Y:S01]  /*1a970*/  @P2 LDG.E.U16 R55, desc[UR6][R106.64] ;  /* 0x000000066a372981 */ /* 0x000f22000c1e1500 */
[----:B------:R-:W-:Y:S02]  /*1a980*/  ISETP.GT.AND P2, PT, R74, 0x77, PT ;  /* 0x000000774a00780c */ /* 0x000fe40003f44270 */
[----:B------:R-:W-:Y:S02]  /*1a990*/  PRMT R23, RZ, 0x7610, R23 ;  /* 0x00007610ff177816 */ /* 0x000fe40000000017 */
[----:B------:R-:W-:Y:S02]  /*1a9a0*/  PRMT R24, RZ, 0x7610, R24 ;  /* 0x00007610ff187816 */ /* 0x000fe40000000018 */
[----:B------:R-:W-:-:S02]  /*1a9b0*/  PRMT R56, RZ, 0x7610, R56 ;  /* 0x00007610ff387816 */ /* 0x000fc40000000038 */
[----:B------:R-:W-:Y:S01]  /*1a9c0*/  PRMT R57, RZ, 0x7610, R57 ;  /* 0x00007610ff397816 */ /* 0x000fe20000000039 */
[----:B------:R-:W4:Y:S04]  /*1a9d0*/  @P5 LDG.E.U16 R23, desc[UR6][R108.64] ;  /* 0x000000066c175981 */ /* 0x000f28000c1e1500 */
[----:B------:R-:W4:Y:S01]  /*1a9e0*/  @P5 LDG.E.U16 R24, desc[UR6][R110.64] ;  /* 0x000000066e185981 */ /* 0x000f22000c1e1500 */
[----:B------:R-:W-:-:S03]  /*1a9f0*/  ISETP.GT.AND P5, PT, R74, 0x7e, PT ;  /* 0x0000007e4a00780c */ /* 0x000fc60003fa4270 */
[----:B------:R-:W4:Y:S04]  /*1aa00*/  @P2 LDG.E.U16 R56, desc[UR6][R112.64] ;  /* 0x0000000670382981 */ /* 0x000f28000c1e1500 */
[----:B------:R-:W4:Y:S01]  /*1aa10*/  @P2 LDG.E.U16 R57, desc[UR6][R114.64] ;  /* 0x0000000672392981 */ /* 0x000f22000c1e1500 */
[----:B------:R-:W-:Y:S01]  /*1aa20*/  ISETP.GT.AND P2, PT, R74, 0x7f, PT ;  /* 0x0000007f4a00780c */ /* 0x000fe20003f44270 */
[----:B------:R-:W-:Y:S01]  /*1aa30*/  IMAD.MOV.U32 R118, RZ, RZ, R11 ;  /* 0x000000ffff767224 */ /* 0x000fe200078e000b */
[----:B------:R-:W-:Y:S01]  /*1aa40*/  PRMT R25, RZ, 0x7610, R25 ;  /* 0x00007610ff197816 */ /* 0x000fe20000000019 */
[----:B--2---:R-:W-:Y:S01]  /*1aa50*/  IMAD.MOV.U32 R116, RZ, RZ, R9 ;  /* 0x000000ffff747224 */ /* 0x004fe200078e0009 */
[----:B------:R-:W-:Y:S01]  /*1aa60*/  PRMT R27, RZ, 0x7610, R27 ;  /* 0x00007610ff1b7816 */ /* 0x000fe2000000001b */
[----:B------:R-:W2:Y:S01]  /*1aa70*/  LDL.LU R65, [R1+0x770] ;  /* 0x0007700001417983 */ /* 0x000ea20000300800 */
[----:B------:R-:W-:-:S02]  /*1aa80*/  PRMT R58, RZ, 0x7610, R58 ;  /* 0x00007610ff3a7816 */ /* 0x000fc4000000003a */
[----:B------:R-:W-:Y:S01]  /*1aa90*/  PRMT R66, RZ, 0x7610, R66 ;  /* 0x00007610ff427816 */ /* 0x000fe20000000042 */
[----:B------:R-:W2:Y:S04]  /*1aaa0*/  LDL.LU R62, [R1+0x744] ;  /* 0x00074400013e7983 */ /* 0x000ea80000300800 */
[----:B------:R-:W2:Y:S04]  /*1aab0*/  @P5 LDG.E.U16 R25, desc[UR6][R116.64] ;  /* 0x0000000674195981 */ /* 0x000ea8000c1e1500 */
[----:B------:R-:W2:Y:S04]  /*1aac0*/  @P5 LDG.E.U16 R27, desc[UR6][R118.64] ;  /* 0x00000006761b5981 */ /* 0x000ea8000c1e1500 */
[----:B------:R-:W2:Y:S04]  /*1aad0*/  @P2 LDG.E.U16 R58, desc[UR6][R120.64] ;  /* 0x00000006783a2981 */ /* 0x000ea8000c1e1500 */
[----:B------:R-:W2:Y:S04]  /*1aae0*/  @P2 LDG.E.U16 R66, desc[UR6][R122.64] ;  /* 0x000000067a422981 */ /* 0x000ea8000c1e1500 */
[----:B------:R-:W2:Y:S01]  /*1aaf0*/  LDL.LU R63, [R1+0x740] ;  /* 0x00074000013f7983 */ /* 0x000ea20000300800 */
[----:B------:R-:W-:Y:S06]  /*1ab00*/  BAR.SYNC.DEFER_BLOCKING 0x0 ;  /* 0x0000000000007b1d */ /* 0x000fec0000010000 */
[----:B------:R-:W2:Y:S04]  /*1ab10*/  LDL.LU R9, [R1+0x724] ;  /* 0x0007240001097983 */ /* 0x000ea80000300800 */
[----:B---3--:R0:W-:Y:S04]  /*1ab20*/  STS.U16 [R0+UR76+0x22c00], R64 ;  /* 0x022c004000007988 */ /* 0x0081e8000800044c */
[----:B0-----:R-:W3:Y:S04]  /*1ab30*/  LDL.LU R64, [R1+0x720] ;  /* 0x0007200001407983 */ /* 0x001ee80000300800 */
[----:B------:R0:W-:Y:S04]  /*1ab40*/  STS.U16 [R0+UR76+0x32800], R67 ;  /* 0x0328004300007988 */ /* 0x0001e8000800044c */
[----:B------:R-:W-:Y:S04]  /*1ab50*/  STS.U16 [R0+UR76+0x20000], R10 ;  /* 0x0200000a00007988 */ /* 0x000fe8000800044c */
[----:B0-----:R-:W3:Y:S04]  /*1ab60*/  LDL.LU R67, [R1+0x704] ;  /* 0x0007040001437983 */ /* 0x001ee80000300800 */
[----:B----4-:R-:W-:Y:S04]  /*1ab70*/  STS.U16 [R0+UR76+0x30000], R70 ;  /* 0x0300004600007988 */ /* 0x010fe8000800044c */
[----:B------:R-:W-:Y:S04]  /*1ab80*/  STS.U16 [R0+UR76+0x20400], R13 ;  /* 0x0204000d00007988 */ /* 0x000fe8000800044c */
[----:B------:R-:W-:Y:S04]  /*1ab90*/  STS.U16 [R0+UR76+0x30400], R12 ;  /* 0x0304000c00007988 */ /* 0x000fe8000800044c */
[----:B------:R-:W-:Y:S04]  /*1aba0*/  STS.U16 [R0+UR76+0x20800], R71 ;  /* 0x0208004700007988 */ /* 0x000fe8000800044c */
[----:B------:R-:W-:Y:S04]  /*1abb0*/  STS.U16 [R0+UR76+0x30800], R14 ;  /* 0x0308000e00007988 */ /* 0x000fe8000800044c */
[----:B------:R-:W-:Y:S04]  /*1abc0*/  STS.U16 [R0+UR76+0x20c00], R41 ;  /* 0x020c002900007988 */ /* 0x000fe8000800044c */
[----:B------:R-:W-:Y:S04]  /*1abd0*/  STS.U16 [R0+UR76+0x30c00], R40 ;  /* 0x030c002800007988 */ /* 0x000fe8000800044c */
[----:B------:R-:W-:Y:S04]  /*1abe0*/  STS.U16 [R0+UR76+0x21000], R60 ;  /* 0x0210003c00007988 */ /* 0x000fe8000800044c */
[----:B--2---:R0:W-:Y:S04]  /*1abf0*/  STS.U16 [R0+UR76+0x32c00], R65 ;  /* 0x032c004100007988 */ /* 0x0041e8000800044c */
[----:B------:R1:W-:Y:S04]  /*1ac00*/  STS.U16 [R0+UR76+0x23000], R62 ;  /* 0x0230003e00007988 */ /* 0x0003e8000800044c */
[----:B0-----:R-:W2:Y:S04]  /*1ac10*/  LDL.LU R65, [R1+0x700] ;  /* 0x0007000001417983 */ /* 0x001ea80000300800 */
        /* <DEDUP_REMOVED lines=13> */
[----:B------:R0:W-:Y:S04]  /*1acf0*/  STS.U16 [R0+UR76+0x31000], R38 ;  /* 0x0310002600007988 */ /* 0x0001e8000800044c */
[----:B------:R-:W4:Y:S04]  /*1ad00*/  LDL.LU R60, [R1+0x88c] ;  /* 0x00088c00013c7983 */ /* 0x000f280000300800 */
[----:B------:R1:W-:Y:S04]  /*1ad10*/  STS.U16 [R0+UR76+0x21400], R73 ;  /* 0x0214004900007988 */ /* 0x0003e8000800044c */
[----:B0-----:R-:W4:Y:S04]  /*1ad20*/  LDL.LU R38, [R1+0x888] ;  /* 0x0008880001267983 */ /* 0x001f280000300800 */
[----:B------:R0:W-:Y:S04]  /*1ad30*/  STS.U16 [R0+UR76+0x31400], R37 ;  /* 0x0314002500007988 */ /* 0x0001e8000800044c */
[----:B-1----:R-:W4:Y:S04]  /*1ad40*/  LDL.LU R73, [R1+0x85c] ;  /* 0x00085c0001497983 */ /* 0x002f280000300800 */
        /* <DEDUP_REMOVED lines=20> */
[----:B0-----:R-:W5:Y:S04]  /*1ae90*/  LDL.LU R9, [R1+0xfd4] ;  /* 0x000fd40001097983 */ /* 0x001f680000300800 */
[----:B---3--:R0:W-:Y:S04]  /*1aea0*/  STS.U16 [R0+UR76+0x33400], R64 ;  /* 0x0334004000007988 */ /* 0x0081e8000800044c */
[----:B0-----:R-:W3:Y:S04]  /*1aeb0*/  LDL.LU R64, [R1+0x768] ;  /* 0x0007680001407983 */ /* 0x001ee80000300800 */
[----:B------:R0:W-:Y:S02]  /*1aec0*/  STS.U16 [R0+UR76+0x23800], R67 ;  /* 0x0238004300007988 */ /* 0x0001e4000800044c */
[----:B0-----:R-:W-:-:S02]  /*1aed0*/  LOP3.LUT R67, R0, 0x10, RZ, 0x3c, !PT ;  /* 0x0000001000437812 */ /* 0x001fc400078e3cff */
[----:B--2---:R0:W-:Y:S04]  /*1aee0*/  STS.U16 [R0+UR76+0x33800], R65 ;  /* 0x0338004100007988 */ /* 0x0041e8000800044c */
[----:B----4-:R1:W-:Y:S04]  /*1aef0*/  STS.U16 [R0+UR76+0x23c00], R62 ;  /* 0x023c003e00007988 */ /* 0x0103e8000800044c */
[----:B0-----:R-:W2:Y:S04]  /*1af00*/  LDL.LU R65, [R1+0xfd0] ;  /* 0x000fd00001417983 */ /* 0x001ea80000300800 */
[----:B-1----:R-:W4:Y:S04]  /*1af10*/  LDL.LU R62, [R1+0xfcc] ;  /* 0x000fcc00013e7983 */ /* 0x002f280000300800 */
[----:B------:R0:W-:Y:S04]  /*1af20*/  STS.U16 [R0+UR76+0x33c00], R63 ;  /* 0x033c003f00007988 */ /* 0x0001e8000800044c */
        /* <DEDUP_REMOVED lines=10> */
[----:B0-----:R-:W2:Y:S04]  /*1afd0*/  LDL.LU R63, [R1+0xfc8] ;  /* 0x000fc800013f7983 */ /* 0x001ea80000300800 */
[----:B------:R-:W-:Y:S04]  /*1afe0*/  STS.U16 [R67+UR76+0x21480], R60 ;  /* 0x0214803c43007988 */ /* 0x000fe8000800044c */
[----:B------:R-:W-:Y:S04]  /*1aff0*/  STS.U16 [R67+UR76+0x31480], R38 ;  /* 0x0314802643007988 */ /* 0x000fe8000800044c */
[----:B------:R0:W-:Y:S04]  /*1b000*/  STS.U16 [R67+UR76+0x21880], R73 ;  /* 0x0218804943007988 */ /* 0x0001e8000800044c */
[----:B------:R-:W-:Y:S04]  /*1b010*/  STS.U16 [R67+UR76+0x31880], R37 ;  /* 0x0318802543007988 */ /* 0x000fe8000800044c */
[----:B0-----:R-:W4:Y:S04]  /*1b020*/  LDL.LU R73, [R1+0x718] ;  /* 0x0007180001497983 */ /* 0x001f280000300800 */
[----:B------:R-:W-:Y:S04]  /*1b030*/  STS.U16 [R67+UR76+0x21c80], R36 ;  /* 0x021c802443007988 */ /* 0x000fe8000800044c */
[----:B------:R-:W4:Y:S04]  /*1b040*/  LDL.LU R10, [R1+0x6fc] ;  /* 0x0006fc00010a7983 */ /* 0x000f280000300800 */
[----:B------:R0:W-:Y:S04]  /*1b050*/  STS.U16 [R67+UR76+0x31c80], R72 ;  /* 0x031c804843007988 */ /* 0x0001e8000800044c */
[----:B------:R-:W-:Y:S04]  /*1b060*/  STS.U16 [R67+UR76+0x22080], R44 ;  /* 0x0220802c43007988 */ /* 0x000fe8000800044c */
[----:B0-----:R-:W4:Y:S04]  /*1b070*/  LDL.LU R72, [R1+0x6f8] ;  /* 0x0006f80001487983 */ /* 0x001f280000300800 */
[----:B------:R-:W-:Y:S04]  /*1b080*/  STS.U16 [R67+UR76+0x32080], R39 ;  /* 0x0320802743007988 */ /* 0x000fe8000800044c */
[----:B------:R-:W-:Y:S04]  /*1b090*/  STS.U16 [R67+UR76+0x22480], R43 ;  /* 0x0224802b43007988 */ /* 0x000fe8000800044c */
[----:B------:R-:W-:Y:S04]  /*1b0a0*/  STS.U16 [R67+UR76+0x32480], R42 ;  /* 0x0324802a43007988 */ /* 0x000fe8000800044c */
[----:B------:R0:W-:Y:S04]  /*1b0b0*/  STS.U16 [R67+UR76+0x22880], R68 ;  /* 0x0228804443007988 */ /* 0x0001e8000800044c */
[----:B------:R-:W-:Y:S04]  /*1b0c0*/  STS.U16 [R67+UR76+0x32880], R45 ;  /* 0x0328802d43007988 */ /* 0x000fe8000800044c */
[----:B0-----:R-:W4:Y:S04]  /*1b0d0*/  LDL.LU R68, [R1+0x6dc] ;  /* 0x0006dc0001447983 */ /* 0x001f280000300800 */
[----:B------:R-:W-:Y:S04]  /*1b0e0*/  STS.U16 [R67+UR76+0x22c80], R69 ;  /* 0x022c804543007988 */ /* 0x000fe8000800044c */
[----:B---3--:R0:W-:Y:S04]  /*1b0f0*/  STS.U16 [R67+UR76+0x32c80], R64 ;  /* 0x032c804043007988 */ /* 0x0081e8000800044c */
[----:B0-----:R-:W3:Y:S04]  /*1b100*/  LDL.LU R64, [R1+0x6d8] ;  /* 0x0006d80001407983 */ /* 0x001ee80000300800 */
        /* <DEDUP_REMOVED lines=19> */
[----:B--2---:R0:W-:Y:S04]  /*1b240*/  STS.U16 [R67+UR76+0x23080], R63 ;  /* 0x0230803f43007988 */ /* 0x0041e8000800044c */
[----:B----4-:R1:W-:Y:S04]  /*1b250*/  STS.U16 [R67+UR76+0x33080], R62 ;  /* 0x0330803e43007988 */ /* 0x0103e8000800044c */
[----:B------:R2:W-:Y:S04]  /*1b260*/  STS.U16 [R67+UR76+0x23480], R65 ;  /* 0x0234804143007988 */ /* 0x0005e8000800044c */
[----:B0-----:R-:W4:Y:S04]  /*1b270*/  LDL.LU R63, [R1+0x7c0] ;  /* 0x0007c000013f7983 */ /* 0x001f280000300800 */
[----:B-1----:R-:W4:Y:S04]  /*1b280*/  LDL.LU R62, [R1+0x794] ;  /* 0x00079400013e7983 */ /* 0x002f280000300800 */
[----:B--2---:R-:W2:Y:S04]  /*1b290*/  LDL.LU R65, [R1+0x790] ;  /* 0x0007900001417983 */ /* 0x004ea80000300800 */
[----:B------:R0:W-:Y:S04]  /*1b2a0*/  STS.U16 [R67+UR76+0x33480], R73 ;  /* 0x0334804943007988 */ /* 0x0001e8000800044c */
[----:B------:R1:W-:Y:S04]  /*1b2b0*/  STS.U16 [R67+UR76+0x23880], R10 ;  /* 0x0238800a43007988 */ /* 0x0003e8000800044c */
[----:B0-----:R-:W2:Y:S01]  /*1b2c0*/  LDL.LU R73, [R1+0xfc4] ;  /* 0x000fc40001497983 */ /* 0x001ea20000300800 */
[----:B-1----:R-:W-:-:S03]  /*1b2d0*/  LOP3.LUT R10, R0, 0x20, RZ, 0x3c, !PT ;  /* 0x00000020000a7812 */ /* 0x002fc600078e3cff */
[----:B------:R0:W-:Y:S04]  /*1b2e0*/  STS.U16 [R67+UR76+0x33880], R72 ;  /* 0x0338804843007988 */ /* 0x0001e8000800044c */
[----:B0-----:R-:W2:Y:S04]  /*1b2f0*/  LDL.LU R72, [R1+0xfc0] ;  /* 0x000fc00001487983 */ /* 0x001ea80000300800 */
[----:B------:R0:W-:Y:S04]  /*1b300*/  STS.U16 [R67+UR76+0x23c80], R68 ;  /* 0x023c804443007988 */ /* 0x0001e8000800044c */
[----:B0-----:R-:W2:Y:S04]  /*1b310*/  LDL.LU R68, [R1+0xfbc] ;  /* 0x000fbc0001447983 */ /* 0x001ea80000300800 */
[----:B---3--:R0:W-:Y:S04]  /*1b320*/  STS.U16 [R67+UR76+0x33c80], R64 ;  /* 0x033c804043007988 */ /* 0x0081e8000800044c */
        /* <DEDUP_REMOVED lines=14> */
[----:B0-----:R-:W3:Y:S04]  /*1b410*/  LDL.LU R67, [R1+0xfb8] ;  /* 0x000fb80001437983 */ /* 0x001ee80000300800 */
[----:B------:R-:W-:Y:S04]  /*1b420*/  STS.U16 [R10+UR76+0x21d00], R39 ;  /* 0x021d00270a007988 */ /* 0x000fe8000800044c */
[----:B------:R-:W3:Y:S04]  /*1b430*/  LDL.LU R64, [R1+0xfb4] ;  /* 0x000fb40001407983 */ /* 0x000ee80000300800 */
[----:B------:R-:W-:Y:S04]  /*1b440*/  STS.U16 [R10+UR76+0x31d00], R43 ;  /* 0x031d002b0a007988 */ /* 0x000fe8000800044c */
[----:B------:R0:W-:Y:S04]  /*1b450*/  STS.U16 [R10+UR76+0x22100], R69 ;  /* 0x022100450a007988 */ /* 0x0001e8000800044c */
        /* <DEDUP_REMOVED lines=16> */
[----:B------:R0:W-:Y:S04]  /*1b560*/  STS.U16 [R10+UR76+0x32100], R42 ;  /* 0x0321002a0a007988 */ /* 0x0001e8000800044c */
[----:B------:R-:W3:Y:S04]  /*1b570*/  LDL.LU R43, [R1+0x84c] ;  /* 0x00084c00012b7983 */ /* 0x000ee80000300800 */
[----:B------:R1:W-:Y:S04]  /*1b580*/  STS.U16 [R10+UR76+0x22500], R45 ;  /* 0x0225002d0a007988 */ /* 0x0003e8000800044c */
[----:B0-----:R-:W3:Y:S04]  /*1b590*/  LDL.LU R42, [R1+0x848] ;  /* 0x00084800012a7983 */ /* 0x001ee80000300800 */
[----:B----4-:R0:W-:Y:S04]  /*1b5a0*/  STS.U16 [R10+UR76+0x32500], R63 ;  /* 0x0325003f0a007988 */ /* 0x0101e8000800044c */
[----:B-1----:R-:W4:Y:S04]  /*1b5b0*/  LDL.LU R45, [R1+0x81c] ;  /* 0x00081c00012d7983 */ /* 0x002f280000300800 */
[----:B------:R1:W-:Y:S04]  /*1b5c0*/  STS.U16 [R10+UR76+0x22900], R62 ;  /* 0x0229003e0a007988 */ /* 0x0003e8000800044c */
[----:B0-----:R-:W4:Y:S04]  /*1b5d0*/  LDL.LU R63, [R1+0x818] ;  /* 0x00081800013f7983 */ /* 0x001f280000300800 */
[----:B--2---:R0:W-:Y:S04]  /*1b5e0*/  STS.U16 [R10+UR76+0x32900], R65 ;  /* 0x032900410a007988 */ /* 0x0041e8000800044c */
[----:B-1----:R-:W2:Y:S04]  /*1b5f0*/  LDL.LU R62, [R1+0x7ec] ;  /* 0x0007ec00013e7983 */ /* 0x002ea80000300800 */
[----:B0-----:R-:W2:Y:S04]  /*1b600*/  LDL.LU R65, [R1+0x7e8] ;  /* 0x0007e80001417983 */ /* 0x001ea80000300800 */
[----:B---3--:R0:W-:Y:S04]  /*1b610*/  STS.U16 [R10+UR76+0x22d00], R64 ;  /* 0x022d00400a007988 */ /* 0x0081e8000800044c */
[----:B------:R1:W-:Y:S04]  /*1b620*/  STS.U16 [R10+UR76+0x32d00], R67 ;  /* 0x032d00430a007988 */ /* 0x0003e8000800044c */
[----:B0-----:R-:W3:Y:S04]  /*1b630*/  LDL.LU R64, [R1+0x7bc] ;  /* 0x0007bc0001407983 */ /* 0x001ee80000300800 */
[----:B-1----:R-:W2:Y:S04]  /*1b640*/  LDL.LU R67, [R1+0x7b8] ;  /* 0x0007b80001437983 */ /* 0x002ea80000300800 */
[----:B------:R0:W-:Y:S04]  /*1b650*/  STS.U16 [R10+UR76+0x23100], R69 ;  /* 0x023100450a007988 */ /* 0x0001e8000800044c */
[----:B0-----:R-:W2:Y:S04]  /*1b660*/  LDL.LU R69, [R1+0xfb0] ;  /* 0x000fb00001457983 */ /* 0x001ea80000300800 */
[----:B------:R-:W-:Y:S04]  /*1b670*/  STS.U16 [R10+UR76+0x33100], R74 ;  /* 0x0331004a0a007988 */ /* 0x000fe8000800044c */
[----:B--2---:R0:W-:Y:S04]  /*1b680*/  STS.U16 [R10+UR76+0x23500], R69 ;  /* 0x023500450a007988 */ /* 0x0041e8000800044c */
[----:B------:R-:W-:Y:S04]  /*1b690*/  STS.U16 [R10+UR76+0x33500], R68 ;  /* 0x033500440a007988 */ /* 0x000fe8000800044c */
[----:B------:R1:W-:Y:S04]  /*1b6a0*/  STS.U16 [R10+UR76+0x23900], R13 ;  /* 0x0239000d0a007988 */ /* 0x0003e8000800044c */
[----:B------:R-:W-:Y:S04]  /*1b6b0*/  STS.U16 [R10+UR76+0x33900], R11 ;  /* 0x0339000b0a007988 */ /* 0x000fe8000800044c */
[----:B0-----:R-:W2:Y:S01]  /*1b6c0*/  LDL.LU R69, [R1+0x78c] ;  /* 0x00078c0001457983 */ /* 0x001ea20000300800 */
[----:B-1----:R-:W-:-:S03]  /*1b6d0*/  LOP3.LUT R13, R0, 0x30, RZ, 0x3c, !PT ;  /* 0x00000030000d7812 */ /* 0x002fc600078e3cff */
[----:B------:R0:W-:Y:S04]  /*1b6e0*/  STS.U16 [R10+UR76+0x23d00], R72 ;  /* 0x023d00480a007988 */ /* 0x0001e8000800044c */
[----:B------:R1:W-:Y:S04]  /*1b6f0*/  STS.U16 [R10+UR76+0x33d00], R73 ;  /* 0x033d00490a007988 */ /* 0x0003e8000800044c */
[----:B------:R-:W2:Y:S04]  /*1b700*/  LDL.LU R68, [R1+0x788] ;  /* 0x0007880001447983 */ /* 0x000ea80000300800 */
[----:B------:R1:W-:Y:S04]  /*1b710*/  STS.U16 [R13+UR76+0x20180], R70 ;  /* 0x020180460d007988 */ /* 0x0003e8000800044c */
[----:B0-----:R-:W2:Y:S04]  /*1b720*/  LDL.LU R72, [R1+0xfac] ;  /* 0x000fac0001487983 */ /* 0x001ea80000300800 */
[----:B------:R-:W-:Y:S04]  /*1b730*/  STS.U16 [R13+UR76+0x30180], R12 ;  /* 0x0301800c0d007988 */ /* 0x000fe8000800044c */
[----:B-1----:R-:W2:Y:S04]  /*1b740*/  LDL.LU R73, [R1+0xfa8] ;  /* 0x000fa80001497983 */ /* 0x002ea80000300800 */
[----:B------:R-:W-:Y:S04]  /*1b750*/  STS.U16 [R13+UR76+0x20580], R71 ;  /* 0x020580470d007988 */ /* 0x000fe8000800044c */
[----:B------:R-:W-:Y:S04]  /*1b760*/  STS.U16 [R13+UR76+0x30580], R14 ;  /* 0x0305800e0d007988 */ /* 0x000fe8000800044c */
[----:B------:R-:W-:Y:S04]  /*1b770*/  STS.U16 [R13+UR76+0x20980], R41 ;  /* 0x020980290d007988 */ /* 0x000fe8000800044c */
[----:B------:R-:W2:Y:S04]  /*1b780*/  LDL.LU R70, [R1+0x72c] ;  /* 0x00072c0001467983 */ /* 0x000ea80000300800 */
[----:B------:R-:W-:Y:S04]  /*1b790*/  STS.U16 [R13+UR76+0x30980], R40 ;  /* 0x030980280d007988 */ /* 0x000fe8000800044c */
[----:B------:R-:W2:Y:S04]  /*1b7a0*/  LDL.LU R10, [R1+0x728] ;  /* 0x00072800010a7983 */ /* 0x000ea80000300800 */
[----:B------:R0:W-:Y:S04]  /*1b7b0*/  STS.U16 [R13+UR76+0x20d80], R60 ;  /* 0x020d803c0d007988 */ /* 0x0001e8000800044c */
[----:B------:R-:W2:Y:S04]  /*1b7c0*/  LDL.LU R11, [R1+0x70c] ;  /* 0x00070c00010b7983 */ /* 0x000ea80000300800 */
[----:B0-----:R-:W2:Y:S04]  /*1b7d0*/  LDL.LU R60, [R1+0x708] ;  /* 0x00070800013c7983 */ /* 0x001ea80000300800 */
[----:B------:R-:W-:Y:S04]  /*1b7e0*/  STS.U16 [R13+UR76+0x30d80], R38 ;  /* 0x030d80260d007988 */ /* 0x000fe8000800044c */
[----:B------:R-:W-:Y:S04]  /*1b7f0*/  STS.U16 [R13+UR76+0x21180], R37 ;  /* 0x021180250d007988 */ /* 0x000fe8000800044c */
        /* <DEDUP_REMOVED lines=8> */
[----:B----4-:R1:W-:Y:S04]  /*1b880*/  STS.U16 [R13+UR76+0x21d80], R45 ;  /* 0x021d802d0d007988 */ /* 0x0103e8000800044c */
[----:B0-----:R-:W4:Y:S04]  /*1b890*/  LDL.LU R42, [R1+0x97c] ;  /* 0x00097c00012a7983 */ /* 0x001f280000300800 */
[----:B-1----:R-:W4:Y:S04]  /*1b8a0*/  LDL.LU R45, [R1+0x978] ;  /* 0x00097800012d7983 */ /* 0x002f280000300800 */
        /* <DEDUP_REMOVED lines=14> */
[----:B---3--:R1:W-:Y:S04]  /*1b990*/  STS.U16 [R13+UR76+0x22580], R64 ;  /* 0x022580400d007988 */ /* 0x0083e8000800044c */
[----:B0-----:R-:W3:Y:S04]  /*1b9a0*/  LDL.LU R65, [R1+0x840] ;  /* 0x0008400001417983 */ /* 0x001ee80000300800 */
[----:B------:R0:W-:Y:S04]  /*1b9b0*/  STS.U16 [R13+UR76+0x32580], R67 ;  /* 0x032580430d007988 */ /* 0x0001e8000800044c */
[----:B-1----:R-:W3:Y:S04]  /*1b9c0*/  LDL.LU R64, [R1+0x814] ;  /* 0x0008140001407983 */ /* 0x002ee80000300800 */
[----:B0-----:R-:W3:Y:S04]  /*1b9d0*/  LDL.LU R67, [R1+0x810] ;  /* 0x0008100001437983 */ /* 0x001ee80000300800 */
[----:B--2---:R0:W-:Y:S04]  /*1b9e0*/  STS.U16 [R13+UR76+0x22980], R69 ;  /* 0x022980450d007988 */ /* 0x0041e8000800044c */
[----:B0-----:R-:W2:Y:S04]  /*1b9f0*/  LDL.LU R69, [R1+0x7e4] ;  /* 0x0007e40001457983 */ /* 0x001ea80000300800 */
[----:B------:R0:W-:Y:S04]  /*1ba00*/  STS.U16 [R13+UR76+0x32980], R68 ;  /* 0x032980440d007988 */ /* 0x0001e8000800044c */
[----:B0-----:R-:W2:Y:S04]  /*1ba10*/  LDL.LU R68, [R1+0x7e0] ;  /* 0x0007e00001447983 */ /* 0x001ea80000300800 */
[----:B------:R0:W-:Y:S04]  /*1ba20*/  STS.U16 [R13+UR76+0x22d80], R73 ;  /* 0x022d80490d007988 */ /* 0x0001e8000800044c */
[----:B------:R1:W-:Y:S04]  /*1ba30*/  STS.U16 [R13+UR76+0x32d80], R72 ;  /* 0x032d80480d007988 */ /* 0x0003e8000800044c */
[----:B0-----:R-:W2:Y:S04]  /*1ba40*/  LDL.LU R73, [R1+0x7b4] ;  /* 0x0007b40001497983 */ /* 0x001ea80000300800 */
[----:B-1----:R-:W2:Y:S04]  /*1ba50*/  LDL.LU R72, [R1+0x7b0] ;  /* 0x0007b00001487983 */ /* 0x002ea80000300800 */
[----:B------:R0:W-:Y:S04]  /*1ba60*/  STS.U16 [R13+UR76+0x23180], R70 ;  /* 0x023180460d007988 */ /* 0x0001e8000800044c */
[----:B------:R1:W-:Y:S04]  /*1ba70*/  STS.U16 [R13+UR76+0x33180], R10 ;  /* 0x0331800a0d007988 */ /* 0x0003e8000800044c */
[----:B0-----:R-:W2:Y:S04]  /*1ba80*/  LDL.LU R70, [R1+0xfa4] ;  /* 0x000fa40001467983 */ /* 0x001ea80000300800 */
[----:B------:R0:W-:Y:S04]  /*1ba90*/  STS.U16 [R13+UR76+0x23580], R11 ;  /* 0x0235800b0d007988 */ /* 0x0001e8000800044c */
[----:B-1----:R-:W5:Y:S04]  /*1baa0*/  LDL.LU R10, [R1+0xfa0] ;  /* 0x000fa000010a7983 */ /* 0x002f680000300800 */
[----:B------:R1:W-:Y:S04]  /*1bab0*/  STS.U16 [R13+UR76+0x33580], R60 ;  /* 0x0335803c0d007988 */ /* 0x0003e8000800044c */
[----:B0-----:R-:W5:Y:S04]  /*1bac0*/  LDL.LU R11, [R1+0xf9c] ;  /* 0x000f9c00010b7983 */ /* 0x001f680000300800 */
[----:B-1----:R-:W2:Y:S04]  /*1bad0*/  LDL.LU R60, [R1+0xf98] ;  /* 0x000f9800013c7983 */ /* 0x002ea80000300800 */
[----:B--2---:R0:W-:Y:S04]  /*1bae0*/  STS.U16 [R13+UR76+0x23980], R60 ;  /* 0x0239803c0d007988 */ /* 0x0041e8000800044c */
[----:B------:R1:W-:Y:S04]  /*1baf0*/  STS.U16 [R13+UR76+0x33980], R71 ;  /* 0x033980470d007988 */ /* 0x0003e8000800044c */
[----:B------:R2:W-:Y:S01]  /*1bb00*/  STS.U16 [R13+UR76+0x23d80], R12 ;  /* 0x023d800c0d007988 */ /* 0x0005e2000800044c */
[----:B0-----:R-:W-:-:S03]  /*1bb10*/  LOP3.LUT R60, R0, 0x40, RZ, 0x3c, !PT ;  /* 0x00000040003c7812 */ /* 0x001fc600078e3cff */
[----:B------:R0:W-:Y:S04]  /*1bb20*/  STS.U16 [R13+UR76+0x33d80], R41 ;  /* 0x033d80290d007988 */ /* 0x0001e8000800044c */
[----:B-1----:R-:W3:Y:S04]  /*1bb30*/  LDL.LU R71, [R1+0xf94] ;  /* 0x000f940001477983 */ /* 0x002ee80000300800 */
[----:B--2---:R-:W5:Y:S04]  /*1bb40*/  LDL.LU R12, [R1+0xf90] ;  /* 0x000f9000010c7983 */ /* 0x004f680000300800 */
[----:B0-----:R-:W5:Y:S04]  /*1bb50*/  LDL.LU R13, [R1+0xf8c] ;  /* 0x000f8c00010d7983 */ /* 0x001f680000300800 */
[----:B------:R-:W2:Y:S04]  /*1bb60*/  LDL.LU R41, [R1+0xf88] ;  /* 0x000f880001297983 */ /* 0x000ea80000300800 */
[----:B----4-:R0:W-:Y:S04]  /*1bb70*/  STS.U16 [R60+UR76+0x20200], R42 ;  /* 0x0202002a3c007988 */ /* 0x0101e8000800044c */
[----:B------:R1:W-:Y:S04]  /*1bb80*/  STS.U16 [R60+UR76+0x30200], R45 ;  /* 0x0302002d3c007988 */ /* 0x0003e8000800044c */
[----:B------:R4:W-:Y:S04]  /*1bb90*/  STS.U16 [R60+UR76+0x20600], R14 ;  /* 0x0206000e3c007988 */ /* 0x0009e8000800044c */
[----:B0-----:R-:W2:Y:S04]  /*1bba0*/  LDL.LU R42, [R1+0x784] ;  /* 0x00078400012a7983 */ /* 0x001ea80000300800 */
[----:B-1----:R-:W2:Y:S04]  /*1bbb0*/  LDL.LU R45, [R1+0x780] ;  /* 0x00078000012d7983 */ /* 0x002ea80000300800 */
[----:B----4-:R-:W5:Y:S04]  /*1bbc0*/  LDL.LU R14, [R1+0xf84] ;  /* 0x000f8400010e7983 */ /* 0x010f680000300800 */
[----:B------:R0:W-:Y:S04]  /*1bbd0*/  STS.U16 [R60+UR76+0x30600], R40 ;  /* 0x030600283c007988 */ /* 0x0001e8000800044c */
[----:B------:R1:W-:Y:S04]  /*1bbe0*/  STS.U16 [R60+UR76+0x20a00], R38 ;  /* 0x020a00263c007988 */ /* 0x0003e8000800044c */
[----:B------:R4:W-:Y:S04]  /*1bbf0*/  STS.U16 [R60+UR76+0x30a00], R44 ;  /* 0x030a002c3c007988 */ /* 0x0009e8000800044c */
[----:B0-----:R-:W2:Y:S04]  /*1bc00*/  LDL.LU R40, [R1+0xf80] ;  /* 0x000f800001287983 */ /* 0x001ea80000300800 */
[----:B-1----:R-:W2:Y:S04]  /*1bc10*/  LDL.LU R38, [R1+0xf7c] ;  /* 0x000f7c0001267983 */ /* 0x002ea80000300800 */
[----:B----4-:R-:W4:Y:S04]  /*1bc20*/  LDL.LU R44, [R1+0xf78] ;  /* 0x000f7800012c7983 */ /* 0x010f280000300800 */
[----:B------:R-:W-:Y:S04]  /*1bc30*/  STS.U16 [R60+UR76+0x20e00], R74 ;  /* 0x020e004a3c007988 */ /* 0x000fe8000800044c */
[----:B------:R-:W-:Y:S04]  /*1bc40*/  STS.U16 [R60+UR76+0x30e00], R37 ;  /* 0x030e00253c007988 */ /* 0x000fe8000800044c */
[----:B------:R-:W-:Y:S04]  /*1bc50*/  STS.U16 [R60+UR76+0x21200], R36 ;  /* 0x021200243c007988 */ /* 0x000fe8000800044c */
[----:B------:R-:W-:Y:S04]  /*1bc60*/  STS.U16 [R60+UR76+0x31200], R39 ;  /* 0x031200273c007988 */ /* 0x000fe8000800044c */
[----:B------:R-:W-:Y:S04]  /*1bc70*/  STS.U16 [R60+UR76+0x21600], R43 ;  /* 0x0216002b3c007988 */ /* 0x000fe8000800044c */
[----:B------:R0:W-:Y:S04]  /*1bc80*/  STS.U16 [R60+UR76+0x31600], R63 ;  /* 0x0316003f3c007988 */ /* 0x0001e8000800044c */
[----:B------:R1:W-:Y:S04]  /*1bc90*/  STS.U16 [R60+UR76+0x21a00], R62 ;  /* 0x021a003e3c007988 */ /* 0x0003e8000800044c */
[----:B---3--:R3:W-:Y:S04]  /*1bca0*/  STS.U16 [R60+UR76+0x31a00], R65 ;  /* 0x031a00413c007988 */ /* 0x0087e8000800044c */
[----:B0-----:R-:W4:Y:S04]  /*1bcb0*/  LDL.LU R63, [R1+0x974] ;  /* 0x00097400013f7983 */ /* 0x001f280000300800 */
[----:B-1----:R-:W4:Y:S04]  /*1bcc0*/  LDL.LU R62, [R1+0x970] ;  /* 0x00097000013e7983 */ /* 0x002f280000300800 */
[----:B------:R0:W-:Y:S04]  /*1bcd0*/  STS.U16 [R60+UR76+0x21e00], R64 ;  /* 0x021e00403c007988 */ /* 0x0001e8000800044c */
[----:B---3--:R-:W3:Y:S04]  /*1bce0*/  LDL.LU R65, [R1+0x93c] ;  /* 0x00093c0001417983 */ /* 0x008ee80000300800 */
[----:B------:R1:W-:Y:S04]  /*1bcf0*/  STS.U16 [R60+UR76+0x31e00], R67 ;  /* 0x031e00433c007988 */ /* 0x0003e8000800044c */
[----:B0-----:R-:W3:Y:S04]  /*1bd00*/  LDL.LU R64, [R1+0x938] ;  /* 0x0009380001407983 */ /* 0x001ee80000300800 */
[----:B------:R0:W-:Y:S04]  /*1bd10*/  STS.U16 [R60+UR76+0x22200], R69 ;  /* 0x022200453c007988 */ /* 0x0001e8000800044c */
[----:B-1----:R-:W3:Y:S04]  /*1bd20*/  LDL.LU R67, [R1+0x904] ;  /* 0x0009040001437983 */ /* 0x002ee80000300800 */
[----:B------:R1:W-:Y:S04]  /*1bd30*/  STS.U16 [R60+UR76+0x32200], R68 ;  /* 0x032200443c007988 */ /* 0x0003e8000800044c */
[----:B0-----:R-:W3:Y:S04]  /*1bd40*/  LDL.LU R69, [R1+0x900] ;  /* 0x0009000001457983 */ /* 0x001ee80000300800 */
[----:B------:R0:W-:Y:S04]  /*1bd50*/  STS.U16 [R60+UR76+0x22600], R73 ;  /* 0x022600493c007988 */ /* 0x0001e8000800044c */
[----:B-1----:R-:W3:Y:S04]  /*1bd60*/  LDL.LU R68, [R1+0x8cc] ;  /* 0x0008cc0001447983 */ /* 0x002ee80000300800 */
[----:B------:R1:W-:Y:S04]  /*1bd70*/  STS.U16 [R60+UR76+0x32600], R72 ;  /* 0x032600483c007988 */ /* 0x0003e8000800044c */
[----:B0-----:R-:W3:Y:S04]  /*1bd80*/  LDL.LU R73, [R1+0x8c8] ;  /* 0x0008c80001497983 */ /* 0x001ee80000300800 */
[----:B-1----:R-:W3:Y:S04]  /*1bd90*/  LDL.LU R72, [R1+0x89c] ;  /* 0x00089c0001487983 */ /* 0x002ee80000300800 */
[----:B------:R-:W3:Y:S04]  /*1bda0*/  LDL.LU R43, [R1+0x898] ;  /* 0x00089800012b7983 */ /* 0x000ee80000300800 */
[----:B--2---:R0:W-:Y:S04]  /*1bdb0*/  STS.U16 [R60+UR76+0x22a00], R42 ;  /* 0x022a002a3c007988 */ /* 0x0041e8000800044c */
[----:B------:R1:W-:Y:S04]  /*1bdc0*/  STS.U16 [R60+UR76+0x32a00], R45 ;  /* 0x032a002d3c007988 */ /* 0x0003e8000800044c */
[----:B0-----:R-:W2:Y:S04]  /*1bdd0*/  LDL.LU R42, [R1+0x86c] ;  /* 0x00086c00012a7983 */ /* 0x001ea80000300800 */
[----:B-1----:R-:W2:Y:S04]  /*1bde0*/  LDL.LU R45, [R1+0x868] ;  /* 0x00086800012d7983 */ /* 0x002ea80000300800 */
[----:B----4-:R0:W-:Y:S04]  /*1bdf0*/  STS.U16 [R60+UR76+0x22e00], R44 ;  /* 0x022e002c3c007988 */ /* 0x0101e8000800044c */
[----:B------:R1:W-:Y:S04]  /*1be00*/  STS.U16 [R60+UR76+0x32e00], R38 ;  /* 0x032e00263c007988 */ /* 0x0003e8000800044c */
[----:B------:R4:W-:Y:S04]  /*1be10*/  STS.U16 [R60+UR76+0x23200], R40 ;  /* 0x023200283c007988 */ /* 0x0009e8000800044c */
[----:B0-----:R-:W2:Y:S04]  /*1be20*/  LDL.LU R44, [R1+0x83c] ;  /* 0x00083c00012c7983 */ /* 0x001ea80000300800 */
[----:B------:R-:W2:Y:S04]  /*1be30*/  LDL.LU R74, [R1+0x838] ;  /* 0x00083800014a7983 */ /* 0x000ea80000300800 */
[----:B------:R-:W2:Y:S04]  /*1be40*/  LDL.LU R37, [R1+0x80c] ;  /* 0x00080c0001257983 */ /* 0x000ea80000300800 */
[----:B------:R-:W2:Y:S04]  /*1be50*/  LDL.LU R36, [R1+0x808] ;  /* 0x0008080001247983 */ /* 0x000ea80000300800 */
[----:B------:R0:W-:Y:S04]  /*1be60*/  STS.U16 [R60+UR76+0x33200], R41 ;  /* 0x033200293c007988 */ /* 0x0001e8000800044c */
[----:B------:R-:W2:Y:S04]  /*1be70*/  LDL.LU R39, [R1+0x7dc] ;  /* 0x0007dc0001277983 */ /* 0x000ea80000300800 */
[----:B------:R0:W-:Y:S04]  /*1be80*/  STS.U16 [R60+UR76+0x23600], R71 ;  /* 0x023600473c007988 */ /* 0x0001e8000800044c */
[----:B-1----:R-:W2:Y:S04]  /*1be90*/  LDL.LU R38, [R1+0x7d8] ;  /* 0x0007d80001267983 */ /* 0x002ea80000300800 */
[----:B------:R-:W-:Y:S04]  /*1bea0*/  STS.U16 [R60+UR76+0x33600], R70 ;  /* 0x033600463c007988 */ /* 0x000fe8000800044c */
[----:B----4-:R-:W4:Y:S04]  /*1beb0*/  LDL.LU R40, [R1+0xf74] ;  /* 0x000f740001287983 */ /* 0x010f280000300800 */
[----:B------:R1:W-:Y:S04]  /*1bec0*/  STS.U16 [R60+UR76+0x23a00], R31 ;  /* 0x023a001f3c007988 */ /* 0x0003e8000800044c */
[----:B0-----:R-:W4:Y:S04]  /*1bed0*/  LDL.LU R41, [R1+0xf70] ;  /* 0x000f700001297983 */ /* 0x001f280000300800 */
[----:B------:R-:W4:Y:S01]  /*1bee0*/  LDL.LU R71, [R1+0xf6c] ;  /* 0x000f6c0001477983 */ /* 0x000f220000300800 */
[----:B-1----:R-:W-:-:S03]  /*1bef0*/  LOP3.LUT R31, R0, 0x50, RZ, 0x3c, !PT ;  /* 0x00000050001f7812 */ /* 0x002fc600078e3cff */
[----:B------:R-:W4:Y:S04]  /*1bf00*/  LDL.LU R70, [R1+0xf68] ;  /* 0x000f680001467983 */ /* 0x000f280000300800 */
        /* <DEDUP_REMOVED lines=8> */
[----:B---3--:R3:W-:Y:S04]  /*1bf90*/  STS.U16 [R31+UR76+0x20680], R65 ;  /* 0x020680411f007988 */ /* 0x0087e8000800044c */
[----:B0-----:R-:W4:Y:S04]  /*1bfa0*/  LDL.LU R63, [R1+0xf58] ;  /* 0x000f5800013f7983 */ /* 0x001f280000300800 */
[----:B-1----:R-:W4:Y:S04]  /*1bfb0*/  LDL.LU R62, [R1+0xf54] ;  /* 0x000f5400013e7983 */ /* 0x002f280000300800 */
[----:B---3--:R-:W3:Y:S04]  /*1bfc0*/  LDL.LU R65, [R1+0xf50] ;  /* 0x000f500001417983 */ /* 0x008ee80000300800 */
        /* <DEDUP_REMOVED lines=13> */
[----:B0-----:R-:W4:Y:S04]  /*1c0a0*/  LDL.LU R43, [R1+0x96c] ;  /* 0x00096c00012b7983 */ /* 0x001f280000300800 */
[----:B--2---:R0:W-:Y:S04]  /*1c0b0*/  STS.U16 [R31+UR76+0x21680], R42 ;  /* 0x0216802a1f007988 */ /* 0x0041e8000800044c */
[----:B------:R1:W-:Y:S04]  /*1c0c0*/  STS.U16 [R31+UR76+0x31680], R45 ;  /* 0x0316802d1f007988 */ /* 0x0003e8000800044c */
[----:B0-----:R-:W2:Y:S04]  /*1c0d0*/  LDL.LU R42, [R1+0x968] ;  /* 0x00096800012a7983 */ /* 0x001ea80000300800 */
[----:B-1----:R-:W2:Y:S04]  /*1c0e0*/  LDL.LU R45, [R1+0x934] ;  /* 0x00093400012d7983 */ /* 0x002ea80000300800 */
[----:B------:R0:W-:Y:S04]  /*1c0f0*/  STS.U16 [R31+UR76+0x21a80], R44 ;  /* 0x021a802c1f007988 */ /* 0x0001e8000800044c */
[----:B------:R-:W-:Y:S04]  /*1c100*/  STS.U16 [R31+UR76+0x31a80], R74 ;  /* 0x031a804a1f007988 */ /* 0x000fe8000800044c */
[----:B------:R-:W-:Y:S04]  /*1c110*/  STS.U16 [R31+UR76+0x21e80], R37 ;  /* 0x021e80251f007988 */ /* 0x000fe8000800044c */
[----:B------:R-:W-:Y:S04]  /*1c120*/  STS.U16 [R31+UR76+0x31e80], R36 ;  /* 0x031e80241f007988 */ /* 0x000fe8000800044c */
[----:B0-----:R-:W2:Y:S04]  /*1c130*/  LDL.LU R44, [R1+0x930] ;  /* 0x00093000012c7983 */ /* 0x001ea80000300800 */
[----:B------:R-:W-:Y:S04]  /*1c140*/  STS.U16 [R31+UR76+0x22280], R39 ;  /* 0x022280271f007988 */ /* 0x000fe8000800044c */
[----:B------:R-:W-:Y:S04]  /*1c150*/  STS.U16 [R31+UR76+0x32280], R38 ;  /* 0x032280261f007988 */ /* 0x000fe8000800044c */
[----:B---3--:R0:W-:Y:S04]  /*1c160*/  STS.U16 [R31+UR76+0x22680], R72 ;  /* 0x022680481f007988 */ /* 0x0081e8000800044c */
[----:B------:R1:W-:Y:S04]  /*1c170*/  STS.U16 [R31+UR76+0x32680], R73 ;  /* 0x032680491f007988 */ /* 0x0003e8000800044c */
[----:B----4-:R3:W-:Y:S04]  /*1c180*/  STS.U16 [R31+UR76+0x22a80], R70 ;  /* 0x022a80461f007988 */ /* 0x0107e8000800044c */
[----:B------:R4:W-:Y:S04]  /*1c190*/  STS.U16 [R31+UR76+0x32a80], R71 ;  /* 0x032a80471f007988 */ /* 0x0009e8000800044c */
[----:B0-----:R-:W2:Y:S04]  /*1c1a0*/  LDL.LU R72, [R1+0xf34] ;  /* 0x000f340001487983 */ /* 0x001ea80000300800 */
[----:B------:R-:W-:Y:S04]  /*1c1b0*/  STS.U16 [R31+UR76+0x22e80], R41 ;  /* 0x022e80291f007988 */ /* 0x000fe8000800044c */
[----:B-1----:R-:W2:Y:S04]  /*1c1c0*/  LDL.LU R73, [R1+0xf30] ;  /* 0x000f300001497983 */ /* 0x002ea80000300800 */
[----:B------:R-:W-:Y:S04]  /*1c1d0*/  STS.U16 [R31+UR76+0x32e80], R40 ;  /* 0x032e80281f007988 */ /* 0x000fe8000800044c */
[----:B---3--:R-:W3:Y:S04]  /*1c1e0*/  LDL.LU R70, [R1+0xf2c] ;  /* 0x000f2c0001467983 */ /* 0x008ee80000300800 */
[----:B------:R-:W-:Y:S04]  /*1c1f0*/  STS.U16 [R31+UR76+0x23280], R35 ;  /* 0x023280231f007988 */ /* 0x000fe8000800044c */
[----:B----4-:R-:W4:Y:S04]  /*1c200*/  LDL.LU R71, [R1+0xf28] ;  /* 0x000f280001477983 */ /* 0x010f280000300800 */
[----:B------:R-:W-:Y:S04]  /*1c210*/  STS.U16 [R31+UR76+0x33280], R34 ;  /* 0x033280221f007988 */ /* 0x000fe8000800044c */
[----:B------:R-:W-:Y:S04]  /*1c220*/  STS.U16 [R31+UR76+0x23680], R33 ;  /* 0x023680211f007988 */ /* 0x000fe8000800044c */
[----:B------:R-:W3:Y:S04]  /*1c230*/  LDL R36, [R1+0x9ac] ;  /* 0x0009ac0001247983 */ /* 0x000ee80000100800 */
[----:B------:R-:W3:Y:S04]  /*1c240*/  LDL R37, [R1+0x9a8] ;  /* 0x0009a80001257983 */ /* 0x000ee80000100800 */
[----:B------:R-:W-:Y:S04]  /*1c250*/  STS.U16 [R31+UR76+0x33680], R32 ;  /* 0x033680201f007988 */ /* 0x000fe8000800044c */
[----:B------:R-:W-:Y:S04]  /*1c260*/  STS.U16 [R31+UR76+0x23a80], R26 ;  /* 0x023a801a1f007988 */ /* 0x000fe8000800044c */
[----:B------:R0:W-:Y:S04]  /*1c270*/  STS.U16 [R31+UR76+0x33a80], R30 ;  /* 0x033a801e1f007988 */ /* 0x0001e8000800044c */
[----:B------:R-:W-:Y:S04]  /*1c280*/  STS.U16 [R31+UR76+0x23e80], R124 ;  /* 0x023e807c1f007988 */ /* 0x000fe8000800044c */
[----:B------:R1:W-:Y:S04]  /*1c290*/  STS.U16 [R31+UR76+0x33e80], R75 ;  /* 0x033e804b1f007988 */ /* 0x0003e8000800044c */
[----:B0-----:R-:W3:Y:S04]  /*1c2a0*/  LDL R30, [R1+0x9cc] ;  /* 0x0009cc00011e7983 */ /* 0x001ee80000100800 */
[----:B------:R-:W3:Y:S04]  /*1c2b0*/  LDL R34, [R1+0x9ec] ;  /* 0x0009ec0001227983 */ /* 0x000ee80000100800 */
[----:B-1----:R-:W3:Y:S01]  /*1c2c0*/  LDL R31, [R1+0x9c8] ;  /* 0x0009c800011f7983 */ /* 0x002ee20000100800 */
[----:B------:R-:W-:-:S03]  /*1c2d0*/  LOP3.LUT R26, R0, 0x60, RZ, 0x3c, !PT ;  /* 0x00000060001a7812 */ /* 0x000fc600078e3cff */
[----:B------:R-:W3:Y:S01]  /*1c2e0*/  LDL R35, [R1+0x9e8] ;  /* 0x0009e80001237983 */ /* 0x000ee20000100800 */
[----:B------:R-:W-:-:S03]  /*1c2f0*/  PRMT R59, RZ, 0x7610, R59 ;  /* 0x00007610ff3b7816 */ /* 0x000fc6000000003b */
[----:B------:R-:W-:Y:S04]  /*1c300*/  STS.U16 [R26+UR76+0x20300], R43 ;  /* 0x0203002b1a007988 */ /* 0x000fe8000800044c */
[----:B------:R-:W3:Y:S04]  /*1c310*/  LDL R32, [R1+0xa0c] ;  /* 0x000a0c0001207983 */ /* 0x000ee80000100800 */
[----:B------:R-:W3:Y:S04]  /*1c320*/  LDL R33, [R1+0xa08] ;  /* 0x000a080001217983 */ /* 0x000ee80000100800 */
[----:B--2---:R-:W-:Y:S04]  /*1c330*/  STS.U16 [R26+UR76+0x30300], R42 ;  /* 0x0303002a1a007988 */ /* 0x004fe8000800044c */
[----:B------:R-:W-:Y:S04]  /*1c340*/  STS.U16 [R26+UR76+0x20700], R45 ;  /* 0x0207002d1a007988 */ /* 0x000fe8000800044c */
[----:B------:R-:W-:Y:S04]  /*1c350*/  STS.U16 [R26+UR76+0x30700], R44 ;  /* 0x0307002c1a007988 */ /* 0x000fe8000800044c */
[----:B----4-:R0:W-:Y:S04]  /*1c360*/  STS.U16 [R26+UR76+0x20b00], R71 ;  /* 0x020b00471a007988 */ /* 0x0101e8000800044c */
[----:B---3--:R1:W-:Y:S04]  /*1c370*/  STS.U16 [R26+UR76+0x30b00], R70 ;  /* 0x030b00461a007988 */ /* 0x0083e8000800044c */
[----:B------:R2:W-:Y:S01]  /*1c380*/  STS.U16 [R26+UR76+0x20f00], R73 ;  /* 0x020f00491a007988 */ /* 0x0005e2000800044c */
[----:B------:R-:W-:-:S03]  /*1c390*/  @!P3 IMAD.MOV.U32 R74, RZ, RZ, R36 ;  /* 0x000000ffff4ab224 */ /* 0x000fc600078e0024 */
[----:B0-----:R-:W3:Y:S01]  /*1c3a0*/  LDL.LU R71, [R1+0xf24] ;  /* 0x000f240001477983 */ /* 0x001ee20000300800 */
[----:B------:R-:W-:-:S03]  /*1c3b0*/  @!P3 IMAD.MOV.U32 R75, RZ, RZ, R37 ;  /* 0x000000ffff4bb224 */ /* 0x000fc600078e0025 */
[----:B-1----:R-:W4:Y:S04]  /*1c3c0*/  LDL.LU R70, [R1+0xf20] ;  /* 0x000f200001467983 */ /* 0x002f280000300800 */
[----:B--2---:R-:W2:Y:S04]  /*1c3d0*/  LDL.LU R73, [R1+0xf1c] ;  /* 0x000f1c0001497983 */ /* 0x004ea80000300800 */
[----:B------:R0:W-:Y:S04]  /*1c3e0*/  STS.U16 [R26+UR76+0x30f00], R72 ;  /* 0x030f00481a007988 */ /* 0x0001e8000800044c */
[----:B------:R1:W2:Y:S04]  /*1c3f0*/  @!P3 LDG.E.U16 R59, desc[UR6][R74.64] ;  /* 0x000000064a3bb981 */ /* 0x0002a8000c1e1500 */
[----:B0-----:R-:W2:Y:S04]  /*1c400*/  LDL.LU R72, [R1+0xf18] ;  /* 0x000f180001487983 */ /* 0x001ea80000300800 */
[----:B------:R-:W2:Y:S01]  /*1c410*/  LDL R41, [R1+0x9d0] ;  /* 0x0009d00001297983 */ /* 0x000ea20000100800 */
[----:B-1----:R-:W-:-:S03]  /*1c420*/  @!P3 IMAD.MOV.U32 R74, RZ, RZ, R30 ;  /* 0x000000ffff4ab224 */ /* 0x002fc600078e001e */
[----:B------:R-:W2:Y:S04]  /*1c430*/  LDL R30, [R1+0x9b4] ;  /* 0x0009b400011e7983 */ /* 0x000ea80000100800 */
[----:B------:R-:W3:Y:S01]  /*1c440*/  LDL R40, [R1+0x9d4] ;  /* 0x0009d40001287983 */ /* 0x000ee20000100800 */
[----:B------:R-:W-:-:S03]  /*1c450*/  @!P3 IMAD.MOV.U32 R75, RZ, RZ, R31 ;  /* 0x000000ffff4bb224 */ /* 0x000fc600078e001f */
[----:B------:R-:W3:Y:S04]  /*1c460*/  LDL R31, [R1+0x9b0] ;  /* 0x0009b000011f7983 */ /* 0x000ee80000100800 */
[----:B------:R-:W4:Y:S04]  /*1c470*/  LDL R39, [R1+0x9f0] ;  /* 0x0009f00001277983 */ /* 0x000f280000100800 */
[----:B------:R-:W4:Y:S01]  /*1c480*/  LDL R38, [R1+0x9f4] ;  /* 0x0009f40001267983 */ /* 0x000f220000100800 */
[----:B------:R-:W-:-:S03]  /*1c490*/  PRMT R60, RZ, 0x7610, R60 ;  /* 0x00007610ff3c7816 */ /* 0x000fc6000000003c */
[----:B------:R-:W4:Y:S04]  /*1c4a0*/  LDL R37, [R1+0xa10] ;  /* 0x000a100001257983 */ /* 0x000f280000100800 */
[----:B------:R-:W4:Y:S01]  /*1c4b0*/  LDL R36, [R1+0xa14] ;  /* 0x000a140001247983 */ /* 0x000f220000100800 */
[----:B------:R-:W-:-:S03]  /*1c4c0*/  PRMT R61, RZ, 0x7610, R61 ;  /* 0x00007610ff3d7816 */ /* 0x000fc6000000003d */
[----:B------:R0:W4:Y:S01]  /*1c4d0*/  @!P3 LDG.E.U16 R60, desc[UR6][R74.64] ;  /* 0x000000064a3cb981 */ /* 0x000122000c1e1500 */
[----:B------:R-:W-:Y:S01]  /*1c4e0*/  PRMT R62, RZ, 0x7610, R62 ;  /* 0x00007610ff3e7816 */ /* 0x000fe2000000003e */
[----:B0-----:R-:W-:Y:S02]  /*1c4f0*/  @!P3 IMAD.MOV.U32 R74, RZ, RZ, R34 ;  /* 0x000000ffff4ab224 */ /* 0x001fe400078e0022 */
[----:B------:R-:W-:Y:S01]  /*1c500*/  @!P3 IMAD.MOV.U32 R75, RZ, RZ, R35 ;  /* 0x000000ffff4bb224 */ /* 0x000fe200078e0023 */
[----:B------:R-:W4:Y:S04]  /*1c510*/  LDL R34, [R1+0x9bc] ;  /* 0x0009bc0001227983 */ /* 0x000f280000100800 */
[----:B------:R-:W4:Y:S04]  /*1c520*/  LDL R35, [R1+0x9b8] ;  /* 0x0009b80001237983 */ /* 0x000f280000100800 */
[----:B------:R0:W4:Y:S02]  /*1c530*/  @!P3 LDG.E.U16 R61, desc[UR6][R74.64] ;  /* 0x000000064a3db981 */ /* 0x000124000c1e1500 */
[----:B0-----:R-:W-:-:S02]  /*1c540*/  @!P3 IMAD.MOV.U32 R74, RZ, RZ, R32 ;  /* 0x000000ffff4ab224 */ /* 0x001fc400078e0020 */
[----:B------:R-:W-:Y:S01]  /*1c550*/  @!P3 IMAD.MOV.U32 R75, RZ, RZ, R33 ;  /* 0x000000ffff4bb224 */ /* 0x000fe200078e0021 */
[----:B------:R-:W4:Y:S04]  /*1c560*/  LDL R32, [R1+0x9dc] ;  /* 0x0009dc0001207983 */ /* 0x000f280000100800 */
[----:B------:R-:W4:Y:S04]  /*1c570*/  LDL R33, [R1+0x9d8] ;  /* 0x0009d80001217983 */ /* 0x000f280000100800 */
[----:B------:R2:W4:Y:S02]  /*1c580*/  @!P3 LDG.E.U16 R62, desc[UR6][R74.64] ;  /* 0x000000064a3eb981 */ /* 0x000524000c1e1500 */
[----:B--2---:R-:W-:-:S02]  /*1c590*/  @!P3 IMAD.MOV.U32 R74, RZ, RZ, R30 ;  /* 0x000000ffff4ab224 */ /* 0x004fc400078e001e */
[----:B------:R-:W2:Y:S01]  /*1c5a0*/  LDL R30, [R1+0x9fc] ;  /* 0x0009fc00011e7983 */ /* 0x000ea20000100800 */
[----:B---3--:R-:W-:-:S03]  /*1c5b0*/  @!P3 IMAD.MOV.U32 R75, RZ, RZ, R31 ;  /* 0x000000ffff4bb224 */ /* 0x008fc600078e001f */
[----:B------:R-:W3:Y:S01]  /*1c5c0*/  LDL R31, [R1+0x9f8] ;  /* 0x0009f800011f7983 */ /* 0x000ee20000100800 */
[----:B------:R-:W-:Y:S02]  /*1c5d0*/  PRMT R63, RZ, 0x7610, R63 ;  /* 0x00007610ff3f7816 */ /* 0x000fe4000000003f */
[----:B------:R-:W-:-:S04]  /*1c5e0*/  PRMT R64, RZ, 0x7610, R64 ;  /* 0x00007610ff407816 */ /* 0x000fc80000000040 */
[----:B------:R0:W3:Y:S01]  /*1c5f0*/  @!P3 LDG.E.U16 R63, desc[UR6][R74.64] ;  /* 0x000000064a3fb981 */ /* 0x0000e2000c1e1500 */
[----:B------:R-:W-:Y:S01]  /*1c600*/  PRMT R65, RZ, 0x7610, R65 ;  /* 0x00007610ff417816 */ /* 0x000fe20000000041 */
[----:B0-----:R-:W-:Y:S02]  /*1c610*/  @!P3 IMAD.MOV.U32 R74, RZ, RZ, R40 ;  /* 0x000000ffff4ab224 */ /* 0x001fe400078e0028 */
[----:B------:R-:W-:-:S05]  /*1c620*/  @!P3 IMAD.MOV.U32 R75, RZ, RZ, R41 ;  /* 0x000000ffff4bb224 */ /* 0x000fca00078e0029 */
[----:B------:R4:W3:Y:S01]  /*1c630*/  @!P3 LDG.E.U16 R64, desc[UR6][R74.64] ;  /* 0x000000064a40b981 */ /* 0x0008e2000c1e1500 */
[----:B------:R-:W-:Y:S01]  /*1c640*/  PRMT R67, RZ, 0x7610, R67 ;  /* 0x00007610ff437816 */ /* 0x000fe20000000043 */
[----:B----4-:R-:W-:Y:S02]  /*1c650*/  @!P3 IMAD.MOV.U32 R74, RZ, RZ, R38 ;  /* 0x000000ffff4ab224 */ /* 0x010fe400078e0026 */
[----:B------:R-:W-:-:S05]  /*1c660*/  @!P3 IMAD.MOV.U32 R75, RZ, RZ, R39 ;  /* 0x000000ffff4bb224 */ /* 0x000fca00078e0027 */
[----:B------:R0:W4:Y:S01]  /*1c670*/  @!P3 LDG.E.U16 R65, desc[UR6][R74.64] ;  /* 0x000000064a41b981 */ /* 0x000122000c1e1500 */
[----:B------:R-:W-:Y:S01]  /*1c680*/  PRMT R68, RZ, 0x7610, R68 ;  /* 0x00007610ff447816 */ /* 0x000fe20000000044 */
[----:B0-----:R-:W-:Y:S02]  /*1c690*/  @!P3 IMAD.MOV.U32 R74, RZ, RZ, R36 ;  /* 0x000000ffff4ab224 */ /* 0x001fe400078e0024 */
[----:B------:R-:W-:-:S05]  /*1c6a0*/  @!P3 IMAD.MOV.U32 R75, RZ, RZ, R37 ;  /* 0x000000ffff4bb224 */ /* 0x000fca00078e0025 */
[----:B------:R0:W4:Y:S01]  /*1c6b0*/  @!P3 LDG.E.U16 R67, desc[UR6][R74.64] ;  /* 0x000000064a43b981 */ /* 0x000122000c1e1500 */
[----:B------:R-:W-:Y:S01]  /*1c6c0*/  PRMT R69, RZ, 0x7610, R69 ;  /* 0x00007610ff457816 */ /* 0x000fe20000000045 */
[----:B0-----:R-:W-:Y:S02]  /*1c6d0*/  @!P3 IMAD.MOV.U32 R74, RZ, RZ, R34 ;  /* 0x000000ffff4ab224 */ /* 0x001fe400078e0022 */
[----:B------:R-:W-:Y:S01]  /*1c6e0*/  @!P3 IMAD.MOV.U32 R75, RZ, RZ, R35 ;  /* 0x000000ffff4bb224 */ /* 0x000fe200078e0023 */
[----:B------:R-:W4:Y:S04]  /*1c6f0*/  LDL R34, [R1+0x9e4] ;  /* 0x0009e40001227983 */ /* 0x000f280000100800 */
[----:B------:R0:W4:Y:S04]  /*1c700*/  @!P3 LDG.E.U16 R68, desc[UR6][R74.64] ;  /* 0x000000064a44b981 */ /* 0x000128000c1e1500 */
[----:B------:R-:W4:Y:S01]  /*1c710*/  LDL R35, [R1+0x9e0] ;  /* 0x0009e00001237983 */ /* 0x000f220000100800 */
[----:B0-----:R-:W-:-:S02]  /*1c720*/  @!P3 IMAD.MOV.U32 R74, RZ, RZ, R32 ;  /* 0x000000ffff4ab224 */ /* 0x001fc400078e0020 */
[----:B------:R-:W-:Y:S01]  /*1c730*/  @!P3 IMAD.MOV.U32 R75, RZ, RZ, R33 ;  /* 0x000000ffff4bb224 */ /* 0x000fe200078e0021 */
[----:B------:R-:W4:Y:S04]  /*1c740*/  LDL R32, [R1+0xa04] ;  /* 0x000a040001207983 */ /* 0x000f280000100800 */
[----:B------:R2:W4:Y:S04]  /*1c750*/  @!P3 LDG.E.U16 R69, desc[UR6][R74.64] ;  /* 0x000000064a45b981 */ /* 0x000528000c1e1500 */
[----:B------:R-:W4:Y:S01]  /*1c760*/  LDL R33, [R1+0xa00] ;  /* 0x000a000001217983 */ /* 0x000f220000100800 */
[----:B------:R-:W-:Y:S01]  /*1c770*/  PRMT R70, RZ, 0x7610, R70 ;  /* 0x00007610ff467816 */ /* 0x000fe20000000046 */
[----:B--2---:R-:W-:-:S02]  /*1c780*/  @!P3 IMAD.MOV.U32 R74, RZ, RZ, R30 ;  /* 0x000000ffff4ab224 */ /* 0x004fc400078e001e */
[----:B------:R-:W2:Y:S01]  /*1c790*/  LDL R30, [R1+0xa24] ;  /* 0x000a2400011e7983 */ /* 0x000ea20000100800 */
[----:B---3--:R-:W-:-:S03]  /*1c7a0*/  @!P3 IMAD.MOV.U32 R75, RZ, RZ, R31 ;  /* 0x000000ffff4bb224 */ /* 0x008fc600078e001f */
[----:B------:R-:W3:Y:S04]  /*1c7b0*/  LDL R31, [R1+0xa20] ;  /* 0x000a2000011f7983 */ /* 0x000ee80000100800 */
[----:B------:R-:W2:Y:S04]  /*1c7c0*/  LDL.LU R37, [R1+0xa7c] ;  /* 0x000a7c0001257983 */ /* 0x000ea80000300800 */
        /* <DEDUP_REMOVED lines=9> */
[----:B------:R0:W2:Y:S04]  /*1c860*/  @!P3 LDG.E.U16 R70, desc[UR6][R74.64] ;  /* 0x000000064a46b981 */ /* 0x0000a8000c1e1500 */
[----:B------:R-:W0:Y:S04]  /*1c870*/  LDL R74, [R1+0xa18] ;  /* 0x000a1800014a7983 */ /* 0x000e280000100800 */
[----:B------:R-:W0:Y:S01]  /*1c880*/  LDL R75, [R1+0xa1c] ;  /* 0x000a1c00014b7983 */ /* 0x000e220000100800 */
[----:B------:R-:W-:-:S02]  /*1c890*/  PRMT R71, RZ, 0x7610, R71 ;  /* 0x00007610ff477816 */ /* 0x000fc40000000047 */
[----:B0-----:R-:W-:-:S04]  /*1c8a0*/  @!P3 LOP3.LUT R75, R75, R74, RZ, 0x3c, !PT ;  /* 0x0000004a4b4bb212 */ /* 0x001fc800078e3cff */
[----:B------:R-:W-:-:S04]  /*1c8b0*/  @!P3 LOP3.LUT R74, R75, R74, RZ, 0x3c, !PT ;  /* 0x0000004a4b4ab212 */ /* 0x000fc800078e3cff */
[----:B------:R-:W-:-:S05]  /*1c8c0*/  @!P3 LOP3.LUT R75, R75, R74, RZ, 0x3c, !PT ;  /* 0x0000004a4b4bb212 */ /* 0x000fca00078e3cff */
[----:B------:R0:W3:Y:S04]  /*1c8d0*/  @!P3 LDG.E.U16 R71, desc[UR6][R74.64] ;  /* 0x000000064a47b981 */ /* 0x0000e8000c1e1500 */
[----:B------:R-:W0:Y:S04]  /*1c8e0*/  LDL R74, [R1+0x9c0] ;  /* 0x0009c000014a7983 */ /* 0x000e280000100800 */
[----:B------:R-:W0:Y:S01]  /*1c8f0*/  LDL R75, [R1+0x9c4] ;  /* 0x0009c400014b7983 */ /* 0x000e220000100800 */
[----:B------:R-:W-:Y:S02]  /*1c900*/  PRMT R72, RZ, 0x7610, R72 ;  /* 0x00007610ff487816 */ /* 0x000fe40000000048 */
[----:B------:R-:W-:-:S02]  /*1c910*/  PRMT R73, RZ, 0x7610, R73 ;  /* 0x00007610ff497816 */ /* 0x000fc40000000049 */
[----:B------:R-:W-:Y:S02]  /*1c920*/  PRMT R125, RZ, 0x7610, R125 ;  /* 0x00007610ff7d7816 */ /* 0x000fe4000000007d */
[----:B------:R-:W-:Y:S01]  /*1c930*/  PRMT R124, RZ, 0x7610, R124 ;  /* 0x00007610ff7c7816 */ /* 0x000fe2000000007c */
[----:B--2---:R-:W-:Y:S04]  /*1c940*/  STS.U16 [R26+UR76+0x21300], R37 ;  /* 0x021300251a007988 */ /* 0x004fe8000800044c */
        /* <DEDUP_REMOVED lines=10> */
[----:B------:R1:W-:Y:S04]  /*1c9f0*/  STS.U16 [R26+UR76+0x32700], R28 ;  /* 0x0327001c1a007988 */ /* 0x0003e8000800044c */
[----:B-1----:R-:W2:Y:S04]  /*1ca00*/  LDL.LU R28, [R1+0xa9c] ;  /* 0x000a9c00011c7983 */ /* 0x002ea80000300800 */
[----:B------:R-:W2:Y:S01]  /*1ca10*/  LDL.LU R29, [R1+0xa98] ;  /* 0x000a9800011d7983 */ /* 0x000ea20000300800 */
[----:B0-----:R-:W-:-:S04]  /*1ca20*/  @!P3 LOP3.LUT R75, R75, R74, RZ, 0x3c, !PT ;  /* 0x0000004a4b4bb212 */ /* 0x001fc800078e3cff */
[----:B------:R-:W-:-:S04]  /*1ca30*/  @!P3 LOP3.LUT R74, R75, R74, RZ, 0x3c, !PT ;  /* 0x0000004a4b4ab212 */ /* 0x000fc800078e3cff */
[----:B------:R-:W-:-:S05]  /*1ca40*/  @!P3 LOP3.LUT R75, R75, R74, RZ, 0x3c, !PT ;  /* 0x0000004a4b4bb212 */ /* 0x000fca00078e3cff */
[----:B------:R4:W2:Y:S02]  /*1ca50*/  @!P3 LDG.E.U16 R72, desc[UR6][R74.64] ;  /* 0x000000064a48b981 */ /* 0x0008a4000c1e1500 */
[----:B----4-:R-:W-:Y:S02]  /*1ca60*/  @!P3 IMAD.MOV.U32 R74, RZ, RZ, R34 ;  /* 0x000000ffff4ab224 */ /* 0x010fe400078e0022 */
[----:B------:R-:W0:Y:S01]  /*1ca70*/  S2R R34, SR_TID.X ;  /* 0x0000000000227919 */ /* 0x000e220000002100 */
[----:B------:R-:W-:-:S05]  /*1ca80*/  @!P3 IMAD.MOV.U32 R75, RZ, RZ, R35 ;  /* 0x000000ffff4bb224 */ /* 0x000fca00078e0023 */
[----:B------:R1:W4:Y:S02]  /*1ca90*/  @!P3 LDG.E.U16 R73, desc[UR6][R74.64] ;  /* 0x000000064a49b981 */ /* 0x000324000c1e1500 */
[----:B-1----:R-:W-:Y:S02]  /*1caa0*/  @!P3 IMAD.MOV.U32 R74, RZ, RZ, R32 ;  /* 0x000000ffff4ab224 */ /* 0x002fe400078e0020 */
[----:B------:R-:W-:-:S05]  /*1cab0*/  @!P3 IMAD.MOV.U32 R75, RZ, RZ, R33 ;  /* 0x000000ffff4bb224 */ /* 0x000fca00078e0021 */
[----:B------:R1:W4:Y:S02]  /*1cac0*/  @!P3 LDG.E.U16 R125, desc[UR6][R74.64] ;  /* 0x000000064a7db981 */ /* 0x000324000c1e1500 */
[----:B-1----:R-:W-:Y:S02]  /*1cad0*/  @!P3 IMAD.MOV.U32 R74, RZ, RZ, R30 ;  /* 0x000000ffff4ab224 */ /* 0x002fe400078e001e */
[----:B---3--:R-:W-:Y:S01]  /*1cae0*/  @!P3 IMAD.MOV.U32 R75, RZ, RZ, R31 ;  /* 0x000000ffff4bb224 */ /* 0x008fe200078e001f */
[----:B------:R-:W3:Y:S04]  /*1caf0*/  LDL.LU R30, [R1+0xa94] ;  /* 0x000a9400011e7983 */ /* 0x000ee80000300800 */
[----:B------:R0:W4:Y:S04]  /*1cb00*/  @!P3 LDG.E.U16 R124, desc[UR6][R74.64] ;  /* 0x000000064a7cb981 */ /* 0x000128000c1e1500 */
[----:B------:R-:W4:Y:S04]  /*1cb10*/  LDL.LU R31, [R1+0xa90] ;  /* 0x000a9000011f7983 */ /* 0x000f280000300800 */
[----:B------:R-:W4:Y:S01]  /*1cb20*/  LDL.LU R32, [R1+0xa8c] ;  /* 0x000a8c0001207983 */ /* 0x000f220000300800 */
[----:B0-----:R-:W-:Y:S01]  /*1cb30*/  SHF.R.S32.HI R74, RZ, 0x7, R34 ;  /* 0x00000007ff4a7819 */ /* 0x001fe20000011422 */
[----:B------:R-:W-:-:S02]  /*1cb40*/  IMAD.SHL.U32 R75, R34, 0x2, RZ ;  /* 0x00000002224b7824 */ /* 0x000fc400078e00ff */
[----:B------:R-:W4:Y:S01]  /*1cb50*/  LDL.LU R33, [R1+0xa88] ;  /* 0x000a880001217983 */ /* 0x000f220000300800 */
[----:B------:R-:W-:-:S04]  /*1cb60*/  SGXT R74, R74, 0x1 ;  /* 0x000000014a4a781a */ /* 0x000fc80000000200 */
[----:B------:R-:W-:-:S04]  /*1cb70*/  LOP3.LUT R74, R74, 0x90, RZ, 0xc0, !PT ;  /* 0x000000904a4a7812 */ /* 0x000fc800078ec0ff */
[----:B------:R-:W-:Y:S01]  /*1cb80*/  LOP3.LUT R74, R74, 0x7e, R75, 0x78, !PT ;  /* 0x0000007e4a4a7812 */ /* 0x000fe200078e784b */
[----:B------:R-:W-:Y:S02]  /*1cb90*/  IMAD.SHL.U32 R75, R34, 0x40, RZ ;  /* 0x00000040224b7824 */ /* 0x000fe400078e00ff */
        /* <DEDUP_REMOVED lines=13> */
[----:B------:R1:W-:Y:S04]  /*1cc70*/  STS.U16 [R26+UR76+0x32b00], R16 ;  /* 0x032b00101a007988 */ /* 0x0003e8000800044c */
[----:B------:R1:W-:Y:S04]  /*1cc80*/  STS.U16 [R26+UR76+0x22f00], R17 ;  /* 0x022f00111a007988 */ /* 0x0003e8000800044c */
[----:B0-----:R0:W5:Y:S01]  /*1cc90*/  LDL.LU R15, [R1+0xf14] ;  /* 0x000f1400010f7983 */ /* 0x0011620000300800 */
[----:B------:R-:W-:-:S03]  /*1cca0*/  LOP3.LUT R74, R74, 0x1000, R75, 0xf8, !PT ;  /* 0x000010004a4a7812 */ /* 0x000fc600078ef84b */
[----:B-1----:R0:W5:Y:S04]  /*1ccb0*/  LDL.LU R16, [R1+0xf10] ;  /* 0x000f100001107983 */ /* 0x0021680000300800 */
[----:B------:R1:W-:Y:S01]  /*1ccc0*/  STS.U16 [R26+UR76+0x32f00], R18 ;  /* 0x032f00121a007988 */ /* 0x0003e2000800044c */
[----:B------:R-:W-:-:S03]  /*1ccd0*/  LOP3.LUT R75, R0, 0x70, RZ, 0x3c, !PT ;  /* 0x00000070004b7812 */ /* 0x000fc600078e3cff */
[----:B------:R0:W5:Y:S04]  /*1cce0*/  LDL.LU R17, [R1+0xf0c] ;  /* 0x000f0c0001117983 */ /* 0x0001680000300800 */
[----:B------:R0:W-:Y:S04]  /*1ccf0*/  STS.U16 [R26+UR76+0x23300], R19 ;  /* 0x023300131a007988 */ /* 0x0001e8000800044c */
[----:B-1----:R1:W5:Y:S04]  /*1cd00*/  LDL.LU R18, [R1+0xf08] ;  /* 0x000f080001127983 */ /* 0x0023680000300800 */
[----:B------:R1:W-:Y:S04]  /*1cd10*/  STS.U16 [R26+UR76+0x33300], R20 ;  /* 0x033300141a007988 */ /* 0x0003e8000800044c */
[----:B0-----:R0:W5:Y:S04]  /*1cd20*/  LDL.LU R19, [R1+0xf04] ;  /* 0x000f040001137983 */ /* 0x0011680000300800 */
        /* <DEDUP_REMOVED lines=12> */
[----:B--2---:R2:W-:Y:S04]  /*1cdf0*/  STS.U16 [R75+UR76+0x20380], R28 ;  /* 0x0203801c4b007988 */ /* 0x0045e8000800044c */
[----:B-1----:R0:W5:Y:S04]  /*1ce00*/  LDL.LU R26, [R1+0xee8] ;  /* 0x000ee800011a7983 */ /* 0x0021680000300800 */
[----:B------:R1:W-:Y:S04]  /*1ce10*/  STS.U16 [R75+UR76+0x30380], R29 ;  /* 0x0303801d4b007988 */ /* 0x0003e8000800044c */
[----:B------:R0:W5:Y:S04]  /*1ce20*/  LDL.LU R27, [R1+0xee4] ;  /* 0x000ee400011b7983 */ /* 0x0001680000300800 */
[----:B--2---:R0:W5:Y:S04]  /*1ce30*/  LDL.LU R28, [R1+0xee0] ;  /* 0x000ee000011c7983 */ /* 0x0041680000300800 */
[----:B-1----:R0:W5:Y:S04]  /*1ce40*/  LDL.LU R29, [R1+0xedc] ;  /* 0x000edc00011d7983 */ /* 0x0021680000300800 */
[----:B---3--:R1:W-:Y:S04]  /*1ce50*/  STS.U16 [R75+UR76+0x20780], R30 ;  /* 0x0207801e4b007988 */ /* 0x0083e8000800044c */
[----:B----4-:R2:W-:Y:S04]  /*1ce60*/  STS.U16 [R75+UR76+0x30780], R31 ;  /* 0x0307801f4b007988 */ /* 0x0105e8000800044c */
[----:B------:R3:W-:Y:S04]  /*1ce70*/  STS.U16 [R75+UR76+0x20b80], R32 ;  /* 0x020b80204b007988 */ /* 0x0007e8000800044c */
[----:B-1----:R0:W5:Y:S04]  /*1ce80*/  LDL.LU R30, [R1+0xed8] ;  /* 0x000ed800011e7983 */ /* 0x0021680000300800 */
[----:B------:R1:W-:Y:S04]  /*1ce90*/  STS.U16 [R75+UR76+0x30b80], R33 ;  /* 0x030b80214b007988 */ /* 0x0003e8000800044c */
[----:B--2---:R0:W5:Y:S04]  /*1cea0*/  LDL.LU R31, [R1+0xed4] ;  /* 0x000ed400011f7983 */ /* 0x0041680000300800 */
[----:B---3--:R0:W5:Y:S04]  /*1ceb0*/  LDL.LU R32, [R1+0xed0] ;  /* 0x000ed00001207983 */ /* 0x0081680000300800 */
[----:B------:R2:W-:Y:S04]  /*1cec0*/  STS.U16 [R75+UR76+0x20f80], R34 ;  /* 0x020f80224b007988 */ /* 0x0005e8000800044c */
[----:B------:R3:W-:Y:S04]  /*1ced0*/  STS.U16 [R75+UR76+0x30f80], R35 ;  /* 0x030f80234b007988 */ /* 0x0007e8000800044c */
[----:B-1----:R0:W5:Y:S04]  /*1cee0*/  LDL.LU R33, [R1+0xecc] ;  /* 0x000ecc0001217983 */ /* 0x0021680000300800 */
[----:B------:R1:W-:Y:S04]  /*1cef0*/  STS.U16 [R75+UR76+0x21380], R36 ;  /* 0x021380244b007988 */ /* 0x0003e8000800044c */
[----:B--2---:R0:W5:Y:S04]  /*1cf00*/  LDL.LU R34, [R1+0xec8] ;  /* 0x000ec80001227983 */ /* 0x0041680000300800 */
[----:B------:R2:W-:Y:S04]  /*1cf10*/  STS.U16 [R75+UR76+0x31380], R37 ;  /* 0x031380254b007988 */ /* 0x0005e8000800044c */
[----:B---3--:R0:W5:Y:S04]  /*1cf20*/  LDL.LU R35, [R1+0xec4] ;  /* 0x000ec40001237983 */ /* 0x0081680000300800 */
        /* <DEDUP_REMOVED lines=44> */
[----:B--2---:R0:W5:Y:S01]  /*1d1f0*/  LDL.LU R58, [R1+0xe68] ;  /* 0x000e6800013a7983 */ /* 0x0041620000300800 */
[----:B---3--:R-:W-:-:S03]  /*1d200*/  LOP3.LUT R66, R74, 0x20, RZ, 0x3c, !PT ;  /* 0x000000204a427812 */ /* 0x008fc600078e3cff */
[----:B------:R1:W-:Y:S01]  /*1d210*/  STS.U16 [R74+UR76+0x42000], R59 ;  /* 0x0420003b4a007988 */ /* 0x0003e2000800044c */
[----:B------:R-:W-:-:S03]  /*1d220*/  LOP3.LUT R75, R74, 0x40, RZ, 0x3c, !PT ;  /* 0x000000404a4b7812 */ /* 0x000fc600078e3cff */
[----:B------:R2:W-:Y:S04]  /*1d230*/  STS.U16 [R74+UR76+0x42400], R60 ;  /* 0x0424003c4a007988 */ /* 0x0005e8000800044c */
[----:B------:R3:W-:Y:S04]  /*1d240*/  STS.U16 [R74+UR76+0x42800], R61 ;  /* 0x0428003d4a007988 */ /* 0x0007e8000800044c */
[----:B-1----:R0:W5:Y:S04]  /*1d250*/  LDL.LU R59, [R1+0xe64] ;  /* 0x000e6400013b7983 */ /* 0x0021680000300800 */
[----:B--2---:R0:W5:Y:S04]  /*1d260*/  LDL.LU R60, [R1+0xe60] ;  /* 0x000e6000013c7983 */ /* 0x0041680000300800 */
[----:B---3--:R0:W5:Y:S04]  /*1d270*/  LDL.LU R61, [R1+0xe5c] ;  /* 0x000e5c00013d7983 */ /* 0x0081680000300800 */
[----:B------:R1:W-:Y:S04]  /*1d280*/  STS.U16 [R74+UR76+0x42c00], R62 ;  /* 0x042c003e4a007988 */ /* 0x0003e8000800044c */
[----:B------:R2:W-:Y:S04]  /*1d290*/  STS.U16 [R66+UR76+0x42100], R63 ;  /* 0x0421003f42007988 */ /* 0x0005e8000800044c */
[----:B------:R3:W-:Y:S04]  /*1d2a0*/  STS.U16 [R66+UR76+0x42500], R64 ;  /* 0x0425004042007988 */ /* 0x0007e8000800044c */
[----:B-1----:R0:W5:Y:S01]  /*1d2b0*/  LDL.LU R62, [R1+0xe58] ;  /* 0x000e5800013e7983 */ /* 0x0021620000300800 */
[----:B------:R-:W-:-:S03]  /*1d2c0*/  LOP3.LUT R74, R74, 0x60, RZ, 0x3c, !PT ;  /* 0x000000604a4a7812 */ /* 0x000fc600078e3cff */
[----:B--2---:R0:W5:Y:S04]  /*1d2d0*/  LDL.LU R63, [R1+0xe54] ;  /* 0x000e5400013f7983 */ /* 0x0041680000300800 */
[----:B---3--:R0:W5:Y:S04]  /*1d2e0*/  LDL.LU R64, [R1+0xe50] ;  /* 0x000e500001407983 */ /* 0x0081680000300800 */
[----:B------:R1:W-:Y:S04]  /*1d2f0*/  STS.U16 [R66+UR76+0x42900], R65 ;  /* 0x0429004142007988 */ /* 0x0003e8000800044c */
[----:B------:R2:W-:Y:S04]  /*1d300*/  STS.U16 [R66+UR76+0x42d00], R67 ;  /* 0x042d004342007988 */ /* 0x0005e8000800044c */
[----:B------:R3:W-:Y:S04]  /*1d310*/  STS.U16 [R75+UR76+0x42200], R68 ;  /* 0x042200444b007988 */ /* 0x0007e8000800044c */
[----:B-1----:R0:W5:Y:S04]  /*1d320*/  LDL.LU R65, [R1+0xe4c] ;  /* 0x000e4c0001417983 */ /* 0x0021680000300800 */
[----:B--2---:R0:W5:Y:S04]  /*1d330*/  LDL.LU R66, [R1+0xe48] ;  /* 0x000e480001427983 */ /* 0x0041680000300800 */
[----:B------:R0:W5:Y:S04]  /*1d340*/  LDL.LU R67, [R1+0xe44] ;  /* 0x000e440001437983 */ /* 0x0001680000300800 */
[----:B---3--:R0:W5:Y:S04]  /*1d350*/  LDL.LU R68, [R1+0xe40] ;  /* 0x000e400001447983 */ /* 0x0081680000300800 */
[----:B------:R1:W-:Y:S04]  /*1d360*/  STS.U16 [R75+UR76+0x42600], R69 ;  /* 0x042600454b007988 */ /* 0x0003e8000800044c */
        /* <DEDUP_REMOVED lines=8> */
[----:B-1----:R0:W5:Y:S04]  /*1d3f0*/  LDL.LU R72, [R1+0xe30] ;  /* 0x000e300001487983 */ /* 0x0021680000300800 */
[----:B--2---:R0:W5:Y:S04]  /*1d400*/  LDL.LU R73, [R1+0xe2c] ;  /* 0x000e2c0001497983 */ /* 0x0041680000300800 */
[----:B---3--:R-:W2:Y:S04]  /*1d410*/  LDL R125, [R1+0xa28] ;  /* 0x000a2800017d7983 */ /* 0x008ea80000100800 */
[----:B------:R2:W-:Y:S01]  /*1d420*/  STS.U16 [R74+UR76+0x42f00], R124 ;  /* 0x042f007c4a007988 */ /* 0x0005e2000800044c */
[----:B------:R1:W-:Y:S06]  /*1d430*/  MEMBAR.ALL.CTA ;  /* 0x0000000000007992 */ /* 0x0003ec0000008000 */
[----:B-1----:R-:W1:Y:S02]  /*1d440*/  FENCE.VIEW.ASYNC.S ;  /* 0x00000000000073c6 */ /* 0x002e640000000000 */
[----:B-1----:R-:W-:Y:S01]  /*1d450*/  BAR.SYNC.DEFER_BLOCKING 0x0 ;  /* 0x0000000000007b1d */ /* 0x002fe20000010000 */
[----:B--2---:R-:W-:-:S05]  /*1d460*/  LEA R74, R125, UR76, 0x3 ;  /* 0x0000004c7d4a7c11 */ /* 0x004fca000f8e18ff */
[----:B------:R-:W-:-:S05]  /*1d470*/  VIADD R74, R74, 0x44000 ;  /* 0x000440004a4a7836 */ /* 0x000fca0000000000 */
[----:B------:R-:W-:Y:S01]  /*1d480*/  R2UR UR4, R74 ;  /* 0x000000004a0472ca */ /* 0x000fe200000e0000 */
[----:B0-----:R-:W-:-:S14]  /*1d490*/  @P0 BRA `(.L_x_9) ;  /* 0x0000000400740947 */ /* 0x001fdc0003800000 */
[----:B------:R-:W2:Y:S01]  /*1d4a0*/  LDL R74, [R1+0xe04] ;  /* 0x000e0400014a7983 */ /* 0x000ea20000100800 */
[----:B------:R-:W-:Y:S02]  /*1d4b0*/  ELECT P2, URZ, PT ;  /* 0x0000000000ff782f */ /* 0x000fe40003840000 */
[----:B------:R-:W-:Y:S01]  /*1d4c0*/  MOV.SPILL R124, UR73 ;  /* 0x00000049007c7c02 */ /* 0x000fe20009000f00 */
[----:B------:R0:W-:Y:S01]  /*1d4d0*/  STL [R1+0xe2c], R0 ;  /* 0x000e2c0001007387 */ /* 0x0001e20000100800 */
[----:B------:R-:W-:-:S03]  /*1d4e0*/  MOV.SPILL R125, UR7 ;  /* 0x00000007007d7c02 */ /* 0x000fc60009000f00 */
[----:B------:R1:W-:Y:S06]  /*1d4f0*/  STL [R1+0x624], R124 ;  /* 0x0006247c01007387 */ /* 0x0003ec0000100800 */
[----:B------:R-:W-:Y:S01]  /*1d500*/  @P2 IMAD.MOV.U32 R75, RZ, RZ, 0x40004040 ;  /* 0x40004040ff4b2424 */ /* 0x000fe200078e00ff */
[----:B0-----:R-:W-:Y:S01]  /*1d510*/  MOV.SPILL R0, UR72 ;  /* 0x0000004800007c02 */ /* 0x001fe20009000f00 */
[----:B------:R-:W-:Y:S01]  /*1d520*/  UMOV UR73, 0x8088010 ;  /* 0x0808801000497882 */ /* 0x000fe20000000000 */
[----:B-1----:R-:W-:Y:S02]  /*1d530*/  MOV.SPILL R124, UR6 ;  /* 0x00000006007c7c02 */ /* 0x002fe40009000f00 */
[----:B------:R-:W-:Y:S01]  /*1d540*/  @P2 R2UR UR75, R75 ;  /* 0x000000004b4b22ca */ /* 0x000fe200000e0000 */
[----:B------:R-:W-:Y:S01]  /*1d550*/  UMOV UR72, 0x0 ;  /* 0x0000000000487882 */ /* 0x000fe20000000000 */
[----:B------:R-:W-:-:S02]  /*1d560*/  UIADD3.64 UR6, UPT, UPT, UR8, 0x100, URZ ;  /* 0x0000010008067897 */ /* 0x000fc4000fffe0ff */
[----:B------:R-:W-:Y:S01]  /*1d570*/  UIADD3 UR77, UPT, UPT, UR5, 0x20, URZ ;  /* 0x00000020054d7890 */ /* 0x000fe2000fffe0ff */
[----:B--2---:R-:W-:-:S13]  /*1d580*/  R2UR UR74, R74 ;  /* 0x000000004a4a72ca */ /* 0x004fda00000e0000 */
[----:B------:R-:W-:-:S05]  /*1d590*/  IMAD.U32 R74, RZ, RZ, UR74 ;  /* 0x0000004aff4a7e24 */ /* 0x000fca000f8e00ff */
[----:B------:R-:W-:Y:S02]  /*1d5a0*/  @P2 R2UR UR74, R74 ;  /* 0x000000004a4a22ca */ /* 0x000fe400000e0000 */
[----:B------:R-:W2:Y:S11]  /*1d5b0*/  LDL.LU R74, [R1+0x624] ;  /* 0x00062400014a7983 */ /* 0x000eb60000300800 */
[----:B------:R0:W-:Y:S02]  /*1d5c0*/  UTCHMMA gdesc[UR74], gdesc[UR12], tmem[UR5], tmem[UR72], idesc[UR73], UPT ;  /* 0x00ff480c4a0075ea */ /* 0x0001e4000b800005 */
[----:B0-----:R-:W-:Y:S01]  /*1d5d0*/  UIADD3.64 UR72, UPT, UPT, UR8, 0x80, URZ ;  /* 0x0000008008487897 */ /* 0x001fe2000fffe0ff */
[----:B------:R-:W-:Y:S01]  /*1d5e0*/  UMOV UR74, 0x0 ;  /* 0x00000000004a7882 */ /* 0x000fe20000000000 */
[----:B------:R-:W-:-:S02]  /*1d5f0*/  UMOV UR75, 0x8088010 ;  /* 0x08088010004b7882 */ /* 0x000fc40000000000 */
[----:B------:R-:W-:Y:S05]  /*1d600*/  UTCHMMA gdesc[UR8], gdesc[UR10], tmem[UR5], tmem[UR74], idesc[UR75], UPT ;  /* 0x00ff4a0a080075ea */ /* 0x000fea000b800005 */
[----:B------:R0:W-:Y:S01]  /*1d610*/  UTCHMMA gdesc[UR72], gdesc[UR14], tmem[UR5], tmem[UR74], idesc[UR75], UPT ;  /* 0x00ff4a0e480075ea */ /* 0x0001e2000b800005 */
[----:B------:R1:W-:Y:S01]  /*1d620*/  UTCHMMA gdesc[UR6], gdesc[UR16], tmem[UR5], tmem[UR74], idesc[UR75], UPT ;  /* 0x00ff4a10060075ea */ /* 0x0003e2000b800005 */
[----:B0-----:R-:W-:Y:S02]  /*1d630*/  UIADD3.64 UR72, UPT, UPT, UR8, 0x180, URZ ;  /* 0x0000018008487897 */ /* 0x001fe4000fffe0ff */
[----:B-1----:R-:W-:-:S07]  /*1d640*/  UIADD3.64 UR6, UPT, UPT, UR8, 0x200, URZ ;  /* 0x0000020008067897 */ /* 0x002fce000fffe0ff */
[----:B------:R0:W-:Y:S02]  /*1d650*/  UTCHMMA gdesc[UR72], gdesc[UR18], tmem[UR5], tmem[UR74], idesc[UR75], UPT ;  /* 0x00ff4a12480075ea */ /* 0x0001e4000b800005 */
[----:B------:R1:W-:Y:S01]  /*1d660*/  UTCHMMA gdesc[UR6], gdesc[UR20], tmem[UR5], tmem[UR74], idesc[UR75], UPT ;  /* 0x00ff4a14060075ea */ /* 0x0003e2000b800005 */
[----:B0-----:R-:W-:Y:S02]  /*1d670*/  UIADD3.64 UR72, UPT, UPT, UR8, 0x280, URZ ;  /* 0x0000028008487897 */ /* 0x001fe4000fffe0ff */
[----:B-1----:R-:W-:-:S07]  /*1d680*/  UIADD3.64 UR6, UPT, UPT, UR8, 0x300, URZ ;  /* 0x0000030008067897 */ /* 0x002fce000fffe0ff */
[----:B------:R0:W-:Y:S02]  /*1d690*/  UTCHMMA gdesc[UR72], gdesc[UR22], tmem[UR5], tmem[UR74], idesc[UR75], UPT ;  /* 0x00ff4a16480075ea */ /* 0x0001e4000b800005 */
[----:B------:R1:W-:Y:S01]  /*1d6a0*/  UTCHMMA gdesc[UR6], gdesc[UR24], tmem[UR5], tmem[UR74], idesc[UR75], UPT ;  /* 0x00ff4a18060075ea */ /* 0x0003e2000b800005 */
[----:B0-----:R-:W-:Y:S02]  /*1d6b0*/  R2UR.FILL UR72, R0 ;  /* 0x00000000004872ca */ /* 0x001fe400004e0000 */
[----:B------:R0:W5:Y:S01]  /*1d6c0*/  LDL.LU R0, [R1+0xe2c] ;  /* 0x000e2c0001007983 */ /* 0x0001620000300800 */
[----:B-1----:R-:W-:Y:S02]  /*1d6d0*/  UIADD3 UR74, UPT, UPT, UR5, 0x20, URZ ;  /* 0x00000020054a7890 */ /* 0x002fe4000fffe0ff */
[----:B------:R-:W-:Y:S01]  /*1d6e0*/  UIADD3 UR75, UPT, UPT, UR5, 0x20, URZ ;  /* 0x00000020054b7890 */ /* 0x000fe2000fffe0ff */
[----:B------:R-:W-:Y:S01]  /*1d6f0*/  UMOV UR6, 0x0 ;  /* 0x0000000000067882 */ /* 0x000fe20000000000 */
[----:B------:R-:W-:-:S05]  /*1d700*/  UMOV UR7, 0x8088010 ;  /* 0x0808801000077882 */ /* 0x000fca0000000000 */
[----:B------:R1:W-:Y:S02]  /*1d710*/  UTCHMMA gdesc[UR26], gdesc[UR12], tmem[UR74], tmem[UR6], idesc[UR7], UPT ;  /* 0x00ff060c1a0075ea */ /* 0x0003e4000b80004a */
[----:B------:R3:W-:Y:S01]  /*1d720*/  UTCHMMA gdesc[UR28], gdesc[UR10], tmem[UR75], tmem[UR6], idesc[UR7], UPT ;  /* 0x00ff060a1c0075ea */ /* 0x0007e2000b80004b */
[----:B-1----:R-:W-:Y:S01]  /*1d730*/  UMOV UR74, 0x0 ;  /* 0x00000000004a7882 */ /* 0x002fe20000000000 */
[----:B---3--:R-:W-:Y:S02]  /*1d740*/  UMOV UR75, 0x8088010 ;  /* 0x08088010004b7882 */ /* 0x008fe40000000000 */
[----:B------:R1:W-:Y:S02]  /*1d750*/  UTCHMMA gdesc[UR30], gdesc[UR14], tmem[UR77], tmem[UR74], idesc[UR75], UPT ;  /* 0x00ff4a0e1e0075ea */ /* 0x0003e4000b80004d */
[----:B-1----:R-:W-:Y:S02]  /*1d760*/  UIADD3 UR74, UPT, UPT, UR5, 0x20, URZ ;  /* 0x00000020054a7890 */ /* 0x002fe4000fffe0ff */
[----:B------:R-:W-:-:S07]  /*1d770*/  UIADD3 UR75, UPT, UPT, UR5, 0x20, URZ ;  /* 0x00000020054b7890 */ /* 0x000fce000fffe0ff */
[----:B------:R-:W-:Y:S02]  /*1d780*/  UTCHMMA gdesc[UR32], gdesc[UR16], tmem[UR74], tmem[UR6], idesc[UR7], UPT ;  /* 0x00ff0610200075ea */ /* 0x000fe4000b80004a */
[----:B------:R-:W-:Y:S01]  /*1d790*/  UTCHMMA gdesc[UR34], gdesc[UR18], tmem[UR75], tmem[UR6], idesc[UR7], UPT ;  /* 0x00ff0612220075ea */ /* 0x000fe2000b80004b */
[----:B------:R1:W-:Y:S01]  /*1d7a0*/  UTCHMMA gdesc[UR36], gdesc[UR20], tmem[UR74], tmem[UR6], idesc[UR7], UPT ;  /* 0x00ff0614240075ea */ /* 0x0003e2000b80004a */
[----:B------:R3:W-:Y:S01]  /*1d7b0*/  UTCHMMA gdesc[UR38], gdesc[UR22], tmem[UR75], tmem[UR6], idesc[UR7], UPT ;  /* 0x00ff0616260075ea */ /* 0x0007e2000b80004b */
[----:B-1----:R-:W-:Y:S01]  /*1d7c0*/  UMOV UR74, 0x0 ;  /* 0x00000000004a7882 */ /* 0x002fe20000000000 */
[----:B---3--:R-:W-:Y:S02]  /*1d7d0*/  UMOV UR75, 0x8088010 ;  /* 0x08088010004b7882 */ /* 0x008fe40000000000 */
[----:B------:R1:W-:Y:S02]  /*1d7e0*/  UTCHMMA gdesc[UR40], gdesc[UR24], tmem[UR77], tmem[UR74], idesc[UR75], UPT ;  /* 0x00ff4a18280075ea */ /* 0x0003e4000b80004d */
[----:B-1----:R-:W-:-:S02]  /*1d7f0*/  UIADD3 UR74, UPT, UPT, UR5, 0x40, URZ ;  /* 0x00000040054a7890 */ /* 0x002fc4000fffe0ff */
[----:B------:R-:W-:Y:S02]  /*1d800*/  UIADD3 UR75, UPT, UPT, UR5, 0x40, URZ ;  /* 0x00000040054b7890 */ /* 0x000fe4000fffe0ff */
[----:B------:R-:W-:-:S05]  /*1d810*/  UIADD3 UR77, UPT, UPT, UR5, 0x40, URZ ;  /* 0x00000040054d7890 */ /* 0x000fca000fffe0ff */
        /* <DEDUP_REMOVED lines=11> */
[----:B------:R1:W-:Y:S01]  /*1d8d0*/  UTCHMMA gdesc[UR54], gdesc[UR22], tmem[UR75], tmem[UR6], idesc[UR7], UPT ;  /* 0x00ff0616360075ea */ /* 0x0003e2000b80004b */
[----:B------:R3:W-:Y:S01]  /*1d8e0*/  UTCHMMA gdesc[UR56], gdesc[UR24], tmem[UR74], tmem[UR6], idesc[UR7], UPT ;  /* 0x00ff0618380075ea */ /* 0x0007e2000b80004a */
[----:B-1----:R-:W-:Y:S01]  /*1d8f0*/  UIADD3 UR75, UPT, UPT, UR5, 0x60, URZ ;  /* 0x00000060054b7890 */ /* 0x002fe2000fffe0ff */
[----:B---3--:R-:W-:-:S08]  /*1d900*/  UMOV UR74, 0x0 ;  /* 0x00000000004a7882 */ /* 0x008fd00000000000 */
[----:B------:R1:W-:Y:S02]  /*1d910*/  UTCHMMA gdesc[UR58], gdesc[UR12], tmem[UR75], tmem[UR6], idesc[UR7], UPT ;  /* 0x00ff060c3a0075ea */ /* 0x0003e4000b80004b */
[----:B-1----:R-:W-:Y:S02]  /*1d920*/  UMOV UR75, 0x8088010 ;  /* 0x08088010004b7882 */ /* 0x002fe40000000000 */
[----:B------:R1:W-:Y:S02]  /*1d930*/  UTCHMMA gdesc[UR60], gdesc[UR10], tmem[UR77], tmem[UR74], idesc[UR75], UPT ;  /* 0x00ff4a0a3c0075ea */ /* 0x0003e4000b80004d */
[----:B-1----:R-:W-:Y:S02]  /*1d940*/  UIADD3 UR74, UPT, UPT, UR5, 0x60, URZ ;  /* 0x00000060054a7890 */ /* 0x002fe4000fffe0ff */
[----:B------:R-:W-:-:S07]  /*1d950*/  UIADD3 UR75, UPT, UPT, UR5, 0x60, URZ ;  /* 0x00000060054b7890 */ /* 0x000fce000fffe0ff */
[----:B------:R-:W-:Y:S02]  /*1d960*/  UTCHMMA gdesc[UR62], gdesc[UR14], tmem[UR74], tmem[UR6], idesc[UR7], UPT ;  /* 0x00ff060e3e0075ea */ /* 0x000fe4000b80004a */
[----:B------:R-:W-:Y:S01]  /*1d970*/  UTCHMMA gdesc[UR64], gdesc[UR16], tmem[UR75], tmem[UR6], idesc[UR7], UPT ;  /* 0x00ff0610400075ea */ /* 0x000fe2000b80004b */
[----:B------:R1:W-:Y:S01]  /*1d980*/  UTCHMMA gdesc[UR66], gdesc[UR18], tmem[UR74], tmem[UR6], idesc[UR7], UPT ;  /* 0x00ff0612420075ea */ /* 0x0003e2000b80004a */
[----:B------:R3:W-:Y:S01]  /*1d990*/  UTCHMMA gdesc[UR68], gdesc[UR20], tmem[UR75], tmem[UR6], idesc[UR7], UPT ;  /* 0x00ff0614440075ea */ /* 0x0007e2000b80004b */
[----:B------:R-:W-:Y:S01]  /*1d9a0*/  IMAD.MOV.U32 R75, RZ, RZ, RZ ;  /* 0x000000ffff4b7224 */ /* 0x000fe200078e00ff */
[----:B-1----:R-:W-:Y:S01]  /*1d9b0*/  UMOV UR74, 0x0 ;  /* 0x00000000004a7882 */ /* 0x002fe20000000000 */
[----:B---3--:R-:W-:Y:S02]  /*1d9c0*/  UMOV UR75, 0x8088010 ;  /* 0x08088010004b7882 */ /* 0x008fe40000000000 */
[----:B------:R1:W-:Y:S02]  /*1d9d0*/  UTCHMMA gdesc[UR70], gdesc[UR22], tmem[UR77], tmem[UR74], idesc[UR75], UPT ;  /* 0x00ff4a16460075ea */ /* 0x0003e4000b80004d */
[----:B-1----:R-:W-:Y:S01]  /*1d9e0*/  UIADD3 UR74, UPT, UPT, UR5, 0x60, URZ ;  /* 0x00000060054a7890 */ /* 0x002fe2000fffe0ff */
[----:B--2---:R-:W-:Y:S01]  /*1d9f0*/  R2UR.FILL UR73, R74 ;  /* 0x000000004a4972ca */ /* 0x004fe200004e0000 */
[----:B------:R-:W-:-:S05]  /*1da00*/  IMAD.U32 R74, RZ, RZ, UR4 ;  /* 0x00000004ff4a7e24 */ /* 0x000fca000f8e00ff */
[----:B------:R-:W-:-:S07]  /*1da10*/  @P2 MOV R74, R74 ;  /* 0x0000004a004a2202 */ /* 0x000fce0000000f00 */
[----:B------:R1:W-:Y:S02]  /*1da20*/  UTCHMMA gdesc[UR72], gdesc[UR24], tmem[UR74], tmem[UR6], idesc[UR7], UPT ;  /* 0x00ff0618480075ea */ /* 0x0003e4000b80004a */
[----:B-1----:R-:W-:Y:S02]  /*1da30*/  @P2 R2UR UR74, R74 ;  /* 0x000000004a4a22ca */ /* 0x002fe400000e0000 */
[----:B------:R-:W-:-:S11]  /*1da40*/  R2UR.FILL UR7, R125 ;  /* 0x000000007d0772ca */ /* 0x000fd600004e0000 */
[----:B------:R0:W-:Y:S01]  /*1da50*/  UTCBAR [UR74], URZ ;  /* 0x000000ff4a0073e9 */ /* 0x0001e200080000ff */
[----:B------:R-:W-:-:S15]  /*1da60*/  R2UR.FILL UR6, R124 ;  /* 0x000000007c0672ca */ /* 0x000fde00004e0000 */
.L_x_9:
[----:B------:R-:W1:Y:S01]  /*1da70*/  LDC R74, c[0x0][0x3a0] ;  /* 0x0000e800ff4a7b82 */ /* 0x000e620000000800 */
[----:B------:R-:W2:Y:S04]  /*1da80*/  LDL R125, [R1+0x65c] ;  /* 0x00065c00017d7983 */ /* 0x000ea80000100800 */
[----:B------:R-:W3:Y:S01]  /*1da90*/  LDL.LU R124, [R1+0xaa0] ;  /* 0x000aa000017c7983 */ /* 0x000ee20000300800 */
[----:B-1----:R-:W-:-:S05]  /*1daa0*/  VIADD R74, R74, 0x7f ;  /* 0x0000007f4a4a7836 */ /* 0x002fca0000000000 */
[----:B------:R-:W-:-:S04]  /*1dab0*/  SHF.R.S32.HI R75, RZ, 0x1f, R74 ;  /* 0x0000001fff4b7819 */ /* 0x000fc8000001144a */
[----:B------:R-:W-:-:S04]  /*1dac0*/  LEA.HI R74, R75, R74, RZ, 0x7 ;  /* 0x0000004a4b4a7211 */ /* 0x000fc800078f38ff */
[----:B------:R-:W-:-:S04]  /*1dad0*/  SHF.R.S32.HI R74, RZ, 0x7, R74 ;  /* 0x00000007ff4a7819 */ /* 0x000fc8000001144a */
[----:B------:R-:W-:Y:S02]  /*1dae0*/  VIMNMX R75, PT, PT, R74, 0x1, !PT ;  /* 0x000000014a4b7848 */ /* 0x000fe40007fe0100 */
[----:B------:R-:W4:Y:S03]  /*1daf0*/  LDL.LU R74, [R1+0xa28] ;  /* 0x000a2800014a7983 */ /* 0x000f260000300800 */
[----:B------:R-:W-:-:S05]  /*1db00*/  VIADD R75, R75, 0xffffffff ;  /* 0xffffffff4b4b7836 */ /* 0x000fca0000000000 */
[----:B--2---:R-:W-:Y:S01]  /*1db10*/  ISETP.NE.U32.AND P3, PT, R125, R75, PT ;  /* 0x0000004b7d00720c */ /* 0x004fe20003f65070 */
[----:B---3--:R3:W-:Y:S01]  /*1db20*/  STL [R1+0x628], R124 ;  /* 0x0006287c01007387 */ /* 0x0087e20000100800 */
[----:B----4-:R-:W-:-:S05]  /*1db30*/  VIADD R74, R74, 0x1 ;  /* 0x000000014a4a7836 */ /* 0x010fca0000000000 */
[----:B------:R-:W-:-:S04]  /*1db40*/  ISETP.GT.AND P2, PT, R74, 0x1, PT ;  /* 0x000000014a00780c */ /* 0x000fc80003f44270 */
[----:B------:R-:W-:Y:S02]  /*1db50*/  SEL R75, RZ, 0x1, !P2 ;  /* 0x00000001ff4b7807 */ /* 0x000fe40005000000 */
[----:B------:R-:W-:Y:S02]  /*1db60*/  SEL R74, R74, RZ, !P2 ;  /* 0x000000ff4a4a7207 */ /* 0x000fe40005000000 */
[----:B------:R-:W-:-:S05]  /*1db70*/  LOP3.LUT R75, R124, R75, RZ, 0x3c, !PT ;  /* 0x0000004b7c4b7212 */ /* 0x000fca00078e3cff */
[----:B------:R3:W-:Y:S04]  /*1db80*/  STL [R1+0xaa0], R75 ;  /* 0x000aa04b01007387 */ /* 0x0007e80000100800 */
[----:B------:R3:W-:Y:S01]  /*1db90*/  STL [R1+0xa28], R74 ;  /* 0x000a284a01007387 */ /* 0x0007e20000100800 */
[----:B------:R-:W-:Y:S05]  /*1dba0*/  @P3 BRA `(.L_x_10) ;  /* 0xfffffee000603947 */ /* 0x000fea000383ffff */
.L_x_7:
[----:B-----5:R-:W2:Y:S02]  /*1dbb0*/  LDC R0, c[0x0][0x3a0] ;  /* 0x0000e800ff007b82 */ /* 0x020ea40000000800 */
[----:B--2---:R-:W-:-:S05]  /*1dbc0*/  VIADD R0, R0, 0x7f ;  /* 0x0000007f00007836 */ /* 0x004fca0000000000 */
[----:B------:R-:W-:-:S13]  /*1dbd0*/  ISETP.GE.AND P0, PT, R0, 0x80, PT ;  /* 0x000000800000780c */ /* 0x000fda0003f06270 */
[----:B------:R-:W-:Y:S05]  /*1dbe0*/  @!P0 BRA `(.L_x_11) ;  /* 0x0000000000108947 */ /* 0x000fea0003800000 */
[----:B---3--:R-:W2:Y:S02]  /*1dbf0*/  LDL.LU R74, [R1+0x628] ;  /* 0x00062800014a7983 */ /* 0x008ea40000300800 */
[----:B--2---:R-:W-:-:S04]  /*1dc00*/  IMAD.U32 R0, R74, -0x80000000, RZ ;  /* 0x800000004a007824 */ /* 0x004fc800078e00ff */
[----:B------:R-:W2:Y:S02]  /*1dc10*/  SYNCS.PHASECHK.TRANS64.TRYWAIT P0, [UR4], R0 ;  /* 0x00000000ff0075a7 */ /* 0x000ea40008001104 */
[----:B--2---:R-:W-:Y:S05]  /*1dc20*/  @!P0 BRA `(.L_x_12) ;  /* 0x0000001c00088947 */ /* 0x004fea0003800000 */
.L_x_11:
[----:B------:R-:W2:Y:S01]  /*1dc30*/  LDL.LU R2, [R1+0xe28] ;  /* 0x000e280001027983 */ /* 0x000ea20000300800 */
[----:B------:R-:W-:Y:S06]  /*1dc40*/  BAR.SYNC.DEFER_BLOCKING 0x0 ;  /* 0x0000000000007b1d */ /* 0x000fec0000010000 */
[----:B---3--:R-:W3:Y:S04]  /*1dc50*/  LDL.LU R74, [R1+0xc80] ;  /* 0x000c8000014a7983 */ /* 0x008ee80000300800 */
[----:B------:R-:W4:Y:S01]  /*1dc60*/  LDL.LU R73, [R1+0xd50] ;  /* 0x000d500001497983 */ /* 0x000f220000300800 */
[----:B------:R-:W5:Y:S02]  /*1dc70*/  @!P1 SYNCS.CCTL.IV [UR76+0x44000] ;  /* 0x04400000ff0099b1 */ /* 0x000f64000800004c */
[----:B-----5:R-:W-:Y:S06]  /*1dc80*/  BAR.SYNC.DEFER_BLOCKING 0x0 ;  /* 0x0000000000007b1d */ /* 0x020fec0000010000 */
[----:B------:R-:W5:Y:S01]  /*1dc90*/  @!P1 SYNCS.CCTL.IV [UR76+0x44008] ;  /* 0x04400800ff0099b1 */ /* 0x000f62000800004c */
[----:B--2---:R-:W-:-:S02]  /*1dca0*/  R2UR UR4, R2 ;  /* 0x00000000020472ca */ /* 0x004fc400000e0000 */
[----:B------:R-:W2:Y:S11]  /*1dcb0*/  S2R R2, SR_TID.X ;  /* 0x0000000000027919 */ /* 0x000eb60000002100 */
[----:B------:R-:W0:Y:S01]  /*1dcc0*/  LDTM.x64 R4, tmem[UR4] ;  /* 0x00000004000479ee */ /* 0x000e220008340000 */
[----:B------:R-:W-:Y:S01]  /*1dcd0*/  NOP ;  /* 0x0000000000007918 */ /* 0x000fe20000000000 */
[----:B--2---:R-:W-:-:S02]  /*1dce0*/  LOP3.LUT R72, R2, 0x80, RZ, 0xc0, !PT ;  /* 0x0000008002487812 */ /* 0x004fc400078ec0ff */
[----:B------:R-:W-:Y:S02]  /*1dcf0*/  LOP3.LUT R3, R2, 0x7f, RZ, 0xc0, !PT ;  /* 0x0000007f02037812 */ /* 0x000fe400078ec0ff */
[----:B0-----:R-:W-:Y:S02]  /*1dd00*/  F2FP.F16.F32.PACK_AB R44, R45, R44 ;  /* 0x0000002c2d2c723e */ /* 0x001fe400000000ff */
[----:B------:R-:W-:Y:S02]  /*1dd10*/  F2FP.F16.F32.PACK_AB R45, R47, R46 ;  /* 0x0000002e2f2d723e */ /* 0x000fe400000000ff */
[----:B------:R-:W-:Y:S02]  /*1dd20*/  F2FP.F16.F32.PACK_AB R46, R49, R48 ;  /* 0x00000030312e723e */ /* 0x000fe400000000ff */
[----:B------:R-:W2:Y:S01]  /*1dd30*/  LDL.LU R48, [R1+0xe00] ;  /* 0x000e000001307983 */ /* 0x000ea20000300800 */
[----:B------:R-:W-:Y:S02]  /*1dd40*/  LEA R72, R72, UR76, 0x5 ;  /* 0x0000004c48487c11 */ /* 0x000fe4000f8e28ff */
[----:B------:R-:W-:-:S02]  /*1dd50*/  F2FP.F16.F32.PACK_AB R36, R37, R36 ;  /* 0x000000242524723e */ /* 0x000fc400000000ff */
[----:B------:R-:W-:Y:S01]  /*1dd60*/  F2FP.F16.F32.PACK_AB R37, R39, R38 ;  /* 0x000000262725723e */ /* 0x000fe200000000ff */
[----:B------:R-:W-:Y:S01]  /*1dd70*/  IMAD R72, R3, 0x10, R72 ;  /* 0x0000001003487824 */ /* 0x000fe200078e0248 */
[----:B------:R-:W-:Y:S02]  /*1dd80*/  F2FP.F16.F32.PACK_AB R80, R5, R4 ;  /* 0x000000040550723e */ /* 0x000fe400000000ff */
[----:B------:R-:W-:Y:S02]  /*1dd90*/  F2FP.F16.F32.PACK_AB R81, R7, R6 ;  /* 0x000000060751723e */ /* 0x000fe400000000ff */
[----:B------:R-:W-:Y:S02]  /*1dda0*/  F2FP.F16.F32.PACK_AB R82, R9, R8 ;  /* 0x000000080952723e */ /* 0x000fe400000000ff */
[----:B------:R-:W-:Y:S02]  /*1ddb0*/  F2FP.F16.F32.PACK_AB R83, R11, R10 ;  /* 0x0000000a0b53723e */ /* 0x000fe400000000ff */
[----:B------:R-:W-:-:S02]  /*1ddc0*/  F2FP.F16.F32.PACK_AB R38, R41, R40 ;  /* 0x000000282926723e */ /* 0x000fc400000000ff */
[----:B------:R-:W-:Y:S01]  /*1ddd0*/  F2FP.F16.F32.PACK_AB R39, R43, R42 ;  /* 0x0000002a2b27723e */ /* 0x000fe200000000ff */
[----:B-----5:R-:W-:Y:S04]  /*1dde0*/  STS.128 [R72], R80 ;  /* 0x0000005048007388 */ /* 0x020fe80000000c00 */
[----:B------:R0:W-:Y:S01]  /*1ddf0*/  STS.128 [R72+0x800], R36 ;  /* 0x0008002448007388 */ /* 0x0001e20000000c00 */
[----:B------:R-:W-:Y:S02]  /*1de00*/  LOP3.LUT R0, R2, 0xff, RZ, 0xc0, !PT ;  /* 0x000000ff02007812 */ /* 0x000fe400078ec0ff */
[----:B------:R-:W-:Y:S01]  /*1de10*/  F2FP.F16.F32.PACK_AB R68, R29, R28 ;  /* 0x0000001c1d44723e */ /* 0x000fe200000000ff */
[----:B------:R-:W5:Y:S01]  /*1de20*/  LDC.64 R2, c[0x0][0x398] ;  /* 0x0000e600ff027b82 */ /* 0x000f620000000a00 */
[----:B------:R-:W-:-:S07]  /*1de30*/  LEA R28, R0, UR76, 0x4 ;  /* 0x0000004c001c7c11 */ /* 0x000fce000f8e20ff */
[----:B------:R-:W-:Y:S01]  /*1de40*/  BAR.SYNC.DEFER_BLOCKING 0x0 ;  /* 0x0000000000007b1d */ /* 0x000fe20000010000 */
[----:B------:R-:W-:Y:S02]  /*1de50*/  F2FP.F16.F32.PACK_AB R4, R13, R12 ;  /* 0x0000000c0d04723e */ /* 0x000fe400000000ff */
[----:B------:R-:W-:Y:S02]  /*1de60*/  F2FP.F16.F32.PACK_AB R5, R15, R14 ;  /* 0x0000000e0f05723e */ /* 0x000fe400000000ff */
[----:B------:R-:W-:-:S03]  /*1de70*/  F2FP.F16.F32.PACK_AB R6, R17, R16 ;  /* 0x000000101106723e */ /* 0x000fc600000000ff */
[----:B------:R-:W1:Y:S01]  /*1de80*/  LDC R0, c[0x0][0x3b8] ;  /* 0x0000ee00ff007b82 */ /* 0x000e620000000800 */
[----:B------:R-:W-:Y:S02]  /*1de90*/  F2FP.F16.F32.PACK_AB R7, R19, R18 ;  /* 0x000000121307723e */ /* 0x000fe400000000ff */
[----:B------:R-:W0:Y:S04]  /*1dea0*/  LDS.128 R16, [R28] ;  /* 0x000000001c107984 */ /* 0x000e280000000c00 */
[----:B------:R-:W0:Y:S01]  /*1deb0*/  LDS.128 R12, [R28+0x1000] ;  /* 0x001000001c0c7984 */ /* 0x000e220000000c00 */
[----:B------:R-:W-:Y:S01]  /*1dec0*/  BAR.SYNC.DEFER_BLOCKING 0x0 ;  /* 0x0000000000007b1d */ /* 0x000fe20000010000 */
[----:B------:R-:W-:-:S05]  /*1ded0*/  F2FP.F16.F32.PACK_AB R47, R51, R50 ;  /* 0x00000032332f723e */ /* 0x000fca00000000ff */
[----:B------:R-:W-:Y:S04]  /*1dee0*/  STS.128 [R72], R4 ;  /* 0x0000000448007388 */ /* 0x000fe80000000c00 */
[----:B------:R0:W-:Y:S01]  /*1def0*/  STS.128 [R72+0x800], R44 ;  /* 0x0008002c48007388 */ /* 0x0001e20000000c00 */
[----:B------:R-:W-:Y:S02]  /*1df00*/  F2FP.F16.F32.PACK_AB R76, R21, R20 ;  /* 0x00000014154c723e */ /* 0x000fe400000000ff */
[----:B------:R-:W-:Y:S01]  /*1df10*/  F2FP.F16.F32.PACK_AB R77, R23, R22 ;  /* 0x00000016174d723e */ /* 0x000fe200000000ff */
[----:B------:R-:W-:Y:S01]  /*1df20*/  BAR.SYNC.DEFER_BLOCKING 0x0 ;  /* 0x0000000000007b1d */ /* 0x000fe20000010000 */
[----:B------:R-:W-:Y:S02]  /*1df30*/  F2FP.F16.F32.PACK_AB R78, R25, R24 ;  /* 0x00000018194e723e */ /* 0x000fe400000000ff */
[----:B------:R-:W-:-:S02]  /*1df40*/  F2FP.F16.F32.PACK_AB R79, R27, R26 ;  /* 0x0000001a1b4f723e */ /* 0x000fc400000000ff */
[----:B------:R-:W-:Y:S01]  /*1df50*/  F2FP.F16.F32.PACK_AB R52, R53, R52 ;  /* 0x000000343534723e */ /* 0x000fe200000000ff */
[----:B------:R-:W0:Y:S04]  /*1df60*/  LDS.128 R24, [R28] ;  /* 0x000000001c187984 */ /* 0x000e280000000c00 */
[----:B------:R-:W0:Y:S01]  /*1df70*/  LDS.128 R20, [R28+0x1000] ;  /* 0x001000001c147984 */ /* 0x000e220000000c00 */
[----:B------:R-:W-:Y:S01]  /*1df80*/  BAR.SYNC.DEFER_BLOCKING 0x0 ;  /* 0x0000000000007b1d */ /* 0x000fe20000010000 */
[----:B------:R-:W-:Y:S02]  /*1df90*/  F2FP.F16.F32.PACK_AB R53, R55, R54 ;  /* 0x000000363735723e */ /* 0x000fe400000000ff */
[----:B------:R-:W-:Y:S02]  /*1dfa0*/  F2FP.F16.F32.PACK_AB R54, R57, R56 ;  /* 0x000000383936723e */ /* 0x000fe400000000ff */
[----:B------:R-:W-:Y:S01]  /*1dfb0*/  F2FP.F16.F32.PACK_AB R55, R59, R58 ;  /* 0x0000003a3b37723e */ /* 0x000fe200000000ff */
[----:B------:R-:W-:Y:S04]  /*1dfc0*/  STS.128 [R72], R76 ;  /* 0x0000004c48007388 */ /* 0x000fe80000000c00 */
[----:B------:R-:W-:Y:S01]  /*1dfd0*/  STS.128 [R72+0x800], R52 ;  /* 0x0008003448007388 */ /* 0x000fe20000000c00 */
[----:B------:R-:W-:Y:S01]  /*1dfe0*/  BAR.SYNC.DEFER_BLOCKING 0x0 ;  /* 0x0000000000007b1d */ /* 0x000fe20000010000 */
[----:B------:R-:W-:-:S07]  /*1dff0*/  F2FP.F16.F32.PACK_AB R69, R31, R30 ;  /* 0x0000001e1f45723e */ /* 0x000fce00000000ff */
[----:B------:R-:W4:Y:S01]  /*1e000*/  LDC R30, c[0x0][0x3b4] ;  /* 0x0000ed00ff1e7b82 */ /* 0x000f220000000800 */
[----:B------:R-:W-:-:S07]  /*1e010*/  F2FP.F16.F32.PACK_AB R71, R35, R34 ;  /* 0x000000222347723e */ /* 0x000fce00000000ff */
[----:B------:R-:W0:Y:S01]  /*1e020*/  LDC.64 R34, c[0x0][0x390] ;  /* 0x0000e400ff227b82 */ /* 0x000e220000000a00 */
[----:B------:R-:W0:Y:S04]  /*1e030*/  LDS.128 R8, [R28] ;  /* 0x000000001c087984 */ /* 0x000e280000000c00 */
[----:B------:R-:W0:Y:S01]  /*1e040*/  LDS.128 R4, [R28+0x1000] ;  /* 0x001000001c047984 */ /* 0x000e220000000c00 */
[----:B------:R-:W-:Y:S02]  /*1e050*/  F2FP.F16.F32.PACK_AB R60, R61, R60 ;  /* 0x0000003c3d3c723e */ /* 0x000fe400000000ff */
[----:B------:R-:W-:Y:S02]  /*1e060*/  F2FP.F16.F32.PACK_AB R61, R63, R62 ;  /* 0x0000003e3f3d723e */ /* 0x000fe400000000ff */
[----:B------:R-:W-:Y:S01]  /*1e070*/  F2FP.F16.F32.PACK_AB R70, R33, R32 ;  /* 0x000000202146723e */ /* 0x000fe200000000ff */
[----:B------:R-:W-:Y:S01]  /*1e080*/  BAR.SYNC.DEFER_BLOCKING 0x0 ;  /* 0x0000000000007b1d */ /* 0x000fe20000010000 */
[----:B------:R-:W-:-:S02]  /*1e090*/  F2FP.F16.F32.PACK_AB R62, R65, R64 ;  /* 0x00000040413e723e */ /* 0x000fc400000000ff */
[----:B------:R-:W-:Y:S01]  /*1e0a0*/  F2FP.F16.F32.PACK_AB R63, R67, R66 ;  /* 0x00000042433f723e */ /* 0x000fe200000000ff */
[C---:B----4-:R-:W-:Y:S02]  /*1e0b0*/  IMAD R29, R73.reuse, R30, RZ ;  /* 0x0000001e491d7224 */ /* 0x050fe400078e02ff */
[----:B---3--:R-:W-:Y:S01]  /*1e0c0*/  VIADD R32, R74, 0x2 ;  /* 0x000000024a207836 */ /* 0x008fe20000000000 */
[----:B-----5:R-:W-:Y:S01]  /*1e0d0*/  ISETP.GE.AND P6, PT, R73, R2, PT ;  /* 0x000000024900720c */ /* 0x020fe20003fc6270 */
[----:B------:R-:W-:Y:S01]  /*1e0e0*/  IMAD R31, R30, 0x100, R29 ;  /* 0x000001001e1f7824 */ /* 0x000fe200078e021d */
[-C--:B------:R-:W-:Y:S02]  /*1e0f0*/  ISETP.GE.AND P5, PT, R74, R3.reuse, PT ;  /* 0x000000034a00720c */ /* 0x080fe40003fa6270 */
[----:B------:R-:W-:Y:S02]  /*1e100*/  ISETP.GE.AND P1, PT, R32, R3, PT ;  /* 0x000000032000720c */ /* 0x000fe40003f26270 */
[-C--:B0-----:R-:W-:Y:S01]  /*1e110*/  LEA R32, P2, R29, R34.reuse, 0x1 ;  /* 0x000000221d207211 */ /* 0x081fe200078408ff */
[----:B------:R-:W-:Y:S04]  /*1e120*/  STS.128 [R72], R68 ;  /* 0x0000004448007388 */ /* 0x000fe80000000c00 */
[----:B------:R-:W-:Y:S01]  /*1e130*/  STS.128 [R72+0x800], R60 ;  /* 0x0008003c48007388 */ /* 0x000fe20000000c00 */
[----:B------:R-:W-:-:S02]  /*1e140*/  LEA R30, P3, R31, R34, 0x1 ;  /* 0x000000221f1e7211 */ /* 0x000fc400078608ff */
[C---:B------:R-:W-:Y:S01]  /*1e150*/  ISETP.LT.AND P6, PT, R74.reuse, R3, !P6 ;  /* 0x000000034a00720c */ /* 0x040fe200077c1270 */
[C---:B------:R-:W-:Y:S01]  /*1e160*/  VIADD R36, R74.reuse, 0x1 ;  /* 0x000000014a247836 */ /* 0x040fe20000000000 */
[-C--:B------:R-:W-:Y:S01]  /*1e170*/  LEA.HI.X.SX32 R33, R29, R35.reuse, 0x1, P2 ;  /* 0x000000231d217211 */ /* 0x080fe200010f0eff */
[----:B-1----:R-:W-:Y:S01]  /*1e180*/  IMAD R29, R74, R0, RZ ;  /* 0x000000004a1d7224 */ /* 0x002fe200078e02ff */
[----:B------:R-:W-:Y:S01]  /*1e190*/  LEA.HI.X.SX32 R31, R31, R35, 0x1, P3 ;  /* 0x000000231f1f7211 */ /* 0x000fe200018f0eff */
[----:B------:R-:W-:Y:S01]  /*1e1a0*/  BAR.SYNC.DEFER_BLOCKING 0x0 ;  /* 0x0000000000007b1d */ /* 0x000fe20000010000 */
[----:B------:R-:W-:Y:S01]  /*1e1b0*/  ISETP.GE.AND P0, PT, R36, R3, PT ;  /* 0x000000032400720c */ /* 0x000fe20003f06270 */
[----:B------:R-:W-:-:S04]  /*1e1c0*/  IMAD.WIDE R34, R29, 0x2, R32 ;  /* 0x000000021d227825 */ /* 0x000fc800078e0220 */
[----:B------:R-:W-:-:S04]  /*1e1d0*/  IMAD.WIDE R36, R29, 0x2, R30 ;  /* 0x000000021d247825 */ /* 0x000fc800078e021e */
[C---:B------:R-:W-:Y:S02]  /*1e1e0*/  VIADD R38, R74.reuse, 0x4 ;  /* 0x000000044a267836 */ /* 0x040fe40000000000 */
[----:B------:R-:W-:Y:S02]  /*1e1f0*/  IMAD.IADD R29, R29, 0x1, R0 ;  /* 0x000000011d1d7824 */ /* 0x000fe400078e0200 */
[----:B------:R-:W-:Y:S01]  /*1e200*/  VIADD R40, R74, 0x3 ;  /* 0x000000034a287836 */ /* 0x000fe20000000000 */
[-C--:B------:R-:W-:Y:S01]  /*1e210*/  ISETP.GE.AND P3, PT, R38, R3.reuse, PT ;  /* 0x000000032600720c */ /* 0x080fe20003f66270 */
[----:B------:R0:W-:Y:S01]  /*1e220*/  @P6 STG.E.U16 desc[UR6][R34.64], R16 ;  /* 0x0000001022006986 */ /* 0x0001e2000c101506 */
[----:B------:R-:W-:Y:S01]  /*1e230*/  ISETP.LT.AND P6, PT, R73, R2, !P1 ;  /* 0x000000024900720c */ /* 0x000fe20004fc1270 */
[C---:B------:R-:W-:Y:S01]  /*1e240*/  IMAD.WIDE R38, R29.reuse, 0x2, R32 ;  /* 0x000000021d267825 */ /* 0x040fe200078e0220 */
[----:B------:R-:W-:Y:S02]  /*1e250*/  PRMT R42, R16, 0x7632, R42 ;  /* 0x00007632102a7816 */ /* 0x000fe4000000002a */
[----:B------:R-:W-:Y:S01]  /*1e260*/  PRMT R44, R12, 0x7632, R44 ;  /* 0x000076320c2c7816 */ /* 0x000fe2000000002c */
[C---:B------:R-:W-:Y:S01]  /*1e270*/  IMAD.IADD R43, R29.reuse, 0x1, R0 ;  /* 0x000000011d2b7824 */ /* 0x040fe200078e0200 */
[----:B------:R-:W-:Y:S01]  /*1e280*/  ISETP.GE.AND P2, PT, R40, R3, PT ;  /* 0x000000032800720c */ /* 0x000fe20003f46270 */
[----:B0-----:R-:W-:-:S04]  /*1e290*/  IMAD.WIDE R34, R29, 0x2, R30 ;  /* 0x000000021d227825 */ /* 0x001fc800078e021e */
[----:B------:R-:W-:Y:S02]  /*1e2a0*/  VIADD R16, R74, 0x5 ;  /* 0x000000054a107836 */ /* 0x000fe40000000000 */
[----:B------:R-:W-:Y:S01]  /*1e2b0*/  IMAD.WIDE R40, R43, 0x2, R30 ;  /* 0x000000022b287825 */ /* 0x000fe200078e021e */
[CC--:B--2---:R-:W-:Y:S02]  /*1e2c0*/  ISETP.LT.AND P5, PT, R48.reuse, R2.reuse, !P5 ;  /* 0x000000023000720c */ /* 0x0c4fe40006fa1270 */
[----:B------:R-:W-:-:S11]  /*1e2d0*/  ISETP.LT.AND P1, PT, R48, R2, !P1 ;  /* 0x000000023000720c */ /* 0x000fd60004f21270 */
[----:B------:R0:W-:Y:S01]  /*1e2e0*/  @P5 STG.E.U16 desc[UR6][R36.64], R12 ;  /* 0x0000000c24005986 */ /* 0x0001e2000c101506 */
[-C--:B------:R-:W-:Y:S02]  /*1e2f0*/  ISETP.LT.AND P5, PT, R73, R2.reuse, !P0 ;  /* 0x000000024900720c */ /* 0x080fe400047a1270 */
[----:B------:R-:W-:-:S11]  /*1e300*/  ISETP.LT.AND P0, PT, R48, R2, !P0 ;  /* 0x000000023000720c */ /* 0x000fd60004701270 */
[----:B------:R1:W-:Y:S01]  /*1e310*/  @P5 STG.E.U16 desc[UR6][R38.64], R42 ;  /* 0x0000002a26005986 */ /* 0x0003e2000c101506 */
[----:B0-----:R-:W-:-:S03]  /*1e320*/  IMAD.WIDE R36, R43, 0x2, R32 ;  /* 0x000000022b247825 */ /* 0x001fc600078e0220 */
[----:B------:R-:W-:Y:S01]  /*1e330*/  @P0 STG.E.U16 desc[UR6][R34.64], R44 ;  /* 0x0000002c22000986 */ /* 0x000fe2000c101506 */
[-C--:B------:R-:W-:Y:S02]  /*1e340*/  ISETP.LT.AND P0, PT, R73, R2.reuse, !P2 ;  /* 0x000000024900720c */ /* 0x080fe40005701270 */
[-C--:B------:R-:W-:Y:S01]  /*1e350*/  ISETP.LT.AND P2, PT, R48, R2.reuse, !P2 ;  /* 0x000000023000720c */ /* 0x080fe20005741270 */
[----:B------:R-:W-:Y:S01]  /*1e360*/  IMAD.IADD R43, R43, 0x1, R0 ;  /* 0x000000012b2b7824 */ /* 0x000fe200078e0200 */
[----:B------:R0:W-:Y:S01]  /*1e370*/  @P6 STG.E.U16 desc[UR6][R36.64], R17 ;  /* 0x0000001124006986 */ /* 0x0001e2000c101506 */
[----:B------:R-:W-:Y:S02]  /*1e380*/  ISETP.GE.AND P5, PT, R16, R3, PT ;  /* 0x000000031000720c */ /* 0x000fe40003fa6270 */
[----:B-1----:R-:W-:Y:S01]  /*1e390*/  PRMT R39, R13, 0x7632, R39 ;  /* 0x000076320d277816 */ /* 0x002fe20000000027 */
[----:B------:R1:W-:Y:S01]  /*1e3a0*/  @P1 STG.E.U16 desc[UR6][R40.64], R13 ;  /* 0x0000000d28001986 */ /* 0x0003e2000c101506 */
[----:B------:R-:W-:-:S02]  /*1e3b0*/  ISETP.LT.AND P6, PT, R73, R2, !P3 ;  /* 0x000000024900720c */ /* 0x000fc40005fc1270 */
[----:B------:R-:W-:Y:S02]  /*1e3c0*/  ISETP.LT.AND P3, PT, R48, R2, !P3 ;  /* 0x000000023000720c */ /* 0x000fe40005f61270 */
[----:B0-----:R-:W-:Y:S01]  /*1e3d0*/  PRMT R37, R17, 0x7632, R37 ;  /* 0x0000763211257816 */ /* 0x001fe20000000025 */
[----:B------:R-:W-:-:S04]  /*1e3e0*/  IMAD.WIDE R16, R43, 0x2, R32 ;  /* 0x000000022b107825 */ /* 0x000fc800078e0220 */
[C---:B-1----:R-:W-:Y:S01]  /*1e3f0*/  IMAD.WIDE R12, R43.reuse, 0x2, R30 ;  /* 0x000000022b0c7825 */ /* 0x042fe200078e021e */
[----:B------:R0:W-:Y:S03]  /*1e400*/  @P0 STG.E.U16 desc[UR6][R16.64], R37 ;  /* 0x0000002510000986 */ /* 0x0001e6000c101506 */
[----:B------:R-:W-:Y:S01]  /*1e410*/  IMAD.IADD R29, R43, 0x1, R0 ;  /* 0x000000012b1d7824 */ /* 0x000fe200078e0200 */
[----:B------:R1:W-:Y:S01]  /*1e420*/  @P2 STG.E.U16 desc[UR6][R12.64], R39 ;  /* 0x000000270c002986 */ /* 0x0003e2000c101506 */
[----:B------:R-:W-:Y:S01]  /*1e430*/  VIADD R42, R74, 0x6 ;  /* 0x000000064a2a7836 */ /* 0x000fe20000000000 */
[-C--:B------:R-:W-:Y:S01]  /*1e440*/  ISETP.LT.AND P2, PT, R73, R2.reuse, !P5 ;  /* 0x000000024900720c */ /* 0x080fe20006f41270 */
[C---:B------:R-:W-:Y:S01]  /*1e450*/  IMAD.WIDE R34, R29.reuse, 0x2, R32 ;  /* 0x000000021d227825 */ /* 0x040fe200078e0220 */
[----:B------:R-:W-:Y:S02]  /*1e460*/  ISETP.LT.AND P5, PT, R48, R2, !P5 ;  /* 0x000000023000720c */ /* 0x000fe40006fa1270 */
[----:B------:R-:W-:Y:S01]  /*1e470*/  ISETP.GE.AND P1, PT, R42, R3, PT ;  /* 0x000000032a00720c */ /* 0x000fe20003f26270 */
[C---:B0-----:R-:W-:Y:S01]  /*1e480*/  IMAD.WIDE R36, R29.reuse, 0x2, R30 ;  /* 0x000000021d247825 */ /* 0x041fe200078e021e */
[----:B------:R0:W-:Y:S03]  /*1e490*/  @P6 STG.E.U16 desc[UR6][R34.64], R18 ;  /* 0x0000001222006986 */ /* 0x0001e6000c101506 */
[----:B------:R-:W-:-:S02]  /*1e4a0*/  IMAD.IADD R29, R29, 0x1, R0 ;  /* 0x000000011d1d7824 */ /* 0x000fc400078e0200 */
[----:B------:R-:W-:Y:S01]  /*1e4b0*/  VIADD R38, R74, 0x7 ;  /* 0x000000074a267836 */ /* 0x000fe20000000000 */
[----:B------:R2:W-:Y:S01]  /*1e4c0*/  @P3 STG.E.U16 desc[UR6][R36.64], R14 ;  /* 0x0000000e24003986 */ /* 0x0005e2000c101506 */
[----:B-1----:R-:W-:Y:S01]  /*1e4d0*/  IMAD.WIDE R12, R29, 0x2, R32 ;  /* 0x000000021d0c7825 */ /* 0x002fe200078e0220 */
[-C--:B------:R-:W-:Y:S02]  /*1e4e0*/  ISETP.LT.AND P3, PT, R73, R2.reuse, !P1 ;  /* 0x000000024900720c */ /* 0x080fe40004f61270 */
[-C--:B------:R-:W-:Y:S01]  /*1e4f0*/  ISETP.GE.AND P0, PT, R38, R3.reuse, PT ;  /* 0x000000032600720c */ /* 0x080fe20003f06270 */
[C---:B------:R-:W-:Y:S01]  /*1e500*/  IMAD.WIDE R16, R29.reuse, 0x2, R30 ;  /* 0x000000021d107825 */ /* 0x040fe200078e021e */
[----:B0-----:R-:W-:Y:S02]  /*1e510*/  PRMT R35, R18, 0x7632, R35 ;  /* 0x0000763212237816 */ /* 0x001fe40000000023 */
[----:B------:R-:W-:Y:S01]  /*1e520*/  ISETP.LT.AND P1, PT, R48, R2, !P1 ;  /* 0x000000023000720c */ /* 0x000fe20004f21270 */
[----:B------:R-:W-:Y:S01]  /*1e530*/  VIADD R38, R74, 0x8 ;  /* 0x000000084a267836 */ /* 0x000fe20000000000 */
[----:B--2---:R-:W-:Y:S01]  /*1e540*/  PRMT R37, R14, 0x7632, R37 ;  /* 0x000076320e257816 */ /* 0x004fe20000000025 */
[----:B------:R-:W-:Y:S01]  /*1e550*/  IMAD.IADD R29, R29, 0x1, R0 ;  /* 0x000000011d1d7824 */ /* 0x000fe200078e0200 */
[----:B------:R0:W-:Y:S02]  /*1e560*/  @P2 STG.E.U16 desc[UR6][R12.64], R35 ;  /* 0x000000230c002986 */ /* 0x0001e4000c101506 */
[----:B------:R-:W-:-:S02]  /*1e570*/  ISETP.GE.AND P6, PT, R38, R3, PT ;  /* 0x000000032600720c */ /* 0x000fc40003fc6270 */
[----:B------:R1:W-:Y:S01]  /*1e580*/  @P5 STG.E.U16 desc[UR6][R16.64], R37 ;  /* 0x0000002510005986 */ /* 0x0003e2000c101506 */
[-C--:B------:R-:W-:Y:S01]  /*1e590*/  ISETP.LT.AND P5, PT, R73, R2.reuse, !P0 ;  /* 0x000000024900720c */ /* 0x080fe200047a1270 */
[----:B------:R-:W-:Y:S01]  /*1e5a0*/  VIADD R38, R74, 0x9 ;  /* 0x000000094a267836 */ /* 0x000fe20000000000 */
[----:B------:R-:W-:Y:S01]  /*1e5b0*/  ISETP.LT.AND P0, PT, R48, R2, !P0 ;  /* 0x000000023000720c */ /* 0x000fe20004701270 */
[C---:B------:R-:W-:Y:S02]  /*1e5c0*/  IMAD.IADD R39, R29.reuse, 0x1, R0 ;  /* 0x000000011d277824 */ /* 0x040fe400078e0200 */
[----:B0-----:R-:W-:-:S04]  /*1e5d0*/  IMAD.WIDE R34, R29, 0x2, R32 ;  /* 0x000000021d227825 */ /* 0x001fc800078e0220 */
[----:B-1----:R-:W-:Y:S01]  /*1e5e0*/  IMAD.WIDE R36, R29, 0x2, R30 ;  /* 0x000000021d247825 */ /* 0x002fe200078e021e */
[----:B------:R0:W-:Y:S03]  /*1e5f0*/  @P3 STG.E.U16 desc[UR6][R34.64], R19 ;  /* 0x0000001322003986 */ /* 0x0001e6000c101506 */
[----:B------:R-:W-:Y:S01]  /*1e600*/  VIADD R14, R74, 0xa ;  /* 0x0000000a4a0e7836 */ /* 0x000fe20000000000 */
[----:B------:R-:W-:Y:S01]  /*1e610*/  ISETP.GE.AND P2, PT, R38, R3, PT ;  /* 0x000000032600720c */ /* 0x000fe20003f46270 */
[----:B------:R1:W-:Y:S01]  /*1e620*/  @P1 STG.E.U16 desc[UR6][R36.64], R15 ;  /* 0x0000000f24001986 */ /* 0x0003e2000c101506 */
[-C--:B------:R-:W-:Y:S01]  /*1e630*/  ISETP.LT.AND P3, PT, R73, R2.reuse, !P6 ;  /* 0x000000024900720c */ /* 0x080fe20007761270 */
[----:B------:R-:W-:Y:S01]  /*1e640*/  IMAD.WIDE R12, R39, 0x2, R32 ;  /* 0x00000002270c7825 */ /* 0x000fe200078e0220 */
[----:B------:R-:W-:Y:S02]  /*1e650*/  PRMT R38, R19, 0x7632, R38 ;  /* 0x0000763213267816 */ /* 0x000fe40000000026 */
[----:B------:R-:W-:Y:S01]  /*1e660*/  ISETP.LT.AND P6, PT, R48, R2, !P6 ;  /* 0x000000023000720c */ /* 0x000fe200077c1270 */
[----:B------:R-:W-:Y:S01]  /*1e670*/  IMAD.WIDE R16, R39, 0x2, R30 ;  /* 0x0000000227107825 */ /* 0x000fe200078e021e */
[----:B0-----:R-:W-:-:S02]  /*1e680*/  PRMT R35, R15, 0x7632, R35 ;  /* 0x000076320f237816 */ /* 0x001fc40000000023 */
[-C--:B------:R-:W-:Y:S01]  /*1e690*/  ISETP.GE.AND P1, PT, R14, R3.reuse, PT ;  /* 0x000000030e00720c */ /* 0x080fe20003f26270 */
[----:B------:R-:W-:Y:S02]  /*1e6a0*/  VIADD R14, R74, 0xb ;  /* 0x0000000b4a0e7836 */ /* 0x000fe40000000000 */
[----:B------:R-:W-:Y:S01]  /*1e6b0*/  IMAD.IADD R39, R39, 0x1, R0 ;  /* 0x0000000127277824 */ /* 0x000fe200078e0200 */
[----:B------:R0:W-:Y:S01]  /*1e6c0*/  @P5 STG.E.U16 desc[UR6][R12.64], R38 ;  /* 0x000000260c005986 */ /* 0x0001e2000c101506 */
[-C--:B------:R-:W-:Y:S02]  /*1e6d0*/  ISETP.LT.AND P5, PT, R73, R2.reuse, !P2 ;  /* 0x000000024900720c */ /* 0x080fe400057a1270 */
[C---:B------:R-:W-:Y:S01]  /*1e6e0*/  IMAD.WIDE R18, R39.reuse, 0x2, R32 ;  /* 0x0000000227127825 */ /* 0x040fe200078e0220 */
[----:B------:R2:W-:Y:S01]  /*1e6f0*/  @P0 STG.E.U16 desc[UR6][R16.64], R35 ;  /* 0x0000002310000986 */ /* 0x0005e2000c101506 */
[----:B------:R-:W-:Y:S02]  /*1e700*/  ISETP.GE.AND P0, PT, R14, R3, PT ;  /* 0x000000030e00720c */ /* 0x000fe40003f06270 */
[----:B-1----:R-:W-:Y:S01]  /*1e710*/  IMAD.WIDE R14, R39, 0x2, R30 ;  /* 0x00000002270e7825 */ /* 0x002fe200078e021e */
[----:B------:R1:W-:Y:S01]  /*1e720*/  @P3 STG.E.U16 desc[UR6][R18.64], R24 ;  /* 0x0000001812003986 */ /* 0x0003e2000c101506 */
[----:B------:R-:W-:-:S02]  /*1e730*/  ISETP.LT.AND P2, PT, R48, R2, !P2 ;  /* 0x000000023000720c */ /* 0x000fc40005741270 */
[----:B------:R-:W-:Y:S01]  /*1e740*/  IMAD.IADD R29, R39, 0x1, R0 ;  /* 0x00000001271d7824 */ /* 0x000fe200078e0200 */
[----:B------:R-:W-:Y:S01]  /*1e750*/  @P6 STG.E.U16 desc[UR6][R14.64], R20 ;  /* 0x000000140e006986 */ /* 0x000fe2000c101506 */
[-C--:B------:R-:W-:Y:S02]  /*1e760*/  ISETP.LT.AND P6, PT, R73, R2.reuse, !P1 ;  /* 0x000000024900720c */ /* 0x080fe40004fc1270 */
[C---:B0-----:R-:W-:Y:S01]  /*1e770*/  IMAD.WIDE R12, R29.reuse, 0x2, R32 ;  /* 0x000000021d0c7825 */ /* 0x041fe200078e0220 */
[----:B--2---:R-:W-:Y:S02]  /*1e780*/  PRMT R17, R24, 0x7632, R17 ;  /* 0x0000763218117816 */ /* 0x004fe40000000011 */
[----:B------:R-:W-:Y:S01]  /*1e790*/  ISETP.LT.AND P1, PT, R48, R2, !P1 ;  /* 0x000000023000720c */ /* 0x000fe20004f21270 */
[----:B------:R-:W-:Y:S02]  /*1e7a0*/  VIADD R34, R74, 0xc ;  /* 0x0000000c4a227836 */ /* 0x000fe40000000000 */
[----:B------:R-:W-:Y:S01]  /*1e7b0*/  IMAD.IADD R37, R29, 0x1, R0 ;  /* 0x000000011d257824 */ /* 0x000fe200078e0200 */
[----:B------:R0:W-:Y:S02]  /*1e7c0*/  @P5 STG.E.U16 desc[UR6][R12.64], R17 ;  /* 0x000000110c005986 */ /* 0x0001e4000c101506 */
[----:B------:R-:W-:Y:S01]  /*1e7d0*/  ISETP.GE.AND P3, PT, R34, R3, PT ;  /* 0x000000032200720c */ /* 0x000fe20003f66270 */
[----:B-1----:R-:W-:-:S04]  /*1e7e0*/  IMAD.WIDE R18, R37, 0x2, R32 ;  /* 0x0000000225127825 */ /* 0x002fc800078e0220 */
[----:B------:R-:W-:Y:S01]  /*1e7f0*/  IMAD.WIDE R34, R37, 0x2, R30 ;  /* 0x0000000225227825 */ /* 0x000fe200078e021e */
[----:B0-----:R-:W-:-:S03]  /*1e800*/  PRMT R13, R20, 0x7632, R13 ;  /* 0x00007632140d7816 */ /* 0x001fc6000000000d */
[----:B------:R-:W-:-:S05]  /*1e810*/  IMAD.WIDE R16, R29, 0x2, R30 ;  /* 0x000000021d107825 */ /* 0x000fca00078e021e */
[----:B------:R0:W-:Y:S04]  /*1e820*/  @P2 STG.E.U16 desc[UR6][R16.64], R13 ;  /* 0x0000000d10002986 */ /* 0x0001e8000c101506 */
[----:B------:R-:W-:Y:S04]  /*1e830*/  @P6 STG.E.U16 desc[UR6][R18.64], R25 ;  /* 0x0000001912006986 */ /* 0x000fe8000c101506 */
[----:B------:R1:W-:Y:S01]  /*1e840*/  @P1 STG.E.U16 desc[UR6][R34.64], R21 ;  /* 0x0000001522001986 */ /* 0x0003e2000c101506 */
[-C--:B------:R-:W-:Y:S02]  /*1e850*/  ISETP.LT.AND P1, PT, R73, R2.reuse, !P0 ;  /* 0x000000024900720c */ /* 0x080fe40004721270 */
[----:B------:R-:W-:Y:S01]  /*1e860*/  ISETP.LT.AND P0, PT, R48, R2, !P0 ;  /* 0x000000023000720c */ /* 0x000fe20004701270 */
[----:B------:R-:W-:-:S02]  /*1e870*/  VIADD R36, R74, 0xd ;  /* 0x0000000d4a247836 */ /* 0x000fc40000000000 */
[--C-:B------:R-:W-:Y:S01]  /*1e880*/  IMAD.IADD R15, R37, 0x1, R0.reuse ;  /* 0x00000001250f7824 */ /* 0x100fe200078e0200 */
[-C--:B------:R-:W-:Y:S02]  /*1e890*/  ISETP.LT.AND P6, PT, R73, R2.reuse, !P3 ;  /* 0x000000024900720c */ /* 0x080fe40005fc1270 */
[----:B------:R-:W-:Y:S01]  /*1e8a0*/  ISETP.GE.AND P5, PT, R36, R3, PT ;  /* 0x000000032400720c */ /* 0x000fe20003fa6270 */
[----:B------:R-:W-:Y:S01]  /*1e8b0*/  IMAD.IADD R29, R15, 0x1, R0 ;  /* 0x000000010f1d7824 */ /* 0x000fe200078e0200 */
[----:B------:R-:W-:Y:S01]  /*1e8c0*/  PRMT R36, R21, 0x7632, R36 ;  /* 0x0000763215247816 */ /* 0x000fe20000000024 */
[----:B0-----:R-:W-:Y:S01]  /*1e8d0*/  IMAD.WIDE R12, R15, 0x2, R32 ;  /* 0x000000020f0c7825 */ /* 0x001fe200078e0220 */
[----:B-1----:R-:W-:Y:S02]  /*1e8e0*/  PRMT R35, R25, 0x7632, R35 ;  /* 0x0000763219237816 */ /* 0x002fe40000000023 */
[----:B------:R-:W-:Y:S01]  /*1e8f0*/  ISETP.LT.AND P3, PT, R48, R2, !P3 ;  /* 0x000000023000720c */ /* 0x000fe20005f61270 */
[----:B------:R-:W-:-:S02]  /*1e900*/  IMAD.WIDE R14, R15, 0x2, R30 ;  /* 0x000000020f0e7825 */ /* 0x000fc400078e021e */
[----:B------:R0:W-:Y:S02]  /*1e910*/  @P1 STG.E.U16 desc[UR6][R12.64], R35 ;  /* 0x000000230c001986 */ /* 0x0001e4000c101506 */
[----:B------:R-:W-:Y:S02]  /*1e920*/  VIADD R24, R74, 0xe ;  /* 0x0000000e4a187836 */ /* 0x000fe40000000000 */
[----:B------:R-:W-:Y:S01]  /*1e930*/  @P0 STG.E.U16 desc[UR6][R14.64], R36 ;  /* 0x000000240e000986 */ /* 0x000fe2000c101506 */
[-C--:B------:R-:W-:Y:S01]  /*1e940*/  ISETP.LT.AND P0, PT, R73, R2.reuse, !P5 ;  /* 0x000000024900720c */ /* 0x080fe20006f01270 */
[C---:B------:R-:W-:Y:S01]  /*1e950*/  IMAD.WIDE R16, R29.reuse, 0x2, R32 ;  /* 0x000000021d107825 */ /* 0x040fe200078e0220 */
[----:B------:R-:W-:Y:S02]  /*1e960*/  ISETP.LT.AND P5, PT, R48, R2, !P5 ;  /* 0x000000023000720c */ /* 0x000fe40006fa1270 */
[----:B------:R-:W-:Y:S01]  /*1e970*/  ISETP.GE.AND P2, PT, R24, R3, PT ;  /* 0x000000031800720c */ /* 0x000fe20003f46270 */
[C---:B------:R-:W-:Y:S01]  /*1e980*/  IMAD.WIDE R18, R29.reuse, 0x2, R30 ;  /* 0x000000021d127825 */ /* 0x040fe200078e021e */
[----:B------:R1:W-:Y:S03]  /*1e990*/  @P6 STG.E.U16 desc[UR6][R16.64], R26 ;  /* 0x0000001a10006986 */ /* 0x0003e6000c101506 */
[----:B------:R-:W-:-:S02]  /*1e9a0*/  IMAD.IADD R29, R29, 0x1, R0 ;  /* 0x000000011d1d7824 */ /* 0x000fc400078e0200 */
[----:B------:R-:W-:Y:S01]  /*1e9b0*/  VIADD R20, R74, 0xf ;  /* 0x0000000f4a147836 */ /* 0x000fe20000000000 */
[----:B------:R2:W-:Y:S01]  /*1e9c0*/  @P3 STG.E.U16 desc[UR6][R18.64], R22 ;  /* 0x0000001612003986 */ /* 0x0005e2000c101506 */
[----:B------:R-:W-:Y:S01]  /*1e9d0*/  ISETP.LT.AND P6, PT, R73, R2, !P2 ;  /* 0x000000024900720c */ /* 0x000fe200057c1270 */
[----:B0-----:R-:W-:Y:S01]  /*1e9e0*/  IMAD.WIDE R12, R29, 0x2, R32 ;  /* 0x000000021d0c7825 */ /* 0x001fe200078e0220 */
[----:B-1----:R-:W-:-:S03]  /*1e9f0*/  PRMT R17, R26, 0x7632, R17 ;  /* 0x000076321a117816 */ /* 0x002fc60000000011 */
[C---:B------:R-:W-:Y:S01]  /*1ea00*/  IMAD.WIDE R14, R29.reuse, 0x2, R30 ;  /* 0x000000021d0e7825 */ /* 0x040fe200078e021e */
[----:B------:R-:W-:Y:S02]  /*1ea10*/  ISETP.GE.AND P1, PT, R20, R3, PT ;  /* 0x000000031400720c */ /* 0x000fe40003f26270 */
[----:B--2---:R-:W-:Y:S01]  /*1ea20*/  PRMT R19, R22, 0x7632, R19 ;  /* 0x0000763216137816 */ /* 0x004fe20000000013 */
[----:B------:R-:W-:Y:S01]  /*1ea30*/  IMAD.IADD R21, R29, 0x1, R0 ;  /* 0x000000011d157824 */ /* 0x000fe200078e0200 */
[----:B------:R0:W-:Y:S01]  /*1ea40*/  @P0 STG.E.U16 desc[UR6][R12.64], R17 ;  /* 0x000000110c000986 */ /* 0x0001e2000c101506 */
[----:B------:R-:W-:Y:S01]  /*1ea50*/  VIADD R24, R74, 0x10 ;  /* 0x000000104a187836 */ /* 0x000fe20000000000 */
[-C--:B------:R-:W-:Y:S02]  /*1ea60*/  ISETP.LT.AND P2, PT, R48, R2.reuse, !P2 ;  /* 0x000000023000720c */ /* 0x080fe40005741270 */
[----:B------:R1:W-:Y:S01]  /*1ea70*/  @P5 STG.E.U16 desc[UR6][R14.64], R19 ;  /* 0x000000130e005986 */ /* 0x0003e2000c101506 */
[----:B------:R-:W-:-:S02]  /*1ea80*/  ISETP.LT.AND P5, PT, R73, R2, !P1 ;  /* 0x000000024900720c */ /* 0x000fc40004fa1270 */
[----:B------:R-:W-:Y:S01]  /*1ea90*/  ISETP.GE.AND P3, PT, R24, R3, PT ;  /* 0x000000031800720c */ /* 0x000fe20003f66270 */
[----:B------:R-:W-:Y:S02]  /*1eaa0*/  VIADD R20, R74, 0x11 ;  /* 0x000000114a147836 */ /* 0x000fe40000000000 */
[----:B0-----:R-:W-:Y:S01]  /*1eab0*/  IMAD.WIDE R16, R21, 0x2, R32 ;  /* 0x0000000215107825 */ /* 0x001fe200078e0220 */
[----:B------:R-:W-:-:S03]  /*1eac0*/  ISETP.LT.AND P1, PT, R48, R2, !P1 ;  /* 0x000000023000720c */ /* 0x000fc60004f21270 */
[C---:B-1----:R-:W-:Y:S01]  /*1ead0*/  IMAD.WIDE R18, R21.reuse, 0x2, R30 ;  /* 0x0000000215127825 */ /* 0x042fe200078e021e */
[----:B------:R0:W-:Y:S03]  /*1eae0*/  @P6 STG.E.U16 desc[UR6][R16.64], R27 ;  /* 0x0000001b10006986 */ /* 0x0001e6000c101506 */
[----:B------:R-:W-:Y:S01]  /*1eaf0*/  IMAD.IADD R21, R21, 0x1, R0 ;  /* 0x0000000115157824 */ /* 0x000fe200078e0200 */
[-C--:B------:R-:W-:Y:S02]  /*1eb00*/  ISETP.LT.AND P6, PT, R73, R2.reuse, !P3 ;  /* 0x000000024900720c */ /* 0x080fe40005fc1270 */
[----:B------:R-:W-:Y:S01]  /*1eb10*/  PRMT R22, R27, 0x7632, R22 ;  /* 0x000076321b167816 */ /* 0x000fe20000000016 */
[C---:B------:R-:W-:Y:S01]  /*1eb20*/  IMAD.WIDE R12, R21.reuse, 0x2, R32 ;  /* 0x00000002150c7825 */ /* 0x040fe200078e0220 */
[----:B------:R-:W-:Y:S01]  /*1eb30*/  ISETP.GE.AND P0, PT, R20, R3, PT ;  /* 0x000000031400720c */ /* 0x000fe20003f06270 */
[----:B------:R1:W-:Y:S02]  /*1eb40*/  @P2 STG.E.U16 desc[UR6][R18.64], R23 ;  /* 0x0000001712002986 */ /* 0x0003e4000c101506 */
[----:B------:R-:W-:Y:S01]  /*1eb50*/  IMAD.IADD R25, R21, 0x1, R0 ;  /* 0x0000000115197824 */ /* 0x000fe200078e0200 */
[-C--:B------:R-:W-:Y:S01]  /*1eb60*/  ISETP.LT.AND P3, PT, R48, R2.reuse, !P3 ;  /* 0x000000023000720c */ /* 0x080fe20005f61270 */
[----:B------:R-:W-:Y:S01]  /*1eb70*/  VIADD R20, R74, 0x12 ;  /* 0x000000124a147836 */ /* 0x000fe20000000000 */
[----:B------:R2:W-:Y:S01]  /*1eb80*/  @P5 STG.E.U16 desc[UR6][R12.64], R22 ;  /* 0x000000160c005986 */ /* 0x0005e2000c101506 */
[----:B------:R-:W-:Y:S01]  /*1eb90*/  PRMT R24, R23, 0x7632, R24 ;  /* 0x0000763217187816 */ /* 0x000fe20000000018 */
[----:B------:R-:W-:Y:S01]  /*1eba0*/  IMAD.WIDE R14, R21, 0x2, R30 ;  /* 0x00000002150e7825 */ /* 0x000fe200078e021e */
[----:B------:R-:W-:-:S03]  /*1ebb0*/  ISETP.LT.AND P5, PT, R73, R2, !P0 ;  /* 0x000000024900720c */ /* 0x000fc600047a1270 */
[C---:B0-----:R-:W-:Y:S01]  /*1ebc0*/  IMAD.WIDE R16, R25.reuse, 0x2, R32 ;  /* 0x0000000219107825 */ /* 0x041fe200078e0220 */
[----:B------:R-:W-:Y:S01]  /*1ebd0*/  ISETP.GE.AND P2, PT, R20, R3, PT ;  /* 0x000000031400720c */ /* 0x000fe20003f46270 */
[----:B------:R0:W-:Y:S02]  /*1ebe0*/  @P1 STG.E.U16 desc[UR6][R14.64], R24 ;  /* 0x000000180e001986 */ /* 0x0001e4000c101506 */
[C---:B-1----:R-:W-:Y:S01]  /*1ebf0*/  IMAD.WIDE R18, R25.reuse, 0x2, R30 ;  /* 0x0000000219127825 */ /* 0x042fe200078e021e */
[-C--:B------:R-:W-:Y:S01]  /*1ec00*/  ISETP.LT.AND P0, PT, R48, R2.reuse, !P0 ;  /* 0x000000023000720c */ /* 0x080fe20004701270 */
[----:B------:R1:W-:Y:S02]  /*1ec10*/  @P6 STG.E.U16 desc[UR6][R16.64], R8 ;  /* 0x0000000810006986 */ /* 0x0003e4000c101506 */
[----:B------:R-:W-:Y:S01]  /*1ec20*/  IMAD.IADD R25, R25, 0x1, R0 ;  /* 0x0000000119197824 */ /* 0x000fe200078e0200 */
[----:B------:R-:W-:-:S03]  /*1ec30*/  ISETP.LT.AND P6, PT, R73, R2, !P2 ;  /* 0x000000024900720c */ /* 0x000fc600057c1270 */
[C---:B--2---:R-:W-:Y:S01]  /*1ec40*/  IMAD.WIDE R12, R25.reuse, 0x2, R32 ;  /* 0x00000002190c7825 */ /* 0x044fe200078e0220 */
[----:B0-----:R-:W-:Y:S01]  /*1ec50*/  PRMT R15, R8, 0x7632, R15 ;  /* 0x00007632080f7816 */ /* 0x001fe2000000000f */
[----:B------:R-:W-:Y:S02]  /*1ec60*/  @P3 STG.E.U16 desc[UR6][R18.64], R4 ;  /* 0x0000000412003986 */ /* 0x000fe4000c101506 */
[----:B------:R-:W-:Y:S02]  /*1ec70*/  IMAD.IADD R21, R25, 0x1, R0 ;  /* 0x0000000119157824 */ /* 0x000fe400078e0200 */
[----:B------:R-:W-:Y:S01]  /*1ec80*/  VIADD R20, R74, 0x13 ;  /* 0x000000134a147836 */ /* 0x000fe20000000000 */
[----:B------:R0:W-:Y:S01]  /*1ec90*/  @P5 STG.E.U16 desc[UR6][R12.64], R15 ;  /* 0x0000000f0c005986 */ /* 0x0001e2000c101506 */
[----:B------:R-:W-:Y:S01]  /*1eca0*/  ISETP.LT.AND P2, PT, R48, R2, !P2 ;  /* 0x000000023000720c */ /* 0x000fe20005741270 */
[----:B-1----:R-:W-:Y:S01]  /*1ecb0*/  IMAD.WIDE R16, R21, 0x2, R32 ;  /* 0x0000000215107825 */ /* 0x002fe200078e0220 */
[----:B------:R-:W-:-:S02]  /*1ecc0*/  PRMT R22, R4, 0x7632, R22 ;  /* 0x0000763204167816 */ /* 0x000fc40000000016 */
[----:B------:R-:W-:Y:S01]  /*1ecd0*/  ISETP.GE.AND P1, PT, R20, R3, PT ;  /* 0x000000031400720c */ /* 0x000fe20003f26270 */
[----:B------:R-:W-:Y:S02]  /*1ece0*/  VIADD R20, R74, 0x14 ;  /* 0x000000144a147836 */ /* 0x000fe40000000000 */
[----:B0-----:R-:W-:-:S05]  /*1ecf0*/  IMAD.WIDE R14, R25, 0x2, R30 ;  /* 0x00000002190e7825 */ /* 0x001fca00078e021e */
[----:B------:R0:W-:Y:S01]  /*1ed00*/  @P0 STG.E.U16 desc[UR6][R14.64], R22 ;  /* 0x000000160e000986 */ /* 0x0001e2000c101506 */
[----:B------:R-:W-:-:S03]  /*1ed10*/  IMAD.WIDE R18, R21, 0x2, R30 ;  /* 0x0000000215127825 */ /* 0x000fc600078e021e */
[----:B------:R-:W-:Y:S01]  /*1ed20*/  @P6 STG.E.U16 desc[UR6][R16.64], R9 ;  /* 0x0000000910006986 */ /* 0x000fe2000c101506 */
[-C--:B------:R-:W-:Y:S02]  /*1ed30*/  ISETP.LT.AND P6, PT, R73, R2.reuse, !P1 ;  /* 0x000000024900720c */ /* 0x080fe40004fc1270 */
[-C--:B------:R-:W-:Y:S01]  /*1ed40*/  ISETP.LT.AND P1, PT, R48, R2.reuse, !P1 ;  /* 0x000000023000720c */ /* 0x080fe20004f21270 */
[----:B------:R-:W-:Y:S01]  /*1ed50*/  VIADD R8, R74, 0x15 ;  /* 0x000000154a087836 */ /* 0x000fe20000000000 */
[-C--:B------:R-:W-:Y:S01]  /*1ed60*/  ISETP.GE.AND P3, PT, R20, R3.reuse, PT ;  /* 0x000000031400720c */ /* 0x080fe20003f66270 */
[----:B------:R-:W-:Y:S01]  /*1ed70*/  IMAD.IADD R13, R21, 0x1, R0 ;  /* 0x00000001150d7824 */ /* 0x000fe200078e0200 */
[----:B------:R1:W-:Y:S02]  /*1ed80*/  @P2 STG.E.U16 desc[UR6][R18.64], R5 ;  /* 0x0000000512002986 */ /* 0x0003e4000c101506 */
[----:B------:R-:W-:Y:S01]  /*1ed90*/  ISETP.LT.AND P2, PT, R73, R2, !P3 ;  /* 0x000000024900720c */ /* 0x000fe20005f41270 */
[----:B------:R-:W-:Y:S01]  /*1eda0*/  IMAD.WIDE R20, R13, 0x2, R32 ;  /* 0x000000020d147825 */ /* 0x000fe200078e0220 */
[----:B------:R-:W-:-:S02]  /*1edb0*/  ISETP.GE.AND P5, PT, R8, R3, PT ;  /* 0x000000030800720c */ /* 0x000fc40003fa6270 */
[----:B------:R-:W-:Y:S01]  /*1edc0*/  PRMT R23, R5, 0x7632, R23 ;  /* 0x0000763205177816 */ /* 0x000fe20000000017 */
[C---:B------:R-:W-:Y:S02]  /*1edd0*/  VIADD R4, R74.reuse, 0x16 ;  /* 0x000000164a047836 */ /* 0x040fe40000000000 */
[----:B0-----:R-:W-:Y:S01]  /*1ede0*/  VIADD R14, R74, 0x17 ;  /* 0x000000174a0e7836 */ /* 0x001fe20000000000 */
[----:B-1----:R-:W-:Y:S01]  /*1edf0*/  PRMT R19, R9, 0x7632, R19 ;  /* 0x0000763209137816 */ /* 0x002fe20000000013 */
[----:B------:R-:W-:-:S04]  /*1ee00*/  IMAD.WIDE R8, R13, 0x2, R30 ;  /* 0x000000020d087825 */ /* 0x000fc800078e021e */
[----:B------:R-:W-:Y:S02]  /*1ee10*/  VIADD R12, R74, 0x18 ;  /* 0x000000184a0c7836 */ /* 0x000fe40000000000 */
[----:B------:R-:W-:Y:S01]  /*1ee20*/  IMAD.IADD R17, R13, 0x1, R0 ;  /* 0x000000010d117824 */ /* 0x000fe200078e0200 */
[----:B------:R0:W-:Y:S01]  /*1ee30*/  @P6 STG.E.U16 desc[UR6][R20.64], R19 ;  /* 0x0000001314006986 */ /* 0x0001e2000c101506 */
[-C--:B------:R-:W-:Y:S02]  /*1ee40*/  ISETP.GE.AND P0, PT, R4, R3.reuse, PT ;  /* 0x000000030400720c */ /* 0x080fe40003f06270 */
[----:B------:R-:W-:Y:S01]  /*1ee50*/  ISETP.LT.AND P3, PT, R48, R2, !P3 ;  /* 0x000000023000720c */ /* 0x000fe20005f61270 */
[----:B------:R1:W-:Y:S01]  /*1ee60*/  @P1 STG.E.U16 desc[UR6][R8.64], R23 ;  /* 0x0000001708001986 */ /* 0x0003e2000c101506 */
[----:B------:R-:W-:Y:S01]  /*1ee70*/  IMAD.WIDE R4, R17, 0x2, R32 ;  /* 0x0000000211047825 */ /* 0x000fe200078e0220 */
[-C--:B------:R-:W-:Y:S02]  /*1ee80*/  ISETP.GE.AND P6, PT, R14, R3.reuse, PT ;  /* 0x000000030e00720c */ /* 0x080fe40003fc6270 */
[----:B------:R-:W-:-:S02]  /*1ee90*/  ISETP.GE.AND P1, PT, R12, R3, PT ;  /* 0x000000030c00720c */ /* 0x000fc40003f26270 */
[----:B------:R-:W2:Y:S01]  /*1eea0*/  LDS.128 R12, [R28] ;  /* 0x000000001c0c7984 */ /* 0x000ea20000000c00 */
[C---:B0-----:R-:W-:Y:S02]  /*1eeb0*/  IMAD.IADD R21, R17.reuse, 0x1, R0 ;  /* 0x0000000111157824 */ /* 0x041fe400078e0200 */
[----:B-1----:R-:W-:Y:S02]  /*1eec0*/  IMAD.WIDE R22, R17, 0x2, R30 ;  /* 0x0000000211167825 */ /* 0x002fe400078e021e */
[----:B------:R-:W0:Y:S04]  /*1eed0*/  LDS.128 R16, [R28+0x1000] ;  /* 0x001000001c107984 */ /* 0x000e280000000c00 */
[----:B------:R1:W-:Y:S01]  /*1eee0*/  @P2 STG.E.U16 desc[UR6][R4.64], R10 ;  /* 0x0000000a04002986 */ /* 0x0003e2000c101506 */
[----:B------:R-:W-:-:S02]  /*1eef0*/  ISETP.LT.AND P2, PT, R73, R2, !P5 ;  /* 0x000000024900720c */ /* 0x000fc40006f41270 */
[-C--:B------:R-:W-:Y:S01]  /*1ef00*/  ISETP.LT.AND P5, PT, R48, R2.reuse, !P5 ;  /* 0x000000023000720c */ /* 0x080fe20006fa1270 */
[----:B------:R3:W-:Y:S01]  /*1ef10*/  @P3 STG.E.U16 desc[UR6][R22.64], R6 ;  /* 0x0000000616003986 */ /* 0x0007e2000c101506 */
[----:B------:R-:W-:Y:S01]  /*1ef20*/  PRMT R24, R10, 0x7632, R24 ;  /* 0x000076320a187816 */ /* 0x000fe20000000018 */
[----:B------:R-:W-:Y:S01]  /*1ef30*/  IMAD.WIDE R8, R21, 0x2, R32 ;  /* 0x0000000215087825 */ /* 0x000fe200078e0220 */
[-C--:B------:R-:W-:Y:S02]  /*1ef40*/  ISETP.LT.AND P3, PT, R73, R2.reuse, !P0 ;  /* 0x000000024900720c */ /* 0x080fe40004761270 */
[----:B------:R-:W-:Y:S01]  /*1ef50*/  PRMT R26, R6, 0x7632, R26 ;  /* 0x00007632061a7816 */ /* 0x000fe2000000001a */
[----:B------:R-:W-:Y:S01]  /*1ef60*/  VIADD R20, R74, 0x19 ;  /* 0x000000194a147836 */ /* 0x000fe20000000000 */
[-C--:B------:R-:W-:Y:S01]  /*1ef70*/  ISETP.LT.AND P0, PT, R48, R2.reuse, !P0 ;  /* 0x000000023000720c */ /* 0x080fe20004701270 */
[C---:B-1----:R-:W-:Y:S02]  /*1ef80*/  IMAD.WIDE R4, R21.reuse, 0x2, R30 ;  /* 0x0000000215047825 */ /* 0x042fe400078e021e */
[----:B------:R-:W-:Y:S02]  /*1ef90*/  @P2 STG.E.U16 desc[UR6][R8.64], R24 ;  /* 0x0000001808002986 */ /* 0x000fe4000c101506 */
[----:B------:R-:W-:Y:S01]  /*1efa0*/  IMAD.IADD R25, R21, 0x1, R0 ;  /* 0x0000000115197824 */ /* 0x000fe200078e0200 */
[----:B------:R-:W-:Y:S01]  /*1efb0*/  ISETP.GE.AND P2, PT, R20, R3, PT ;  /* 0x000000031400720c */ /* 0x000fe20003f46270 */
[----:B------:R1:W-:Y:S01]  /*1efc0*/  @P5 STG.E.U16 desc[UR6][R4.64], R26 ;  /* 0x0000001a04005986 */ /* 0x0003e2000c101506 */
[-C--:B------:R-:W-:Y:S01]  /*1efd0*/  ISETP.LT.AND P5, PT, R73, R2.reuse, !P6 ;  /* 0x000000024900720c */ /* 0x080fe200077a1270 */
[----:B------:R-:W-:Y:S01]  /*1efe0*/  IMAD.WIDE R20, R25, 0x2, R32 ;  /* 0x0000000219147825 */ /* 0x000fe200078e0220 */
[----:B------:R-:W-:-:S03]  /*1eff0*/  ISETP.LT.AND P6, PT, R48, R2, !P6 ;  /* 0x000000023000720c */ /* 0x000fc600077c1270 */
[C---:B---3--:R-:W-:Y:S01]  /*1f000*/  IMAD.WIDE R22, R25.reuse, 0x2, R30 ;  /* 0x0000000219167825 */ /* 0x048fe200078e021e */
[----:B------:R3:W-:Y:S03]  /*1f010*/  @P3 STG.E.U16 desc[UR6][R20.64], R11 ;  /* 0x0000000b14003986 */ /* 0x0007e6000c101506 */
[----:B------:R-:W-:Y:S02]  /*1f020*/  IMAD.IADD R25, R25, 0x1, R0 ;  /* 0x0000000119197824 */ /* 0x000fe400078e0200 */
[----:B------:R-:W-:Y:S01]  /*1f030*/  VIADD R6, R74, 0x1a ;  /* 0x0000001a4a067836 */ /* 0x000fe20000000000 */
[-C--:B------:R-:W-:Y:S01]  /*1f040*/  ISETP.LT.AND P3, PT, R73, R2.reuse, !P1 ;  /* 0x000000024900720c */ /* 0x080fe20004f61270 */
[----:B------:R4:W-:Y:S01]  /*1f050*/  @P0 STG.E.U16 desc[UR6][R22.64], R7 ;  /* 0x0000000716000986 */ /* 0x0009e2000c101506 */
[----:B------:R-:W-:Y:S01]  /*1f060*/  PRMT R27, R11, 0x7632, R27 ;  /* 0x000076320b1b7816 */ /* 0x000fe2000000001b */
[----:B-1----:R-:W-:Y:S01]  /*1f070*/  IMAD.WIDE R4, R25, 0x2, R32 ;  /* 0x0000000219047825 */ /* 0x002fe200078e0220 */
[----:B------:R-:W-:-:S02]  /*1f080*/  ISETP.LT.AND P1, PT, R48, R2, !P1 ;  /* 0x000000023000720c */ /* 0x000fc40004f21270 */
[----:B------:R-:W-:Y:S01]  /*1f090*/  PRMT R24, R7, 0x7632, R24 ;  /* 0x0000763207187816 */ /* 0x000fe20000000018 */
[----:B------:R-:W-:Y:S01]  /*1f0a0*/  IMAD.WIDE R8, R25, 0x2, R30 ;  /* 0x0000000219087825 */ /* 0x000fe200078e021e */
[----:B------:R-:W-:-:S03]  /*1f0b0*/  ISETP.GE.AND P0, PT, R6, R3, PT ;  /* 0x000000030600720c */ /* 0x000fc60003f06270 */
[----:B------:R-:W-:Y:S02]  /*1f0c0*/  VIADD R6, R74, 0x1b ;  /* 0x0000001b4a067836 */ /* 0x000fe40000000000 */
[----:B------:R-:W-:Y:S01]  /*1f0d0*/  IMAD.IADD R25, R25, 0x1, R0 ;  /* 0x0000000119197824 */ /* 0x000fe200078e0200 */
[----:B------:R1:W-:Y:S02]  /*1f0e0*/  @P5 STG.E.U16 desc[UR6][R4.64], R27 ;  /* 0x0000001b04005986 */ /* 0x0003e4000c101506 */
[----:B------:R-:W-:Y:S01]  /*1f0f0*/  ISETP.GE.AND P5, PT, R6, R3, PT ;  /* 0x000000030600720c */ /* 0x000fe20003fa6270 */
[----:B---3--:R-:W-:Y:S01]  /*1f100*/  IMAD.WIDE R10, R25, 0x2, R32 ;  /* 0x00000002190a7825 */ /* 0x008fe200078e0220 */
[----:B------:R3:W-:Y:S01]  /*1f110*/  @P6 STG.E.U16 desc[UR6][R8.64], R24 ;  /* 0x0000001808006986 */ /* 0x0007e2000c101506 */
[-C--:B------:R-:W-:Y:S02]  /*1f120*/  ISETP.LT.AND P6, PT, R73, R2.reuse, !P2 ;  /* 0x000000024900720c */ /* 0x080fe400057c1270 */
[----:B----4-:R-:W-:Y:S01]  /*1f130*/  IMAD.WIDE R6, R25, 0x2, R30 ;  /* 0x0000000219067825 */ /* 0x010fe200078e021e */
[----:B--2---:R2:W-:Y:S01]  /*1f140*/  @P3 STG.E.U16 desc[UR6][R10.64], R12 ;  /* 0x0000000c0a003986 */ /* 0x0045e2000c101506 */
[----:B------:R-:W-:-:S02]  /*1f150*/  ISETP.LT.AND P2, PT, R48, R2, !P2 ;  /* 0x000000023000720c */ /* 0x000fc40005741270 */
[----:B------:R-:W-:Y:S01]  /*1f160*/  IMAD.IADD R21, R25, 0x1, R0 ;  /* 0x0000000119157824 */ /* 0x000fe200078e0200 */
[----:B0-----:R-:W-:Y:S01]  /*1f170*/  @P1 STG.E.U16 desc[UR6][R6.64], R16 ;  /* 0x0000001006001986 */ /* 0x001fe2000c101506 */
[-C--:B------:R-:W-:Y:S02]  /*1f180*/  ISETP.LT.AND P1, PT, R73, R2.reuse, !P0 ;  /* 0x000000024900720c */ /* 0x080fe40004721270 */
[C---:B-1----:R-:W-:Y:S01]  /*1f190*/  IMAD.WIDE R4, R21.reuse, 0x2, R32 ;  /* 0x0000000215047825 */ /* 0x042fe200078e0220 */
[----:B---3--:R-:W-:Y:S02]  /*1f1a0*/  PRMT R9, R12, 0x7632, R9 ;  /* 0x000076320c097816 */ /* 0x008fe40000000009 */
[----:B------:R-:W-:Y:S01]  /*1f1b0*/  ISETP.LT.AND P0, PT, R48, R2, !P0 ;  /* 0x000000023000720c */ /* 0x000fe20004701270 */
[----:B------:R-:W-:Y:S02]  /*1f1c0*/  VIADD R20, R74, 0x1c ;  /* 0x0000001c4a147836 */ /* 0x000fe40000000000 */
[----:B------:R-:W-:Y:S01]  /*1f1d0*/  IMAD.IADD R23, R21, 0x1, R0 ;  /* 0x0000000115177824 */ /* 0x000fe200078e0200 */
[----:B------:R0:W-:Y:S02]  /*1f1e0*/  @P6 STG.E.U16 desc[UR6][R4.64], R9 ;  /* 0x0000000904006986 */ /* 0x0001e4000c101506 */
[----:B------:R-:W-:Y:S01]  /*1f1f0*/  ISETP.GE.AND P3, PT, R20, R3, PT ;  /* 0x000000031400720c */ /* 0x000fe20003f66270 */
[----:B--2---:R-:W-:Y:S01]  /*1f200*/  IMAD.WIDE R10, R23, 0x2, R32 ;  /* 0x00000002170a7825 */ /* 0x004fe200078e0220 */
[----:B0-----:R-:W-:-:S03]  /*1f210*/  PRMT R5, R16, 0x7632, R5 ;  /* 0x0000763210057816 */ /* 0x001fc60000000005 */
[----:B------:R-:W-:-:S04]  /*1f220*/  IMAD.WIDE R8, R21, 0x2, R30 ;  /* 0x0000000215087825 */ /* 0x000fc800078e021e */
[C---:B------:R-:W-:Y:S01]  /*1f230*/  IMAD.WIDE R20, R23.reuse, 0x2, R30 ;  /* 0x0000000217147825 */ /* 0x040fe200078e021e */
[----:B------:R0:W-:Y:S04]  /*1f240*/  @P2 STG.E.U16 desc[UR6][R8.64], R5 ;  /* 0x0000000508002986 */ /* 0x0001e8000c101506 */
[----:B------:R-:W-:Y:S01]  /*1f250*/  @P1 STG.E.U16 desc[UR6][R10.64], R13 ;  /* 0x0000000d0a001986 */ /* 0x000fe2000c101506 */
[----:B------:R-:W-:-:S03]  /*1f260*/  IMAD.IADD R7, R23, 0x1, R0 ;  /* 0x0000000117077824 */ /* 0x000fc600078e0200 */
[----:B------:R1:W-:Y:S01]  /*1f270*/  @P0 STG.E.U16 desc[UR6][R20.64], R17 ;  /* 0x0000001114000986 */ /* 0x0003e2000c101506 */
[CC--:B------:R-:W-:Y:S02]  /*1f280*/  ISETP.LT.AND P0, PT, R73.reuse, R2.reuse, !P5 ;  /* 0x000000024900720c */ /* 0x0c0fe40006f01270 */
[-C--:B------:R-:W-:Y:S02]  /*1f290*/  ISETP.LT.AND P5, PT, R48, R2.reuse, !P5 ;  /* 0x000000023000720c */ /* 0x080fe40006fa1270 */
[-C--:B------:R-:W-:Y:S01]  /*1f2a0*/  ISETP.LT.AND P1, PT, R73, R2.reuse, !P3 ;  /* 0x000000024900720c */ /* 0x080fe20005f21270 */
[----:B------:R-:W-:Y:S01]  /*1f2b0*/  VIADD R12, R74, 0x1e ;  /* 0x0000001e4a0c7836 */ /* 0x000fe20000000000 */
[----:B------:R-:W-:Y:S01]  /*1f2c0*/  ISETP.LT.AND P3, PT, R48, R2, !P3 ;  /* 0x000000023000720c */ /* 0x000fe20005f61270 */
[----:B------:R-:W-:Y:S01]  /*1f2d0*/  IMAD.IADD R23, R7, 0x1, R0 ;  /* 0x0000000107177824 */ /* 0x000fe200078e0200 */
[----:B------:R-:W-:Y:S01]  /*1f2e0*/  PRMT R16, R13, 0x7632, R16 ;  /* 0x000076320d107816 */ /* 0x000fe20000000010 */
[----:B------:R-:W-:-:S02]  /*1f2f0*/  VIADD R22, R74, 0x1d ;  /* 0x0000001d4a167836 */ /* 0x000fc40000000000 */
[----:B0-----:R-:W-:Y:S01]  /*1f300*/  IMAD.WIDE R4, R7, 0x2, R32 ;  /* 0x0000000207047825 */ /* 0x001fe200078e0220 */
[----:B-1----:R-:W-:Y:S02]  /*1f310*/  PRMT R21, R17, 0x7632, R21 ;  /* 0x0000763211157816 */ /* 0x002fe40000000015 */
[-C--:B------:R-:W-:Y:S01]  /*1f320*/  ISETP.GE.AND P2, PT, R12, R3.reuse, PT ;  /* 0x000000030c00720c */ /* 0x080fe20003f46270 */
[----:B------:R-:W-:Y:S01]  /*1f330*/  IMAD.WIDE R6, R7, 0x2, R30 ;  /* 0x0000000207067825 */ /* 0x000fe200078e021e */
[----:B------:R-:W-:-:S03]  /*1f340*/  ISETP.GE.AND P6, PT, R22, R3, PT ;  /* 0x000000031600720c */ /* 0x000fc60003fc6270 */
[C---:B------:R-:W-:Y:S01]  /*1f350*/  IMAD.WIDE R8, R23.reuse, 0x2, R32 ;  /* 0x0000000217087825 */ /* 0x040fe200078e0220 */
[----:B------:R-:W-:Y:S03]  /*1f360*/  @P0 STG.E.U16 desc[UR6][R4.64], R16 ;  /* 0x0000001004000986 */ /* 0x000fe6000c101506 */
[----:B------:R-:W-:Y:S01]  /*1f370*/  VIADD R12, R74, 0x1f ;  /* 0x0000001f4a0c7836 */ /* 0x000fe20000000000 */
[----:B------:R-:W-:Y:S01]  /*1f380*/  @P5 STG.E.U16 desc[UR6][R6.64], R21 ;  /* 0x0000001506005986 */ /* 0x000fe2000c101506 */
[----:B------:R-:W-:-:S03]  /*1f390*/  IMAD.WIDE R10, R23, 0x2, R30 ;  /* 0x00000002170a7825 */ /* 0x000fc600078e021e */
[----:B------:R0:W-:Y:S01]  /*1f3a0*/  @P1 STG.E.U16 desc[UR6][R8.64], R14 ;  /* 0x0000000e08001986 */ /* 0x0001e2000c101506 */
[----:B------:R-:W-:Y:S01]  /*1f3b0*/  ISETP.GE.AND P0, PT, R12, R3, PT ;  /* 0x000000030c00720c */ /* 0x000fe20003f06270 */
[--C-:B------:R-:W-:Y:S01]  /*1f3c0*/  IMAD.IADD R23, R23, 0x1, R0.reuse ;  /* 0x0000000117177824 */ /* 0x100fe200078e0200 */
[CC--:B------:R-:W-:Y:S02]  /*1f3d0*/  ISETP.LT.AND P1, PT, R73.reuse, R2.reuse, !P6 ;  /* 0x000000024900720c */ /* 0x0c0fe40007721270 */
[CC--:B------:R-:W-:Y:S01]  /*1f3e0*/  ISETP.LT.AND P6, PT, R48.reuse, R2.reuse, !P6 ;  /* 0x000000023000720c */ /* 0x0c0fe200077c1270 */
[----:B------:R1:W-:Y:S01]  /*1f3f0*/  @P3 STG.E.U16 desc[UR6][R10.64], R18 ;  /* 0x000000120a003986 */ /* 0x0003e2000c101506 */
[-C--:B------:R-:W-:Y:S01]  /*1f400*/  ISETP.LT.AND P5, PT, R73, R2.reuse, !P2 ;  /* 0x000000024900720c */ /* 0x080fe200057a1270 */
[----:B------:R-:W-:Y:S01]  /*1f410*/  IMAD.IADD R13, R23, 0x1, R0 ;  /* 0x00000001170d7824 */ /* 0x000fe200078e0200 */
[-C--:B------:R-:W-:Y:S02]  /*1f420*/  ISETP.LT.AND P2, PT, R48, R2.reuse, !P2 ;  /* 0x000000023000720c */ /* 0x080fe40005741270 */
[----:B------:R-:W-:-:S02]  /*1f430*/  ISETP.LT.AND P3, PT, R73, R2, !P0 ;  /* 0x000000024900720c */ /* 0x000fc40004761270 */
[----:B------:R-:W-:Y:S01]  /*1f440*/  ISETP.LT.AND P0, PT, R48, R2, !P0 ;  /* 0x000000023000720c */ /* 0x000fe20004701270 */
[----:B------:R-:W-:Y:S01]  /*1f450*/  IMAD.WIDE R2, R23, 0x2, R32 ;  /* 0x0000000217027825 */ /* 0x000fe200078e0220 */
[----:B------:R-:W-:Y:S02]  /*1f460*/  PRMT R12, R14, 0x7632, R12 ;  /* 0x000076320e0c7816 */ /* 0x000fe4000000000c */
[----:B0-----:R-:W-:Y:S01]  /*1f470*/  PRMT R14, R18, 0x7632, R14 ;  /* 0x00007632120e7816 */ /* 0x001fe2000000000e */
[----:B-1----:R-:W-:Y:S02]  /*1f480*/  IMAD.IADD R11, R13, 0x1, R0 ;  /* 0x000000010d0b7824 */ /* 0x002fe400078e0200 */
[----:B------:R-:W-:Y:S01]  /*1f490*/  IMAD.WIDE R4, R23, 0x2, R30 ;  /* 0x0000000217047825 */ /* 0x000fe200078e021e */
[----:B------:R-:W-:-:S03]  /*1f4a0*/  PRMT R16, R15, 0x7632, R16 ;  /* 0x000076320f107816 */ /* 0x000fc60000000010 */
[----:B------:R-:W-:Y:S01]  /*1f4b0*/  IMAD.WIDE R6, R13, 0x2, R32 ;  /* 0x000000020d067825 */ /* 0x000fe200078e0220 */
[----:B------:R0:W-:Y:S01]  /*1f4c0*/  @P1 STG.E.U16 desc[UR6][R2.64], R12 ;  /* 0x0000000c02001986 */ /* 0x0001e2000c101506 */
[----:B------:R-:W-:Y:S02]  /*1f4d0*/  PRMT R0, R19, 0x7632, R0 ;  /* 0x0000763213007816 */ /* 0x000fe40000000000 */
[----:B------:R-:W-:Y:S01]  /*1f4e0*/  IMAD.WIDE R8, R13, 0x2, R30 ;  /* 0x000000020d087825 */ /* 0x000fe200078e021e */
[----:B------:R0:W-:Y:S03]  /*1f4f0*/  @P6 STG.E.U16 desc[UR6][R4.64], R14 ;  /* 0x0000000e04006986 */ /* 0x0001e6000c101506 */
[C---:B------:R-:W-:Y:S01]  /*1f500*/  IMAD.WIDE R32, R11.reuse, 0x2, R32 ;  /* 0x000000020b207825 */ /* 0x040fe200078e0220 */
[----:B------:R0:W-:Y:S03]  /*1f510*/  @P5 STG.E.U16 desc[UR6][R6.64], R15 ;  /* 0x0000000f06005986 */ /* 0x0001e6000c101506 */
[----:B------:R-:W-:Y:S01]  /*1f520*/  IMAD.WIDE R30, R11, 0x2, R30 ;  /* 0x000000020b1e7825 */ /* 0x000fe200078e021e */
[----:B------:R0:W-:Y:S04]  /*1f530*/  @P2 STG.E.U16 desc[UR6][R8.64], R19 ;  /* 0x0000001308002986 */ /* 0x0001e8000c101506 */
[----:B------:R0:W-:Y:S04]  /*1f540*/  @P3 STG.E.U16 desc[UR6][R32.64], R16 ;  /* 0x0000001020003986 */ /* 0x0001e8000c101506 */
[----:B------:R0:W-:Y:S01]  /*1f550*/  @P0 STG.E.U16 desc[UR6][R30.64], R0 ;  /* 0x000000001e000986 */ /* 0x0001e2000c101506 */
[----:B------:R-:W-:Y:S06]  /*1f560*/  BAR.SYNC.DEFER_BLOCKING 0x0 ;  /* 0x0000000000007b1d */ /* 0x000fec0000010000 */
[----:B------:R-:W-:Y:S05]  /*1f570*/  @P4 BRA `(.L_x_13) ;  /* 0x0000000000a04947 */ /* 0x000fea0003800000 */
[----:B0-----:R-:W0:Y:S01]  /*1f580*/  S2R R3, SR_CgaCtaId ;  /* 0x0000000000037919 */ /* 0x001e220000008800 */
[----:B------:R-:W-:Y:S01]  /*1f590*/  NOP ;  /* 0x0000000000007918 */ /* 0x000fe20000000000 */
[----:B------:R-:W-:Y:S01]  /*1f5a0*/  MOV R0, 0x50 ;  /* 0x0000005000007802 */ /* 0x000fe20000000f00 */
[----:B------:R-:W-:-:S03]  /*1f5b0*/  IMAD.MOV.U32 R7, RZ, RZ, 0x1 ;  /* 0x00000001ff077424 */ /* 0x000fc600078e00ff */
[----:B0-----:R-:W-:Y:S01]  /*1f5c0*/  LEA R9, R3, R0, 0x18 ;  /* 0x0000000003097211 */ /* 0x001fe200078ec0ff */
[----:B------:R-:W-:Y:S02]  /*1f5d0*/  IMAD.U32 R0, RZ, RZ, UR5 ;  /* 0x00000005ff007e24 */ /* 0x000fe4000f8e00ff */
[----:B------:R-:W-:Y:S02]  /*1f5e0*/  IMAD.MOV.U32 R3, RZ, RZ, 0xf ;  /* 0x0000000fff037424 */ /* 0x000fe400078e00ff */
[----:B------:R-:W0:Y:S01]  /*1f5f0*/  LDS R5, [R9] ;  /* 0x0000000009057984 */ /* 0x000e220000000800 */
[----:B------:R-:W-:-:S04]  /*1f600*/  LOP3.LUT R0, R0, 0xffff, RZ, 0xc0, !PT ;  /* 0x0000ffff00007812 */ /* 0x000fc800078ec0ff */
[----:B------:R-:W-:-:S05]  /*1f610*/  SHF.R.U32.HI R0, RZ, 0x5, R0 ;  /* 0x00000005ff007819 */ /* 0x000fca0000011600 */
[----:B------:R-:W-:Y:S01]  /*1f620*/  VIADD R2, R0, 0x10 ;  /* 0x0000001000027836 */ /* 0x000fe20000000000 */
[----:B------:R-:W-:-:S04]  /*1f630*/  SHF.L.U32 R0, R3, R0, RZ ;  /* 0x0000000003007219 */ /* 0x000fc800000006ff */
[----:B------:R-:W-:-:S04]  /*1f640*/  SHF.L.U32 R3, R7, R2, RZ ;  /* 0x0000000207037219 */ /* 0x000fc800000006ff */
[----:B------:R-:W-:-:S04]  /*1f650*/  LOP3.LUT R0, R3, R0, RZ, 0xfc, !PT ;  /* 0x0000000003007212 */ /* 0x000fc800078efcff */
[C---:B------:R-:W-:Y:S02]  /*1f660*/  LOP3.LUT R2, R0.reuse, 0xffff, RZ, 0xc0, !PT ;  /* 0x0000ffff00027812 */ /* 0x040fe400078ec0ff */
[----:B0-----:R-:W-:-:S04]  /*1f670*/  LOP3.LUT R3, R0, 0xffff, R5, 0x80, !PT ;  /* 0x0000ffff00037812 */ /* 0x001fc800078e8005 */
[----:B------:R-:W-:-:S13]  /*1f680*/  ISETP.NE.AND P0, PT, R3, R2, PT ;  /* 0x000000020300720c */ /* 0x000fda0003f05270 */
[----:B------:R-:W-:Y:S05]  /*1f690*/  @P0 BRA `(.L_x_14) ;  /* 0x0000000000500947 */ /* 0x000fea0003800000 */
[----:B------:R-:W-:Y:S02]  /*1f6a0*/  SHF.R.U32.HI R5, RZ, 0x10, R5 ;  /* 0x00000010ff057819 */ /* 0x000fe40000011605 */
[----:B------:R-:W-:-:S04]  /*1f6b0*/  SHF.R.U32.HI R2, RZ, 0x10, R0 ;  /* 0x00000010ff027819 */ /* 0x000fc80000011600 */
[----:B------:R-:W-:-:S04]  /*1f6c0*/  LOP3.LUT R5, R5, R2, RZ, 0xc0, !PT ;  /* 0x0000000205057212 */ /* 0x000fc800078ec0ff */
[----:B------:R-:W-:-:S13]  /*1f6d0*/  ISETP.NE.AND P0, PT, R5, R2, PT ;  /* 0x000000020500720c */ /* 0x000fda0003f05270 */
[----:B------:R-:W-:Y:S05]  /*1f6e0*/  @P0 BRA `(.L_x_15) ;  /* 0x0000000000300947 */ /* 0x000fea0003800000 */
[----:B------:R-:W-:Y:S01]  /*1f6f0*/  R2UR UR4, R0 ;  /* 0x00000000000472ca */ /* 0x000fe200000e0000 */
[----:B------:R-:W0:Y:S01]  /*1f700*/  S2R R3, SR_LANEID ;  /* 0x0000000000037919 */ /* 0x000e220000000000 */
[----:B------:R-:W-:-:S06]  /*1f710*/  VOTE.ANY R2, PT, PT ;  /* 0x0000000000027806 */ /* 0x000fcc00038e0100 */
[----:B------:R-:W0:Y:S05]  /*1f720*/  FLO.U32 R2, R2 ;  /* 0x0000000200027300 */ /* 0x000e2a00000e0000 */
[----:B------:R-:W-:-:S06]  /*1f730*/  ULOP3.LUT UR4, URZ, UR4, URZ, 0x33, !UPT ;  /* 0x00000004ff047292 */ /* 0x000fcc000f8e33ff */
[----:B------:R-:W-:-:S04]  /*1f740*/  IMAD.U32 R4, RZ, RZ, UR4 ;  /* 0x00000004ff047e24 */ /* 0x000fc8000f8e00ff */
[----:B------:R-:W1:Y:S02]  /*1f750*/  REDUX UR5, R4 ;  /* 0x00000000040573c4 */ /* 0x000e640000000000 */
[----:B------:R2:W-:Y:S01]  /*1f760*/  UTCATOMSWS.AND URZ, UR4 ;  /* 0x0000000400ff79e3 */ /* 0x0005e20008000000 */
[----:B0-----:R-:W-:Y:S01]  /*1f770*/  ISETP.EQ.U32.AND P0, PT, R2, R3, PT ;  /* 0x000000030200720c */ /* 0x001fe20003f02070 */
[----:B-1----:R-:W-:-:S12]  /*1f780*/  IMAD.U32 R0, RZ, RZ, UR5 ;  /* 0x00000005ff007e24 */ /* 0x002fd8000f8e00ff */
[----:B------:R2:W-:Y:S01]  /*1f790*/  @P0 ATOMS.AND RZ, [R9], R0 ;  /* 0x0000000009ff038c */ /* 0x0005e20002800000 */
[----:B------:R-:W-:Y:S05]  /*1f7a0*/  BRA `(.L_x_13) ;  /* 0x0000000000147947 */ /* 0x000fea0003800000 */
.L_x_15:
[----:B------:R-:W-:-:S07]  /*1f7b0*/  MOV R2, 0x1f7d0 ;  /* 0x0001f7d000027802 */ /* 0x000fce0000000f00 */
[----:B------:R-:W-:Y:S05]  /*1f7c0*/  CALL.REL.NOINC `($__internal_0_$__cuda_sm10x_tcgen05_guardrail_trap_col_being_dealloced_not_returned_by_alloc) ;  /* 0x00000000002c7944 */ /* 0x000fea0003c00000 */
[----:B------:R-:W-:Y:S05]  /*1f7d0*/  BRA `(.L_x_13) ;  /* 0x0000000000087947 */ /* 0x000fea0003800000 */
.L_x_14:
[----:B------:R-:W-:-:S07]  /*1f7e0*/  MOV R2, 0x1f800 ;  /* 0x0001f80000027802 */ /* 0x000fce0000000f00 */
[----:B------:R-:W-:Y:S05]  /*1f7f0*/  CALL.REL.NOINC `($__internal_2_$__cuda_sm10x_tcgen05_guardrail_trap_unallocated_columns_being_dealloced) ;  /* 0x0000000000387944 */ /* 0x000fea0003c00000 */
.L_x_13:
[----:B------:R-:W-:Y:S01]  /*1f800*/  NOP ;  /* 0x0000000000007918 */ /* 0x000fe20000000000 */
[----:B--2---:R-:W-:Y:S05]  /*1f810*/  EXIT ;  /* 0x000000000000794d */ /* 0x004fea0003800000 */
.L_x_8:
[----:B------:R-:W1:Y:S02]  /*1f820*/  SYNCS.PHASECHK.TRANS64.TRYWAIT P2, [UR4], R74 ;  /* 0x0000004aff0075a7 */ /* 0x000e640008041104 */
[----:B-1----:R-:W-:Y:S05]  /*1f830*/  @!P2 BRA `(.L_x_8) ;  /* 0xfffffffc00f8a947 */ /* 0x002fea000383ffff */
[----:B------:R-:W-:Y:S05]  /*1f840*/  BRA `(.L_x_16) ;  /* 0xffffff1000687947 */ /* 0x000fea000383ffff */
.L_x_12:
[----:B------:R-:W2:Y:S02]  /*1f850*/  SYNCS.PHASECHK.TRANS64.TRYWAIT P0, [UR4], R0 ;  /* 0x00000000ff0075a7 */ /* 0x000ea40008001104 */
[----:B--2---:R-:W-:Y:S05]  /*1f860*/  @!P0 BRA `(.L_x_12) ;  /* 0xfffffffc00f88947 */ /* 0x004fea000383ffff */
[----:B------:R-:W-:Y:S05]  /*1f870*/  BRA `(.L_x_11) ;  /* 0xffffffe000ec7947 */ /* 0x000fea000383ffff */
        .weak           $__internal_0_$__cuda_sm10x_tcgen05_guardrail_trap_col_being_dealloced_not_returned_by_alloc
        .type           $__internal_0_$__cuda_sm10x_tcgen05_guardrail_trap_col_being_dealloced_not_returned_by_alloc,@function
        .size           $__internal_0_$__cuda_sm10x_tcgen05_guardrail_trap_col_being_dealloced_not_returned_by_alloc,($__internal_1_$__cuda_sm10x_tcgen05_guardrail_trap_phase_invalid_during_alloc - $__internal_0_$__cuda_sm10x_tcgen05_guardrail_trap_col_being_dealloced_not_returned_by_alloc)
$__internal_0_$__cuda_sm10x_tcgen05_guardrail_trap_col_being_dealloced_not_returned_by_alloc:
[----:B------:R-:W-:Y:S05]  /*1f880*/  BPT.TRAP 0x1 ;  /* 0x000000040000795c */ /* 0x000fea0000300000 */
[----:B------:R-:W-:-:S04]  /*1f890*/  IMAD.MOV.U32 R3, RZ, RZ, 0x0 ;  /* 0x00000000ff037424 */ /* 0x000fc800078e00ff */
[----:B------:R-:W-:Y:S05]  /*1f8a0*/  RET.REL.NODEC R2 `(matmul_kernel) ;  /* 0xfffffe0402d47950 */ /* 0x000fea0003c3ffff */
        .weak           $__internal_1_$__cuda_sm10x_tcgen05_guardrail_trap_phase_invalid_during_alloc
        .type           $__internal_1_$__cuda_sm10x_tcgen05_guardrail_trap_phase_invalid_during_alloc,@function
        .size           $__internal_1_$__cuda_sm10x_tcgen05_guardrail_trap_phase_invalid_during_alloc,($__internal_2_$__cuda_sm10x_tcgen05_guardrail_trap_unallocated_columns_being_dealloced - $__internal_1_$__cuda_sm10x_tcgen05_guardrail_trap_phase_invalid_during_alloc)
$__internal_1_$__cuda_sm10x_tcgen05_guardrail_trap_phase_invalid_during_alloc:
[----:B------:R-:W-:Y:S05]  /*1f8b0*/  BPT.TRAP 0x1 ;  /* 0x000000040000795c */ /* 0x000fea0000300000 */
[----:B------:R-:W-:-:S04]  /*1f8c0*/  IMAD.MOV.U32 R3, RZ, RZ, 0x0 ;  /* 0x00000000ff037424 */ /* 0x000fc800078e00ff */
[----:B------:R-:W-:Y:S05]  /*1f8d0*/  RET.REL.NODEC R2 `(matmul_kernel) ;  /* 0xfffffe0402c87950 */ /* 0x000fea0003c3ffff */
        .weak           $__internal_2_$__cuda_sm10x_tcgen05_guardrail_trap_unallocated_columns_being_dealloced
        .type           $__internal_2_$__cuda_sm10x_tcgen05_guardrail_trap_unallocated_columns_being_dealloced,@function
        .size           $__internal_2_$__cuda_sm10x_tcgen05_guardrail_trap_unallocated_columns_being_dealloced,(.L_x_20 - $__internal_2_$__cuda_sm10x_tcgen05_guardrail_trap_unallocated_columns_being_dealloced)
$__internal_2_$__cuda_sm10x_tcgen05_guardrail_trap_unallocated_columns_being_dealloced:
[----:B------:R-:W-:Y:S05]  /*1f8e0*/  BPT.TRAP 0x1 ;  /* 0x000000040000795c */ /* 0x000fea0000300000 */
[----:B------:R-:W-:-:S04]  /*1f8f0*/  IMAD.MOV.U32 R3, RZ, RZ, 0x0 ;  /* 0x00000000ff037424 */ /* 0x000fc800078e00ff */
[----:B------:R-:W-:Y:S05]  /*1f900*/  RET.REL.NODEC R2 `(matmul_kernel) ;  /* 0xfffffe0402bc7950 */ /* 0x000fea0003c3ffff */
.L_x_17:
[----:B------:R-:W-:-:S00]  /*1f910*/  BRA `(.L_x_17) ;  /* 0xfffffffc00fc7947 */ /* 0x000fc0000383ffff */
[----:B------:R-:W-:-:S00]  /*1f920*/  NOP ;  /* 0x0000000000007918 */ /* 0x000fc00000000000 */
        /* <DEDUP_REMOVED lines=13> */
.L_x_20:


//--------------------- .nv.shared.matmul_kernel  --------------------------
	.section	.nv.shared.matmul_kernel,"aw",@nobits
	.sectionflags	@""
	.align	16
	.zero		1024


//--------------------- .nv.shared.reserved.0     --------------------------
	.section	.nv.shared.reserved.0,"aw",@nobits
	.align	8
	.weak		__nv_reservedSMEM_offset_0_alias
	.size		__nv_reservedSMEM_offset_0_alias, 0, 64
	.other		__nv_reservedSMEM_offset_0_alias,@"STO_CUDA_RESERVED_SHARED STV_DEFAULT"
__nv_reservedSMEM_offset_0_alias:
	.zero		0
.nv.shared.reserved.0:
	.zero		64
	.weak		__nv_reservedSMEM_allocation_phase
	.type		__nv_reservedSMEM_allocation_phase,@object
	.size		__nv_reservedSMEM_allocation_phase,(.L_0 - __nv_reservedSMEM_allocation_phase)
__nv_reservedSMEM_allocation_phase:
	.zero		1
.L_0:
	.zero		7
	.weak		__nv_reservedSMEM_devtool_atexit_pc
	.type		__nv_reservedSMEM_devtool_atexit_pc,@object
	.size		__nv_reservedSMEM_devtool_atexit_pc,(__nv_reservedSMEM_allocation_mask - __nv_reservedSMEM_devtool_atexit_pc)
__nv_reservedSMEM_devtool_atexit_pc:
	.zero		8
	.weak		__nv_reservedSMEM_allocation_mask
	.type		__nv_reservedSMEM_allocation_mask,@object
	.size		__nv_reservedSMEM_allocation_mask,(.L_2 - __nv_reservedSMEM_allocation_mask)
__nv_reservedSMEM_allocation_mask:
	.zero		4
.L_2:


//--------------------- .nv.constant0.matmul_kernel --------------------------
	.section	.nv.constant0.matmul_kernel,"a",@progbits
	.sectionflags	@""
	.align	4
.nv.constant0.matmul_kernel:
	.zero		976


//--------------------- SYMBOLS --------------------------

	.type		.nv.reservedSmem.offset0,@object
	.size		.nv.reservedSmem.offset0,0x4
	.type		.nv.reservedSmem.cap,@object
	.size		.nv.reservedSmem.cap,0x4
